//
// Generated by NVIDIA NVVM Compiler
//
// Compiler Build ID: CL-36424714
// Cuda compilation tools, release 13.0, V13.0.88
// Based on NVVM 20.0.0
//

.version 9.0
.target sm_100
.address_size 64

.global .align 4 .f32 sfma_out;
.global .align 8 .f64 dfma_out;

.entry _Z16fp_hammer_kernelv()
{
	.reg .pred 	%p<3>;
	.reg .b32 	%r<5>;
	.reg .b32 	%f<16393>;
	.reg .b64 	%fd<8201>;

	bar.sync 	0;
	mov.b32 	%r4, 0;
	mov.f64 	%fd5, 0dC16312D000000000;
	mov.f32 	%f5, 0fC7C35000;
	mov.f32 	%f16391, %f5;
	mov.f32 	%f16392, %f5;
	mov.f64 	%fd8199, %fd5;
	mov.f64 	%fd8200, %fd5;
$L__BB0_1:
	// begin inline asm
	fma.rn.f64    %fd8199, %fd8199, 0.9999, 0.01;
	// end inline asm
	// begin inline asm
	fma.rn.f32    %f16391, %f16391, 0.9999, 0.01;
	// end inline asm
	// begin inline asm
	fma.rn.f32    %f16392, %f16392, 0.9999, 0.01;
	// end inline asm
	// begin inline asm
	fma.rn.f64    %fd8200, %fd8200, 0.9999, 0.01;
	// end inline asm
	// begin inline asm
	fma.rn.f32    %f16391, %f16391, 0.9999, 0.01;
	// end inline asm
	// begin inline asm
	fma.rn.f32    %f16392, %f16392, 0.9999, 0.01;
	// end inline asm
	// begin inline asm
	fma.rn.f64    %fd8199, %fd8199, 0.9999, 0.01;
	// end inline asm
	// begin inline asm
	fma.rn.f32    %f16391, %f16391, 0.9999, 0.01;
	// end inline asm
	// begin inline asm
	fma.rn.f32    %f16392, %f16392, 0.9999, 0.01;
	// end inline asm
	// begin inline asm
	fma.rn.f64    %fd8200, %fd8200, 0.9999, 0.01;
	// end inline asm
	// begin inline asm
	fma.rn.f32    %f16391, %f16391, 0.9999, 0.01;
	// end inline asm
	// begin inline asm
	fma.rn.f32    %f16392, %f16392, 0.9999, 0.01;
	// end inline asm
	// begin inline asm
	fma.rn.f64    %fd8199, %fd8199, 0.9999, 0.01;
	// end inline asm
	// begin inline asm
	fma.rn.f32    %f16391, %f16391, 0.9999, 0.01;
	// end inline asm
	// begin inline asm
	fma.rn.f32    %f16392, %f16392, 0.9999, 0.01;
	// end inline asm
	// begin inline asm
	fma.rn.f64    %fd8200, %fd8200, 0.9999, 0.01;
	// end inline asm
	// begin inline asm
	fma.rn.f32    %f16391, %f16391, 0.9999, 0.01;
	// end inline asm
	// begin inline asm
	fma.rn.f32    %f16392, %f16392, 0.9999, 0.01;
	// end inline asm
	// begin inline asm
	fma.rn.f64    %fd8199, %fd8199, 0.9999, 0.01;
	// end inline asm
	// begin inline asm
	fma.rn.f32    %f16391, %f16391, 0.9999, 0.01;
	// end inline asm
	// begin inline asm
	fma.rn.f32    %f16392, %f16392, 0.9999, 0.01;
	// end inline asm
	// begin inline asm
	fma.rn.f64    %fd8200, %fd8200, 0.9999, 0.01;
	// end inline asm
	// begin inline asm
	fma.rn.f32    %f16391, %f16391, 0.9999, 0.01;
	// end inline asm
	// begin inline asm
	fma.rn.f32    %f16392, %f16392, 0.9999, 0.01;
	// end inline asm
	// begin inline asm
	fma.rn.f64    %fd8199, %fd8199, 0.9999, 0.01;
	// end inline asm
	// begin inline asm
	fma.rn.f32    %f16391, %f16391, 0.9999, 0.01;
	// end inline asm
	// begin inline asm
	fma.rn.f32    %f16392, %f16392, 0.9999, 0.01;
	// end inline asm
	// begin inline asm
	fma.rn.f64    %fd8200, %fd8200, 0.9999, 0.01;
	// end inline asm
	// begin inline asm
	fma.rn.f32    %f16391, %f16391, 0.9999, 0.01;
	// end inline asm
	// begin inline asm
	fma.rn.f32    %f16392, %f16392, 0.9999, 0.01;
	// end inline asm
	// begin inline asm
	fma.rn.f64    %fd8199, %fd8199, 0.9999, 0.01;
	// end inline asm
	// begin inline asm
	fma.rn.f32    %f16391, %f16391, 0.9999, 0.01;
	// end inline asm
	// begin inline asm
	fma.rn.f32    %f16392, %f16392, 0.9999, 0.01;
	// end inline asm
	// begin inline asm
	fma.rn.f64    %fd8200, %fd8200, 0.9999, 0.01;
	// end inline asm
	// begin inline asm
	fma.rn.f32    %f16391, %f16391, 0.9999, 0.01;
	// end inline asm
	// begin inline asm
	fma.rn.f32    %f16392, %f16392, 0.9999, 0.01;
	// end inline asm
	// begin inline asm
	fma.rn.f64    %fd8199, %fd8199, 0.9999, 0.01;
	// end inline asm
	// begin inline asm
	fma.rn.f32    %f16391, %f16391, 0.9999, 0.01;
	// end inline asm
	// begin inline asm
	fma.rn.f32    %f16392, %f16392, 0.9999, 0.01;
	// end inline asm
	// begin inline asm
	fma.rn.f64    %fd8200, %fd8200, 0.9999, 0.01;
	// end inline asm
	// begin inline asm
	fma.rn.f32    %f16391, %f16391, 0.9999, 0.01;
	// end inline asm
	// begin inline asm
	fma.rn.f32    %f16392, %f16392, 0.9999, 0.01;
	// end inline asm
	// begin inline asm
	fma.rn.f64    %fd8199, %fd8199, 0.9999, 0.01;
	// end inline asm
	// begin inline asm
	fma.rn.f32    %f16391, %f16391, 0.9999, 0.01;
	// end inline asm
	// begin inline asm
	fma.rn.f32    %f16392, %f16392, 0.9999, 0.01;
	// end inline asm
	// begin inline asm
	fma.rn.f64    %fd8200, %fd8200, 0.9999, 0.01;
	// end inline asm
	// begin inline asm
	fma.rn.f32    %f16391, %f16391, 0.9999, 0.01;
	// end inline asm
	// begin inline asm
	fma.rn.f32    %f16392, %f16392, 0.9999, 0.01;
	// end inline asm
	// begin inline asm
	fma.rn.f64    %fd8199, %fd8199, 0.9999, 0.01;
	// end inline asm
	// begin inline asm
	fma.rn.f32    %f16391, %f16391, 0.9999, 0.01;
	// end inline asm
	// begin inline asm
	fma.rn.f32    %f16392, %f16392, 0.9999, 0.01;
	// end inline asm
	// begin inline asm
	fma.rn.f64    %fd8200, %fd8200, 0.9999, 0.01;
	// end inline asm
	// begin inline asm
	fma.rn.f32    %f16391, %f16391, 0.9999, 0.01;
	// end inline asm
	// begin inline asm
	fma.rn.f32    %f16392, %f16392, 0.9999, 0.01;
	// end inline asm
	// begin inline asm
	fma.rn.f64    %fd8199, %fd8199, 0.9999, 0.01;
	// end inline asm
	// begin inline asm
	fma.rn.f32    %f16391, %f16391, 0.9999, 0.01;
	// end inline asm
	// begin inline asm
	fma.rn.f32    %f16392, %f16392, 0.9999, 0.01;
	// end inline asm
	// begin inline asm
	fma.rn.f64    %fd8200, %fd8200, 0.9999, 0.01;
	// end inline asm
	// begin inline asm
	fma.rn.f32    %f16391, %f16391, 0.9999, 0.01;
	// end inline asm
	// begin inline asm
	fma.rn.f32    %f16392, %f16392, 0.9999, 0.01;
	// end inline asm
	// begin inline asm
	fma.rn.f64    %fd8199, %fd8199, 0.9999, 0.01;
	// end inline asm
	// begin inline asm
	fma.rn.f32    %f16391, %f16391, 0.9999, 0.01;
	// end inline asm
	// begin inline asm
	fma.rn.f32    %f16392, %f16392, 0.9999, 0.01;
	// end inline asm
	// begin inline asm
	fma.rn.f64    %fd8200, %fd8200, 0.9999, 0.01;
	// end inline asm
	// begin inline asm
	fma.rn.f32    %f16391, %f16391, 0.9999, 0.01;
	// end inline asm
	// begin inline asm
	fma.rn.f32    %f16392, %f16392, 0.9999, 0.01;
	// end inline asm
	// begin inline asm
	fma.rn.f64    %fd8199, %fd8199, 0.9999, 0.01;
	// end inline asm
	// begin inline asm
	fma.rn.f32    %f16391, %f16391, 0.9999, 0.01;
	// end inline asm
	// begin inline asm
	fma.rn.f32    %f16392, %f16392, 0.9999, 0.01;
	// end inline asm
	// begin inline asm
	fma.rn.f64    %fd8200, %fd8200, 0.9999, 0.01;
	// end inline asm
	// begin inline asm
	fma.rn.f32    %f16391, %f16391, 0.9999, 0.01;
	// end inline asm
	// begin inline asm
	fma.rn.f32    %f16392, %f16392, 0.9999, 0.01;
	// end inline asm
	// begin inline asm
	fma.rn.f64    %fd8199, %fd8199, 0.9999, 0.01;
	// end inline asm
	// begin inline asm
	fma.rn.f32    %f16391, %f16391, 0.9999, 0.01;
	// end inline asm
	// begin inline asm
	fma.rn.f32    %f16392, %f16392, 0.9999, 0.01;
	// end inline asm
	// begin inline asm
	fma.rn.f64    %fd8200, %fd8200, 0.9999, 0.01;
	// end inline asm
	// begin inline asm
	fma.rn.f32    %f16391, %f16391, 0.9999, 0.01;
	// end inline asm
	// begin inline asm
	fma.rn.f32    %f16392, %f16392, 0.9999, 0.01;
	// end inline asm
	// begin inline asm
	fma.rn.f64    %fd8199, %fd8199, 0.9999, 0.01;
	// end inline asm
	// begin inline asm
	fma.rn.f32    %f16391, %f16391, 0.9999, 0.01;
	// end inline asm
	// begin inline asm
	fma.rn.f32    %f16392, %f16392, 0.9999, 0.01;
	// end inline asm
	// begin inline asm
	fma.rn.f64    %fd8200, %fd8200, 0.9999, 0.01;
	// end inline asm
	// begin inline asm
	fma.rn.f32    %f16391, %f16391, 0.9999, 0.01;
	// end inline asm
	// begin inline asm
	fma.rn.f32    %f16392, %f16392, 0.9999, 0.01;
	// end inline asm
	// begin inline asm
	fma.rn.f64    %fd8199, %fd8199, 0.9999, 0.01;
	// end inline asm
	// begin inline asm
	fma.rn.f32    %f16391, %f16391, 0.9999, 0.01;
	// end inline asm
	// begin inline asm
	fma.rn.f32    %f16392, %f16392, 0.9999, 0.01;
	// end inline asm
	// begin inline asm
	fma.rn.f64    %fd8200, %fd8200, 0.9999, 0.01;
	// end inline asm
	// begin inline asm
	fma.rn.f32    %f16391, %f16391, 0.9999, 0.01;
	// end inline asm
	// begin inline asm
	fma.rn.f32    %f16392, %f16392, 0.9999, 0.01;
	// end inline asm
	// begin inline asm
	fma.rn.f64    %fd8199, %fd8199, 0.9999, 0.01;
	// end inline asm
	// begin inline asm
	fma.rn.f32    %f16391, %f16391, 0.9999, 0.01;
	// end inline asm
	// begin inline asm
	fma.rn.f32    %f16392, %f16392, 0.9999, 0.01;
	// end inline asm
	// begin inline asm
	fma.rn.f64    %fd8200, %fd8200, 0.9999, 0.01;
	// end inline asm
	// begin inline asm
	fma.rn.f32    %f16391, %f16391, 0.9999, 0.01;
	// end inline asm
	// begin inline asm
	fma.rn.f32    %f16392, %f16392, 0.9999, 0.01;
	// end inline asm
	// begin inline asm
	fma.rn.f64    %fd8199, %fd8199, 0.9999, 0.01;
	// end inline asm
	// begin inline asm
	fma.rn.f32    %f16391, %f16391, 0.9999, 0.01;
	// end inline asm
	// begin inline asm
	fma.rn.f32    %f16392, %f16392, 0.9999, 0.01;
	// end inline asm
	// begin inline asm
	fma.rn.f64    %fd8200, %fd8200, 0.9999, 0.01;
	// end inline asm
	// begin inline asm
	fma.rn.f32    %f16391, %f16391, 0.9999, 0.01;
	// end inline asm
	// begin inline asm
	fma.rn.f32    %f16392, %f16392, 0.9999, 0.01;
	// end inline asm
	// begin inline asm
	fma.rn.f64    %fd8199, %fd8199, 0.9999, 0.01;
	// end inline asm
	// begin inline asm
	fma.rn.f32    %f16391, %f16391, 0.9999, 0.01;
	// end inline asm
	// begin inline asm
	fma.rn.f32    %f16392, %f16392, 0.9999, 0.01;
	// end inline asm
	// begin inline asm
	fma.rn.f64    %fd8200, %fd8200, 0.9999, 0.01;
	// end inline asm
	// begin inline asm
	fma.rn.f32    %f16391, %f16391, 0.9999, 0.01;
	// end inline asm
	// begin inline asm
	fma.rn.f32    %f16392, %f16392, 0.9999, 0.01;
	// end inline asm
	// begin inline asm
	fma.rn.f64    %fd8199, %fd8199, 0.9999, 0.01;
	// end inline asm
	// begin inline asm
	fma.rn.f32    %f16391, %f16391, 0.9999, 0.01;
	// end inline asm
	// begin inline asm
	fma.rn.f32    %f16392, %f16392, 0.9999, 0.01;
	// end inline asm
	// begin inline asm
	fma.rn.f64    %fd8200, %fd8200, 0.9999, 0.01;
	// end inline asm
	// begin inline asm
	fma.rn.f32    %f16391, %f16391, 0.9999, 0.01;
	// end inline asm
	// begin inline asm
	fma.rn.f32    %f16392, %f16392, 0.9999, 0.01;
	// end inline asm
	// begin inline asm
	fma.rn.f64    %fd8199, %fd8199, 0.9999, 0.01;
	// end inline asm
	// begin inline asm
	fma.rn.f32    %f16391, %f16391, 0.9999, 0.01;
	// end inline asm
	// begin inline asm
	fma.rn.f32    %f16392, %f16392, 0.9999, 0.01;
	// end inline asm
	// begin inline asm
	fma.rn.f64    %fd8200, %fd8200, 0.9999, 0.01;
	// end inline asm
	// begin inline asm
	fma.rn.f32    %f16391, %f16391, 0.9999, 0.01;
	// end inline asm
	// begin inline asm
	fma.rn.f32    %f16392, %f16392, 0.9999, 0.01;
	// end inline asm
	// begin inline asm
	fma.rn.f64    %fd8199, %fd8199, 0.9999, 0.01;
	// end inline asm
	// begin inline asm
	fma.rn.f32    %f16391, %f16391, 0.9999, 0.01;
	// end inline asm
	// begin inline asm
	fma.rn.f32    %f16392, %f16392, 0.9999, 0.01;
	// end inline asm
	// begin inline asm
	fma.rn.f64    %fd8200, %fd8200, 0.9999, 0.01;
	// end inline asm
	// begin inline asm
	fma.rn.f32    %f16391, %f16391, 0.9999, 0.01;
	// end inline asm
	// begin inline asm
	fma.rn.f32    %f16392, %f16392, 0.9999, 0.01;
	// end inline asm
	// begin inline asm
	fma.rn.f64    %fd8199, %fd8199, 0.9999, 0.01;
	// end inline asm
	// begin inline asm
	fma.rn.f32    %f16391, %f16391, 0.9999, 0.01;
	// end inline asm
	// begin inline asm
	fma.rn.f32    %f16392, %f16392, 0.9999, 0.01;
	// end inline asm
	// begin inline asm
	fma.rn.f64    %fd8200, %fd8200, 0.9999, 0.01;
	// end inline asm
	// begin inline asm
	fma.rn.f32    %f16391, %f16391, 0.9999, 0.01;
	// end inline asm
	// begin inline asm
	fma.rn.f32    %f16392, %f16392, 0.9999, 0.01;
	// end inline asm
	// begin inline asm
	fma.rn.f64    %fd8199, %fd8199, 0.9999, 0.01;
	// end inline asm
	// begin inline asm
	fma.rn.f32    %f16391, %f16391, 0.9999, 0.01;
	// end inline asm
	// begin inline asm
	fma.rn.f32    %f16392, %f16392, 0.9999, 0.01;
	// end inline asm
	// begin inline asm
	fma.rn.f64    %fd8200, %fd8200, 0.9999, 0.01;
	// end inline asm
	// begin inline asm
	fma.rn.f32    %f16391, %f16391, 0.9999, 0.01;
	// end inline asm
	// begin inline asm
	fma.rn.f32    %f16392, %f16392, 0.9999, 0.01;
	// end inline asm
	// begin inline asm
	fma.rn.f64    %fd8199, %fd8199, 0.9999, 0.01;
	// end inline asm
	// begin inline asm
	fma.rn.f32    %f16391, %f16391, 0.9999, 0.01;
	// end inline asm
	// begin inline asm
	fma.rn.f32    %f16392, %f16392, 0.9999, 0.01;
	// end inline asm
	// begin inline asm
	fma.rn.f64    %fd8200, %fd8200, 0.9999, 0.01;
	// end inline asm
	// begin inline asm
	fma.rn.f32    %f16391, %f16391, 0.9999, 0.01;
	// end inline asm
	// begin inline asm
	fma.rn.f32    %f16392, %f16392, 0.9999, 0.01;
	// end inline asm
	// begin inline asm
	fma.rn.f64    %fd8199, %fd8199, 0.9999, 0.01;
	// end inline asm
	// begin inline asm
	fma.rn.f32    %f16391, %f16391, 0.9999, 0.01;
	// end inline asm
	// begin inline asm
	fma.rn.f32    %f16392, %f16392, 0.9999, 0.01;
	// end inline asm
	// begin inline asm
	fma.rn.f64    %fd8200, %fd8200, 0.9999, 0.01;
	// end inline asm
	// begin inline asm
	fma.rn.f32    %f16391, %f16391, 0.9999, 0.01;
	// end inline asm
	// begin inline asm
	fma.rn.f32    %f16392, %f16392, 0.9999, 0.01;
	// end inline asm
	// begin inline asm
	fma.rn.f64    %fd8199, %fd8199, 0.9999, 0.01;
	// end inline asm
	// begin inline asm
	fma.rn.f32    %f16391, %f16391, 0.9999, 0.01;
	// end inline asm
	// begin inline asm
	fma.rn.f32    %f16392, %f16392, 0.9999, 0.01;
	// end inline asm
	// begin inline asm
	fma.rn.f64    %fd8200, %fd8200, 0.9999, 0.01;
	// end inline asm
	// begin inline asm
	fma.rn.f32    %f16391, %f16391, 0.9999, 0.01;
	// end inline asm
	// begin inline asm
	fma.rn.f32    %f16392, %f16392, 0.9999, 0.01;
	// end inline asm
	// begin inline asm
	fma.rn.f64    %fd8199, %fd8199, 0.9999, 0.01;
	// end inline asm
	// begin inline asm
	fma.rn.f32    %f16391, %f16391, 0.9999, 0.01;
	// end inline asm
	// begin inline asm
	fma.rn.f32    %f16392, %f16392, 0.9999, 0.01;
	// end inline asm
	// begin inline asm
	fma.rn.f64    %fd8200, %fd8200, 0.9999, 0.01;
	// end inline asm
	// begin inline asm
	fma.rn.f32    %f16391, %f16391, 0.9999, 0.01;
	// end inline asm
	// begin inline asm
	fma.rn.f32    %f16392, %f16392, 0.9999, 0.01;
	// end inline asm
	// begin inline asm
	fma.rn.f64    %fd8199, %fd8199, 0.9999, 0.01;
	// end inline asm
	// begin inline asm
	fma.rn.f32    %f16391, %f16391, 0.9999, 0.01;
	// end inline asm
	// begin inline asm
	fma.rn.f32    %f16392, %f16392, 0.9999, 0.01;
	// end inline asm
	// begin inline asm
	fma.rn.f64    %fd8200, %fd8200, 0.9999, 0.01;
	// end inline asm
	// begin inline asm
	fma.rn.f32    %f16391, %f16391, 0.9999, 0.01;
	// end inline asm
	// begin inline asm
	fma.rn.f32    %f16392, %f16392, 0.9999, 0.01;
	// end inline asm
	// begin inline asm
	fma.rn.f64    %fd8199, %fd8199, 0.9999, 0.01;
	// end inline asm
	// begin inline asm
	fma.rn.f32    %f16391, %f16391, 0.9999, 0.01;
	// end inline asm
	// begin inline asm
	fma.rn.f32    %f16392, %f16392, 0.9999, 0.01;
	// end inline asm
	// begin inline asm
	fma.rn.f64    %fd8200, %fd8200, 0.9999, 0.01;
	// end inline asm
	// begin inline asm
	fma.rn.f32    %f16391, %f16391, 0.9999, 0.01;
	// end inline asm
	// begin inline asm
	fma.rn.f32    %f16392, %f16392, 0.9999, 0.01;
	// end inline asm
	// begin inline asm
	fma.rn.f64    %fd8199, %fd8199, 0.9999, 0.01;
	// end inline asm
	// begin inline asm
	fma.rn.f32    %f16391, %f16391, 0.9999, 0.01;
	// end inline asm
	// begin inline asm
	fma.rn.f32    %f16392, %f16392, 0.9999, 0.01;
	// end inline asm
	// begin inline asm
	fma.rn.f64    %fd8200, %fd8200, 0.9999, 0.01;
	// end inline asm
	// begin inline asm
	fma.rn.f32    %f16391, %f16391, 0.9999, 0.01;
	// end inline asm
	// begin inline asm
	fma.rn.f32    %f16392, %f16392, 0.9999, 0.01;
	// end inline asm
	// begin inline asm
	fma.rn.f64    %fd8199, %fd8199, 0.9999, 0.01;
	// end inline asm
	// begin inline asm
	fma.rn.f32    %f16391, %f16391, 0.9999, 0.01;
	// end inline asm
	// begin inline asm
	fma.rn.f32    %f16392, %f16392, 0.9999, 0.01;
	// end inline asm
	// begin inline asm
	fma.rn.f64    %fd8200, %fd8200, 0.9999, 0.01;
	// end inline asm
	// begin inline asm
	fma.rn.f32    %f16391, %f16391, 0.9999, 0.01;
	// end inline asm
	// begin inline asm
	fma.rn.f32    %f16392, %f16392, 0.9999, 0.01;
	// end inline asm
	// begin inline asm
	fma.rn.f64    %fd8199, %fd8199, 0.9999, 0.01;
	// end inline asm
	// begin inline asm
	fma.rn.f32    %f16391, %f16391, 0.9999, 0.01;
	// end inline asm
	// begin inline asm
	fma.rn.f32    %f16392, %f16392, 0.9999, 0.01;
	// end inline asm
	// begin inline asm
	fma.rn.f64    %fd8200, %fd8200, 0.9999, 0.01;
	// end inline asm
	// begin inline asm
	fma.rn.f32    %f16391, %f16391, 0.9999, 0.01;
	// end inline asm
	// begin inline asm
	fma.rn.f32    %f16392, %f16392, 0.9999, 0.01;
	// end inline asm
	// begin inline asm
	fma.rn.f64    %fd8199, %fd8199, 0.9999, 0.01;
	// end inline asm
	// begin inline asm
	fma.rn.f32    %f16391, %f16391, 0.9999, 0.01;
	// end inline asm
	// begin inline asm
	fma.rn.f32    %f16392, %f16392, 0.9999, 0.01;
	// end inline asm
	// begin inline asm
	fma.rn.f64    %fd8200, %fd8200, 0.9999, 0.01;
	// end inline asm
	// begin inline asm
	fma.rn.f32    %f16391, %f16391, 0.9999, 0.01;
	// end inline asm
	// begin inline asm
	fma.rn.f32    %f16392, %f16392, 0.9999, 0.01;
	// end inline asm
	// begin inline asm
	fma.rn.f64    %fd8199, %fd8199, 0.9999, 0.01;
	// end inline asm
	// begin inline asm
	fma.rn.f32    %f16391, %f16391, 0.9999, 0.01;
	// end inline asm
	// begin inline asm
	fma.rn.f32    %f16392, %f16392, 0.9999, 0.01;
	// end inline asm
	// begin inline asm
	fma.rn.f64    %fd8200, %fd8200, 0.9999, 0.01;
	// end inline asm
	// begin inline asm
	fma.rn.f32    %f16391, %f16391, 0.9999, 0.01;
	// end inline asm
	// begin inline asm
	fma.rn.f32    %f16392, %f16392, 0.9999, 0.01;
	// end inline asm
	// begin inline asm
	fma.rn.f64    %fd8199, %fd8199, 0.9999, 0.01;
	// end inline asm
	// begin inline asm
	fma.rn.f32    %f16391, %f16391, 0.9999, 0.01;
	// end inline asm
	// begin inline asm
	fma.rn.f32    %f16392, %f16392, 0.9999, 0.01;
	// end inline asm
	// begin inline asm
	fma.rn.f64    %fd8200, %fd8200, 0.9999, 0.01;
	// end inline asm
	// begin inline asm
	fma.rn.f32    %f16391, %f16391, 0.9999, 0.01;
	// end inline asm
	// begin inline asm
	fma.rn.f32    %f16392, %f16392, 0.9999, 0.01;
	// end inline asm
	// begin inline asm
	fma.rn.f64    %fd8199, %fd8199, 0.9999, 0.01;
	// end inline asm
	// begin inline asm
	fma.rn.f32    %f16391, %f16391, 0.9999, 0.01;
	// end inline asm
	// begin inline asm
	fma.rn.f32    %f16392, %f16392, 0.9999, 0.01;
	// end inline asm
	// begin inline asm
	fma.rn.f64    %fd8200, %fd8200, 0.9999, 0.01;
	// end inline asm
	// begin inline asm
	fma.rn.f32    %f16391, %f16391, 0.9999, 0.01;
	// end inline asm
	// begin inline asm
	fma.rn.f32    %f16392, %f16392, 0.9999, 0.01;
	// end inline asm
	// begin inline asm
	fma.rn.f64    %fd8199, %fd8199, 0.9999, 0.01;
	// end inline asm
	// begin inline asm
	fma.rn.f32    %f16391, %f16391, 0.9999, 0.01;
	// end inline asm
	// begin inline asm
	fma.rn.f32    %f16392, %f16392, 0.9999, 0.01;
	// end inline asm
	// begin inline asm
	fma.rn.f64    %fd8200, %fd8200, 0.9999, 0.01;
	// end inline asm
	// begin inline asm
	fma.rn.f32    %f16391, %f16391, 0.9999, 0.01;
	// end inline asm
	// begin inline asm
	fma.rn.f32    %f16392, %f16392, 0.9999, 0.01;
	// end inline asm
	// begin inline asm
	fma.rn.f64    %fd8199, %fd8199, 0.9999, 0.01;
	// end inline asm
	// begin inline asm
	fma.rn.f32    %f16391, %f16391, 0.9999, 0.01;
	// end inline asm
	// begin inline asm
	fma.rn.f32    %f16392, %f16392, 0.9999, 0.01;
	// end inline asm
	// begin inline asm
	fma.rn.f64    %fd8200, %fd8200, 0.9999, 0.01;
	// end inline asm
	// begin inline asm
	fma.rn.f32    %f16391, %f16391, 0.9999, 0.01;
	// end inline asm
	// begin inline asm
	fma.rn.f32    %f16392, %f16392, 0.9999, 0.01;
	// end inline asm
	// begin inline asm
	fma.rn.f64    %fd8199, %fd8199, 0.9999, 0.01;
	// end inline asm
	// begin inline asm
	fma.rn.f32    %f16391, %f16391, 0.9999, 0.01;
	// end inline asm
	// begin inline asm
	fma.rn.f32    %f16392, %f16392, 0.9999, 0.01;
	// end inline asm
	// begin inline asm
	fma.rn.f64    %fd8200, %fd8200, 0.9999, 0.01;
	// end inline asm
	// begin inline asm
	fma.rn.f32    %f16391, %f16391, 0.9999, 0.01;
	// end inline asm
	// begin inline asm
	fma.rn.f32    %f16392, %f16392, 0.9999, 0.01;
	// end inline asm
	// begin inline asm
	fma.rn.f64    %fd8199, %fd8199, 0.9999, 0.01;
	// end inline asm
	// begin inline asm
	fma.rn.f32    %f16391, %f16391, 0.9999, 0.01;
	// end inline asm
	// begin inline asm
	fma.rn.f32    %f16392, %f16392, 0.9999, 0.01;
	// end inline asm
	// begin inline asm
	fma.rn.f64    %fd8200, %fd8200, 0.9999, 0.01;
	// end inline asm
	// begin inline asm
	fma.rn.f32    %f16391, %f16391, 0.9999, 0.01;
	// end inline asm
	// begin inline asm
	fma.rn.f32    %f16392, %f16392, 0.9999, 0.01;
	// end inline asm
	// begin inline asm
	fma.rn.f64    %fd8199, %fd8199, 0.9999, 0.01;
	// end inline asm
	// begin inline asm
	fma.rn.f32    %f16391, %f16391, 0.9999, 0.01;
	// end inline asm
	// begin inline asm
	fma.rn.f32    %f16392, %f16392, 0.9999, 0.01;
	// end inline asm
	// begin inline asm
	fma.rn.f64    %fd8200, %fd8200, 0.9999, 0.01;
	// end inline asm
	// begin inline asm
	fma.rn.f32    %f16391, %f16391, 0.9999, 0.01;
	// end inline asm
	// begin inline asm
	fma.rn.f32    %f16392, %f16392, 0.9999, 0.01;
	// end inline asm
	// begin inline asm
	fma.rn.f64    %fd8199, %fd8199, 0.9999, 0.01;
	// end inline asm
	// begin inline asm
	fma.rn.f32    %f16391, %f16391, 0.9999, 0.01;
	// end inline asm
	// begin inline asm
	fma.rn.f32    %f16392, %f16392, 0.9999, 0.01;
	// end inline asm
	// begin inline asm
	fma.rn.f64    %fd8200, %fd8200, 0.9999, 0.01;
	// end inline asm
	// begin inline asm
	fma.rn.f32    %f16391, %f16391, 0.9999, 0.01;
	// end inline asm
	// begin inline asm
	fma.rn.f32    %f16392, %f16392, 0.9999, 0.01;
	// end inline asm
	// begin inline asm
	fma.rn.f64    %fd8199, %fd8199, 0.9999, 0.01;
	// end inline asm
	// begin inline asm
	fma.rn.f32    %f16391, %f16391, 0.9999, 0.01;
	// end inline asm
	// begin inline asm
	fma.rn.f32    %f16392, %f16392, 0.9999, 0.01;
	// end inline asm
	// begin inline asm
	fma.rn.f64    %fd8200, %fd8200, 0.9999, 0.01;
	// end inline asm
	// begin inline asm
	fma.rn.f32    %f16391, %f16391, 0.9999, 0.01;
	// end inline asm
	// begin inline asm
	fma.rn.f32    %f16392, %f16392, 0.9999, 0.01;
	// end inline asm
	// begin inline asm
	fma.rn.f64    %fd8199, %fd8199, 0.9999, 0.01;
	// end inline asm
	// begin inline asm
	fma.rn.f32    %f16391, %f16391, 0.9999, 0.01;
	// end inline asm
	// begin inline asm
	fma.rn.f32    %f16392, %f16392, 0.9999, 0.01;
	// end inline asm
	// begin inline asm
	fma.rn.f64    %fd8200, %fd8200, 0.9999, 0.01;
	// end inline asm
	// begin inline asm
	fma.rn.f32    %f16391, %f16391, 0.9999, 0.01;
	// end inline asm
	// begin inline asm
	fma.rn.f32    %f16392, %f16392, 0.9999, 0.01;
	// end inline asm
	// begin inline asm
	fma.rn.f64    %fd8199, %fd8199, 0.9999, 0.01;
	// end inline asm
	// begin inline asm
	fma.rn.f32    %f16391, %f16391, 0.9999, 0.01;
	// end inline asm
	// begin inline asm
	fma.rn.f32    %f16392, %f16392, 0.9999, 0.01;
	// end inline asm
	// begin inline asm
	fma.rn.f64    %fd8200, %fd8200, 0.9999, 0.01;
	// end inline asm
	// begin inline asm
	fma.rn.f32    %f16391, %f16391, 0.9999, 0.01;
	// end inline asm
	// begin inline asm
	fma.rn.f32    %f16392, %f16392, 0.9999, 0.01;
	// end inline asm
	// begin inline asm
	fma.rn.f64    %fd8199, %fd8199, 0.9999, 0.01;
	// end inline asm
	// begin inline asm
	fma.rn.f32    %f16391, %f16391, 0.9999, 0.01;
	// end inline asm
	// begin inline asm
	fma.rn.f32    %f16392, %f16392, 0.9999, 0.01;
	// end inline asm
	// begin inline asm
	fma.rn.f64    %fd8200, %fd8200, 0.9999, 0.01;
	// end inline asm
	// begin inline asm
	fma.rn.f32    %f16391, %f16391, 0.9999, 0.01;
	// end inline asm
	// begin inline asm
	fma.rn.f32    %f16392, %f16392, 0.9999, 0.01;
	// end inline asm
	// begin inline asm
	fma.rn.f64    %fd8199, %fd8199, 0.9999, 0.01;
	// end inline asm
	// begin inline asm
	fma.rn.f32    %f16391, %f16391, 0.9999, 0.01;
	// end inline asm
	// begin inline asm
	fma.rn.f32    %f16392, %f16392, 0.9999, 0.01;
	// end inline asm
	// begin inline asm
	fma.rn.f64    %fd8200, %fd8200, 0.9999, 0.01;
	// end inline asm
	// begin inline asm
	fma.rn.f32    %f16391, %f16391, 0.9999, 0.01;
	// end inline asm
	// begin inline asm
	fma.rn.f32    %f16392, %f16392, 0.9999, 0.01;
	// end inline asm
	// begin inline asm
	fma.rn.f64    %fd8199, %fd8199, 0.9999, 0.01;
	// end inline asm
	// begin inline asm
	fma.rn.f32    %f16391, %f16391, 0.9999, 0.01;
	// end inline asm
	// begin inline asm
	fma.rn.f32    %f16392, %f16392, 0.9999, 0.01;
	// end inline asm
	// begin inline asm
	fma.rn.f64    %fd8200, %fd8200, 0.9999, 0.01;
	// end inline asm
	// begin inline asm
	fma.rn.f32    %f16391, %f16391, 0.9999, 0.01;
	// end inline asm
	// begin inline asm
	fma.rn.f32    %f16392, %f16392, 0.9999, 0.01;
	// end inline asm
	// begin inline asm
	fma.rn.f64    %fd8199, %fd8199, 0.9999, 0.01;
	// end inline asm
	// begin inline asm
	fma.rn.f32    %f16391, %f16391, 0.9999, 0.01;
	// end inline asm
	// begin inline asm
	fma.rn.f32    %f16392, %f16392, 0.9999, 0.01;
	// end inline asm
	// begin inline asm
	fma.rn.f64    %fd8200, %fd8200, 0.9999, 0.01;
	// end inline asm
	// begin inline asm
	fma.rn.f32    %f16391, %f16391, 0.9999, 0.01;
	// end inline asm
	// begin inline asm
	fma.rn.f32    %f16392, %f16392, 0.9999, 0.01;
	// end inline asm
	// begin inline asm
	fma.rn.f64    %fd8199, %fd8199, 0.9999, 0.01;
	// end inline asm
	// begin inline asm
	fma.rn.f32    %f16391, %f16391, 0.9999, 0.01;
	// end inline asm
	// begin inline asm
	fma.rn.f32    %f16392, %f16392, 0.9999, 0.01;
	// end inline asm
	// begin inline asm
	fma.rn.f64    %fd8200, %fd8200, 0.9999, 0.01;
	// end inline asm
	// begin inline asm
	fma.rn.f32    %f16391, %f16391, 0.9999, 0.01;
	// end inline asm
	// begin inline asm
	fma.rn.f32    %f16392, %f16392, 0.9999, 0.01;
	// end inline asm
	// begin inline asm
	fma.rn.f64    %fd8199, %fd8199, 0.9999, 0.01;
	// end inline asm
	// begin inline asm
	fma.rn.f32    %f16391, %f16391, 0.9999, 0.01;
	// end inline asm
	// begin inline asm
	fma.rn.f32    %f16392, %f16392, 0.9999, 0.01;
	// end inline asm
	// begin inline asm
	fma.rn.f64    %fd8200, %fd8200, 0.9999, 0.01;
	// end inline asm
	// begin inline asm
	fma.rn.f32    %f16391, %f16391, 0.9999, 0.01;
	// end inline asm
	// begin inline asm
	fma.rn.f32    %f16392, %f16392, 0.9999, 0.01;
	// end inline asm
	// begin inline asm
	fma.rn.f64    %fd8199, %fd8199, 0.9999, 0.01;
	// end inline asm
	// begin inline asm
	fma.rn.f32    %f16391, %f16391, 0.9999, 0.01;
	// end inline asm
	// begin inline asm
	fma.rn.f32    %f16392, %f16392, 0.9999, 0.01;
	// end inline asm
	// begin inline asm
	fma.rn.f64    %fd8200, %fd8200, 0.9999, 0.01;
	// end inline asm
	// begin inline asm
	fma.rn.f32    %f16391, %f16391, 0.9999, 0.01;
	// end inline asm
	// begin inline asm
	fma.rn.f32    %f16392, %f16392, 0.9999, 0.01;
	// end inline asm
	// begin inline asm
	fma.rn.f64    %fd8199, %fd8199, 0.9999, 0.01;
	// end inline asm
	// begin inline asm
	fma.rn.f32    %f16391, %f16391, 0.9999, 0.01;
	// end inline asm
	// begin inline asm
	fma.rn.f32    %f16392, %f16392, 0.9999, 0.01;
	// end inline asm
	// begin inline asm
	fma.rn.f64    %fd8200, %fd8200, 0.9999, 0.01;
	// end inline asm
	// begin inline asm
	fma.rn.f32    %f16391, %f16391, 0.9999, 0.01;
	// end inline asm
	// begin inline asm
	fma.rn.f32    %f16392, %f16392, 0.9999, 0.01;
	// end inline asm
	// begin inline asm
	fma.rn.f64    %fd8199, %fd8199, 0.9999, 0.01;
	// end inline asm
	// begin inline asm
	fma.rn.f32    %f16391, %f16391, 0.9999, 0.01;
	// end inline asm
	// begin inline asm
	fma.rn.f32    %f16392, %f16392, 0.9999, 0.01;
	// end inline asm
	// begin inline asm
	fma.rn.f64    %fd8200, %fd8200, 0.9999, 0.01;
	// end inline asm
	// begin inline asm
	fma.rn.f32    %f16391, %f16391, 0.9999, 0.01;
	// end inline asm
	// begin inline asm
	fma.rn.f32    %f16392, %f16392, 0.9999, 0.01;
	// end inline asm
	// begin inline asm
	fma.rn.f64    %fd8199, %fd8199, 0.9999, 0.01;
	// end inline asm
	// begin inline asm
	fma.rn.f32    %f16391, %f16391, 0.9999, 0.01;
	// end inline asm
	// begin inline asm
	fma.rn.f32    %f16392, %f16392, 0.9999, 0.01;
	// end inline asm
	// begin inline asm
	fma.rn.f64    %fd8200, %fd8200, 0.9999, 0.01;
	// end inline asm
	// begin inline asm
	fma.rn.f32    %f16391, %f16391, 0.9999, 0.01;
	// end inline asm
	// begin inline asm
	fma.rn.f32    %f16392, %f16392, 0.9999, 0.01;
	// end inline asm
	// begin inline asm
	fma.rn.f64    %fd8199, %fd8199, 0.9999, 0.01;
	// end inline asm
	// begin inline asm
	fma.rn.f32    %f16391, %f16391, 0.9999, 0.01;
	// end inline asm
	// begin inline asm
	fma.rn.f32    %f16392, %f16392, 0.9999, 0.01;
	// end inline asm
	// begin inline asm
	fma.rn.f64    %fd8200, %fd8200, 0.9999, 0.01;
	// end inline asm
	// begin inline asm
	fma.rn.f32    %f16391, %f16391, 0.9999, 0.01;
	// end inline asm
	// begin inline asm
	fma.rn.f32    %f16392, %f16392, 0.9999, 0.01;
	// end inline asm
	// begin inline asm
	fma.rn.f64    %fd8199, %fd8199, 0.9999, 0.01;
	// end inline asm
	// begin inline asm
	fma.rn.f32    %f16391, %f16391, 0.9999, 0.01;
	// end inline asm
	// begin inline asm
	fma.rn.f32    %f16392, %f16392, 0.9999, 0.01;
	// end inline asm
	// begin inline asm
	fma.rn.f64    %fd8200, %fd8200, 0.9999, 0.01;
	// end inline asm
	// begin inline asm
	fma.rn.f32    %f16391, %f16391, 0.9999, 0.01;
	// end inline asm
	// begin inline asm
	fma.rn.f32    %f16392, %f16392, 0.9999, 0.01;
	// end inline asm
	// begin inline asm
	fma.rn.f64    %fd8199, %fd8199, 0.9999, 0.01;
	// end inline asm
	// begin inline asm
	fma.rn.f32    %f16391, %f16391, 0.9999, 0.01;
	// end inline asm
	// begin inline asm
	fma.rn.f32    %f16392, %f16392, 0.9999, 0.01;
	// end inline asm
	// begin inline asm
	fma.rn.f64    %fd8200, %fd8200, 0.9999, 0.01;
	// end inline asm
	// begin inline asm
	fma.rn.f32    %f16391, %f16391, 0.9999, 0.01;
	// end inline asm
	// begin inline asm
	fma.rn.f32    %f16392, %f16392, 0.9999, 0.01;
	// end inline asm
	// begin inline asm
	fma.rn.f64    %fd8199, %fd8199, 0.9999, 0.01;
	// end inline asm
	// begin inline asm
	fma.rn.f32    %f16391, %f16391, 0.9999, 0.01;
	// end inline asm
	// begin inline asm
	fma.rn.f32    %f16392, %f16392, 0.9999, 0.01;
	// end inline asm
	// begin inline asm
	fma.rn.f64    %fd8200, %fd8200, 0.9999, 0.01;
	// end inline asm
	// begin inline asm
	fma.rn.f32    %f16391, %f16391, 0.9999, 0.01;
	// end inline asm
	// begin inline asm
	fma.rn.f32    %f16392, %f16392, 0.9999, 0.01;
	// end inline asm
	// begin inline asm
	fma.rn.f64    %fd8199, %fd8199, 0.9999, 0.01;
	// end inline asm
	// begin inline asm
	fma.rn.f32    %f16391, %f16391, 0.9999, 0.01;
	// end inline asm
	// begin inline asm
	fma.rn.f32    %f16392, %f16392, 0.9999, 0.01;
	// end inline asm
	// begin inline asm
	fma.rn.f64    %fd8200, %fd8200, 0.9999, 0.01;
	// end inline asm
	// begin inline asm
	fma.rn.f32    %f16391, %f16391, 0.9999, 0.01;
	// end inline asm
	// begin inline asm
	fma.rn.f32    %f16392, %f16392, 0.9999, 0.01;
	// end inline asm
	// begin inline asm
	fma.rn.f64    %fd8199, %fd8199, 0.9999, 0.01;
	// end inline asm
	// begin inline asm
	fma.rn.f32    %f16391, %f16391, 0.9999, 0.01;
	// end inline asm
	// begin inline asm
	fma.rn.f32    %f16392, %f16392, 0.9999, 0.01;
	// end inline asm
	// begin inline asm
	fma.rn.f64    %fd8200, %fd8200, 0.9999, 0.01;
	// end inline asm
	// begin inline asm
	fma.rn.f32    %f16391, %f16391, 0.9999, 0.01;
	// end inline asm
	// begin inline asm
	fma.rn.f32    %f16392, %f16392, 0.9999, 0.01;
	// end inline asm
	// begin inline asm
	fma.rn.f64    %fd8199, %fd8199, 0.9999, 0.01;
	// end inline asm
	// begin inline asm
	fma.rn.f32    %f16391, %f16391, 0.9999, 0.01;
	// end inline asm
	// begin inline asm
	fma.rn.f32    %f16392, %f16392, 0.9999, 0.01;
	// end inline asm
	// begin inline asm
	fma.rn.f64    %fd8200, %fd8200, 0.9999, 0.01;
	// end inline asm
	// begin inline asm
	fma.rn.f32    %f16391, %f16391, 0.9999, 0.01;
	// end inline asm
	// begin inline asm
	fma.rn.f32    %f16392, %f16392, 0.9999, 0.01;
	// end inline asm
	// begin inline asm
	fma.rn.f64    %fd8199, %fd8199, 0.9999, 0.01;
	// end inline asm
	// begin inline asm
	fma.rn.f32    %f16391, %f16391, 0.9999, 0.01;
	// end inline asm
	// begin inline asm
	fma.rn.f32    %f16392, %f16392, 0.9999, 0.01;
	// end inline asm
	// begin inline asm
	fma.rn.f64    %fd8200, %fd8200, 0.9999, 0.01;
	// end inline asm
	// begin inline asm
	fma.rn.f32    %f16391, %f16391, 0.9999, 0.01;
	// end inline asm
	// begin inline asm
	fma.rn.f32    %f16392, %f16392, 0.9999, 0.01;
	// end inline asm
	// begin inline asm
	fma.rn.f64    %fd8199, %fd8199, 0.9999, 0.01;
	// end inline asm
	// begin inline asm
	fma.rn.f32    %f16391, %f16391, 0.9999, 0.01;
	// end inline asm
	// begin inline asm
	fma.rn.f32    %f16392, %f16392, 0.9999, 0.01;
	// end inline asm
	// begin inline asm
	fma.rn.f64    %fd8200, %fd8200, 0.9999, 0.01;
	// end inline asm
	// begin inline asm
	fma.rn.f32    %f16391, %f16391, 0.9999, 0.01;
	// end inline asm
	// begin inline asm
	fma.rn.f32    %f16392, %f16392, 0.9999, 0.01;
	// end inline asm
	// begin inline asm
	fma.rn.f64    %fd8199, %fd8199, 0.9999, 0.01;
	// end inline asm
	// begin inline asm
	fma.rn.f32    %f16391, %f16391, 0.9999, 0.01;
	// end inline asm
	// begin inline asm
	fma.rn.f32    %f16392, %f16392, 0.9999, 0.01;
	// end inline asm
	// begin inline asm
	fma.rn.f64    %fd8200, %fd8200, 0.9999, 0.01;
	// end inline asm
	// begin inline asm
	fma.rn.f32    %f16391, %f16391, 0.9999, 0.01;
	// end inline asm
	// begin inline asm
	fma.rn.f32    %f16392, %f16392, 0.9999, 0.01;
	// end inline asm
	// begin inline asm
	fma.rn.f64    %fd8199, %fd8199, 0.9999, 0.01;
	// end inline asm
	// begin inline asm
	fma.rn.f32    %f16391, %f16391, 0.9999, 0.01;
	// end inline asm
	// begin inline asm
	fma.rn.f32    %f16392, %f16392, 0.9999, 0.01;
	// end inline asm
	// begin inline asm
	fma.rn.f64    %fd8200, %fd8200, 0.9999, 0.01;
	// end inline asm
	// begin inline asm
	fma.rn.f32    %f16391, %f16391, 0.9999, 0.01;
	// end inline asm
	// begin inline asm
	fma.rn.f32    %f16392, %f16392, 0.9999, 0.01;
	// end inline asm
	// begin inline asm
	fma.rn.f64    %fd8199, %fd8199, 0.9999, 0.01;
	// end inline asm
	// begin inline asm
	fma.rn.f32    %f16391, %f16391, 0.9999, 0.01;
	// end inline asm
	// begin inline asm
	fma.rn.f32    %f16392, %f16392, 0.9999, 0.01;
	// end inline asm
	// begin inline asm
	fma.rn.f64    %fd8200, %fd8200, 0.9999, 0.01;
	// end inline asm
	// begin inline asm
	fma.rn.f32    %f16391, %f16391, 0.9999, 0.01;
	// end inline asm
	// begin inline asm
	fma.rn.f32    %f16392, %f16392, 0.9999, 0.01;
	// end inline asm
	// begin inline asm
	fma.rn.f64    %fd8199, %fd8199, 0.9999, 0.01;
	// end inline asm
	// begin inline asm
	fma.rn.f32    %f16391, %f16391, 0.9999, 0.01;
	// end inline asm
	// begin inline asm
	fma.rn.f32    %f16392, %f16392, 0.9999, 0.01;
	// end inline asm
	// begin inline asm
	fma.rn.f64    %fd8200, %fd8200, 0.9999, 0.01;
	// end inline asm
	// begin inline asm
	fma.rn.f32    %f16391, %f16391, 0.9999, 0.01;
	// end inline asm
	// begin inline asm
	fma.rn.f32    %f16392, %f16392, 0.9999, 0.01;
	// end inline asm
	// begin inline asm
	fma.rn.f64    %fd8199, %fd8199, 0.9999, 0.01;
	// end inline asm
	// begin inline asm
	fma.rn.f32    %f16391, %f16391, 0.9999, 0.01;
	// end inline asm
	// begin inline asm
	fma.rn.f32    %f16392, %f16392, 0.9999, 0.01;
	// end inline asm
	// begin inline asm
	fma.rn.f64    %fd8200, %fd8200, 0.9999, 0.01;
	// end inline asm
	// begin inline asm
	fma.rn.f32    %f16391, %f16391, 0.9999, 0.01;
	// end inline asm
	// begin inline asm
	fma.rn.f32    %f16392, %f16392, 0.9999, 0.01;
	// end inline asm
	// begin inline asm
	fma.rn.f64    %fd8199, %fd8199, 0.9999, 0.01;
	// end inline asm
	// begin inline asm
	fma.rn.f32    %f16391, %f16391, 0.9999, 0.01;
	// end inline asm
	// begin inline asm
	fma.rn.f32    %f16392, %f16392, 0.9999, 0.01;
	// end inline asm
	// begin inline asm
	fma.rn.f64    %fd8200, %fd8200, 0.9999, 0.01;
	// end inline asm
	// begin inline asm
	fma.rn.f32    %f16391, %f16391, 0.9999, 0.01;
	// end inline asm
	// begin inline asm
	fma.rn.f32    %f16392, %f16392, 0.9999, 0.01;
	// end inline asm
	// begin inline asm
	fma.rn.f64    %fd8199, %fd8199, 0.9999, 0.01;
	// end inline asm
	// begin inline asm
	fma.rn.f32    %f16391, %f16391, 0.9999, 0.01;
	// end inline asm
	// begin inline asm
	fma.rn.f32    %f16392, %f16392, 0.9999, 0.01;
	// end inline asm
	// begin inline asm
	fma.rn.f64    %fd8200, %fd8200, 0.9999, 0.01;
	// end inline asm
	// begin inline asm
	fma.rn.f32    %f16391, %f16391, 0.9999, 0.01;
	// end inline asm
	// begin inline asm
	fma.rn.f32    %f16392, %f16392, 0.9999, 0.01;
	// end inline asm
	// begin inline asm
	fma.rn.f64    %fd8199, %fd8199, 0.9999, 0.01;
	// end inline asm
	// begin inline asm
	fma.rn.f32    %f16391, %f16391, 0.9999, 0.01;
	// end inline asm
	// begin inline asm
	fma.rn.f32    %f16392, %f16392, 0.9999, 0.01;
	// end inline asm
	// begin inline asm
	fma.rn.f64    %fd8200, %fd8200, 0.9999, 0.01;
	// end inline asm
	// begin inline asm
	fma.rn.f32    %f16391, %f16391, 0.9999, 0.01;
	// end inline asm
	// begin inline asm
	fma.rn.f32    %f16392, %f16392, 0.9999, 0.01;
	// end inline asm
	// begin inline asm
	fma.rn.f64    %fd8199, %fd8199, 0.9999, 0.01;
	// end inline asm
	// begin inline asm
	fma.rn.f32    %f16391, %f16391, 0.9999, 0.01;
	// end inline asm
	// begin inline asm
	fma.rn.f32    %f16392, %f16392, 0.9999, 0.01;
	// end inline asm
	// begin inline asm
	fma.rn.f64    %fd8200, %fd8200, 0.9999, 0.01;
	// end inline asm
	// begin inline asm
	fma.rn.f32    %f16391, %f16391, 0.9999, 0.01;
	// end inline asm
	// begin inline asm
	fma.rn.f32    %f16392, %f16392, 0.9999, 0.01;
	// end inline asm
	// begin inline asm
	fma.rn.f64    %fd8199, %fd8199, 0.9999, 0.01;
	// end inline asm
	// begin inline asm
	fma.rn.f32    %f16391, %f16391, 0.9999, 0.01;
	// end inline asm
	// begin inline asm
	fma.rn.f32    %f16392, %f16392, 0.9999, 0.01;
	// end inline asm
	// begin inline asm
	fma.rn.f64    %fd8200, %fd8200, 0.9999, 0.01;
	// end inline asm
	// begin inline asm
	fma.rn.f32    %f16391, %f16391, 0.9999, 0.01;
	// end inline asm
	// begin inline asm
	fma.rn.f32    %f16392, %f16392, 0.9999, 0.01;
	// end inline asm
	// begin inline asm
	fma.rn.f64    %fd8199, %fd8199, 0.9999, 0.01;
	// end inline asm
	// begin inline asm
	fma.rn.f32    %f16391, %f16391, 0.9999, 0.01;
	// end inline asm
	// begin inline asm
	fma.rn.f32    %f16392, %f16392, 0.9999, 0.01;
	// end inline asm
	// begin inline asm
	fma.rn.f64    %fd8200, %fd8200, 0.9999, 0.01;
	// end inline asm
	// begin inline asm
	fma.rn.f32    %f16391, %f16391, 0.9999, 0.01;
	// end inline asm
	// begin inline asm
	fma.rn.f32    %f16392, %f16392, 0.9999, 0.01;
	// end inline asm
	// begin inline asm
	fma.rn.f64    %fd8199, %fd8199, 0.9999, 0.01;
	// end inline asm
	// begin inline asm
	fma.rn.f32    %f16391, %f16391, 0.9999, 0.01;
	// end inline asm
	// begin inline asm
	fma.rn.f32    %f16392, %f16392, 0.9999, 0.01;
	// end inline asm
	// begin inline asm
	fma.rn.f64    %fd8200, %fd8200, 0.9999, 0.01;
	// end inline asm
	// begin inline asm
	fma.rn.f32    %f16391, %f16391, 0.9999, 0.01;
	// end inline asm
	// begin inline asm
	fma.rn.f32    %f16392, %f16392, 0.9999, 0.01;
	// end inline asm
	// begin inline asm
	fma.rn.f64    %fd8199, %fd8199, 0.9999, 0.01;
	// end inline asm
	// begin inline asm
	fma.rn.f32    %f16391, %f16391, 0.9999, 0.01;
	// end inline asm
	// begin inline asm
	fma.rn.f32    %f16392, %f16392, 0.9999, 0.01;
	// end inline asm
	// begin inline asm
	fma.rn.f64    %fd8200, %fd8200, 0.9999, 0.01;
	// end inline asm
	// begin inline asm
	fma.rn.f32    %f16391, %f16391, 0.9999, 0.01;
	// end inline asm
	// begin inline asm
	fma.rn.f32    %f16392, %f16392, 0.9999, 0.01;
	// end inline asm
	// begin inline asm
	fma.rn.f64    %fd8199, %fd8199, 0.9999, 0.01;
	// end inline asm
	// begin inline asm
	fma.rn.f32    %f16391, %f16391, 0.9999, 0.01;
	// end inline asm
	// begin inline asm
	fma.rn.f32    %f16392, %f16392, 0.9999, 0.01;
	// end inline asm
	// begin inline asm
	fma.rn.f64    %fd8200, %fd8200, 0.9999, 0.01;
	// end inline asm
	// begin inline asm
	fma.rn.f32    %f16391, %f16391, 0.9999, 0.01;
	// end inline asm
	// begin inline asm
	fma.rn.f32    %f16392, %f16392, 0.9999, 0.01;
	// end inline asm
	// begin inline asm
	fma.rn.f64    %fd8199, %fd8199, 0.9999, 0.01;
	// end inline asm
	// begin inline asm
	fma.rn.f32    %f16391, %f16391, 0.9999, 0.01;
	// end inline asm
	// begin inline asm
	fma.rn.f32    %f16392, %f16392, 0.9999, 0.01;
	// end inline asm
	// begin inline asm
	fma.rn.f64    %fd8200, %fd8200, 0.9999, 0.01;
	// end inline asm
	// begin inline asm
	fma.rn.f32    %f16391, %f16391, 0.9999, 0.01;
	// end inline asm
	// begin inline asm
	fma.rn.f32    %f16392, %f16392, 0.9999, 0.01;
	// end inline asm
	// begin inline asm
	fma.rn.f64    %fd8199, %fd8199, 0.9999, 0.01;
	// end inline asm
	// begin inline asm
	fma.rn.f32    %f16391, %f16391, 0.9999, 0.01;
	// end inline asm
	// begin inline asm
	fma.rn.f32    %f16392, %f16392, 0.9999, 0.01;
	// end inline asm
	// begin inline asm
	fma.rn.f64    %fd8200, %fd8200, 0.9999, 0.01;
	// end inline asm
	// begin inline asm
	fma.rn.f32    %f16391, %f16391, 0.9999, 0.01;
	// end inline asm
	// begin inline asm
	fma.rn.f32    %f16392, %f16392, 0.9999, 0.01;
	// end inline asm
	// begin inline asm
	fma.rn.f64    %fd8199, %fd8199, 0.9999, 0.01;
	// end inline asm
	// begin inline asm
	fma.rn.f32    %f16391, %f16391, 0.9999, 0.01;
	// end inline asm
	// begin inline asm
	fma.rn.f32    %f16392, %f16392, 0.9999, 0.01;
	// end inline asm
	// begin inline asm
	fma.rn.f64    %fd8200, %fd8200, 0.9999, 0.01;
	// end inline asm
	// begin inline asm
	fma.rn.f32    %f16391, %f16391, 0.9999, 0.01;
	// end inline asm
	// begin inline asm
	fma.rn.f32    %f16392, %f16392, 0.9999, 0.01;
	// end inline asm
	// begin inline asm
	fma.rn.f64    %fd8199, %fd8199, 0.9999, 0.01;
	// end inline asm
	// begin inline asm
	fma.rn.f32    %f16391, %f16391, 0.9999, 0.01;
	// end inline asm
	// begin inline asm
	fma.rn.f32    %f16392, %f16392, 0.9999, 0.01;
	// end inline asm
	// begin inline asm
	fma.rn.f64    %fd8200, %fd8200, 0.9999, 0.01;
	// end inline asm
	// begin inline asm
	fma.rn.f32    %f16391, %f16391, 0.9999, 0.01;
	// end inline asm
	// begin inline asm
	fma.rn.f32    %f16392, %f16392, 0.9999, 0.01;
	// end inline asm
	// begin inline asm
	fma.rn.f64    %fd8199, %fd8199, 0.9999, 0.01;
	// end inline asm
	// begin inline asm
	fma.rn.f32    %f16391, %f16391, 0.9999, 0.01;
	// end inline asm
	// begin inline asm
	fma.rn.f32    %f16392, %f16392, 0.9999, 0.01;
	// end inline asm
	// begin inline asm
	fma.rn.f64    %fd8200, %fd8200, 0.9999, 0.01;
	// end inline asm
	// begin inline asm
	fma.rn.f32    %f16391, %f16391, 0.9999, 0.01;
	// end inline asm
	// begin inline asm
	fma.rn.f32    %f16392, %f16392, 0.9999, 0.01;
	// end inline asm
	// begin inline asm
	fma.rn.f64    %fd8199, %fd8199, 0.9999, 0.01;
	// end inline asm
	// begin inline asm
	fma.rn.f32    %f16391, %f16391, 0.9999, 0.01;
	// end inline asm
	// begin inline asm
	fma.rn.f32    %f16392, %f16392, 0.9999, 0.01;
	// end inline asm
	// begin inline asm
	fma.rn.f64    %fd8200, %fd8200, 0.9999, 0.01;
	// end inline asm
	// begin inline asm
	fma.rn.f32    %f16391, %f16391, 0.9999, 0.01;
	// end inline asm
	// begin inline asm
	fma.rn.f32    %f16392, %f16392, 0.9999, 0.01;
	// end inline asm
	// begin inline asm
	fma.rn.f64    %fd8199, %fd8199, 0.9999, 0.01;
	// end inline asm
	// begin inline asm
	fma.rn.f32    %f16391, %f16391, 0.9999, 0.01;
	// end inline asm
	// begin inline asm
	fma.rn.f32    %f16392, %f16392, 0.9999, 0.01;
	// end inline asm
	// begin inline asm
	fma.rn.f64    %fd8200, %fd8200, 0.9999, 0.01;
	// end inline asm
	// begin inline asm
	fma.rn.f32    %f16391, %f16391, 0.9999, 0.01;
	// end inline asm
	// begin inline asm
	fma.rn.f32    %f16392, %f16392, 0.9999, 0.01;
	// end inline asm
	// begin inline asm
	fma.rn.f64    %fd8199, %fd8199, 0.9999, 0.01;
	// end inline asm
	// begin inline asm
	fma.rn.f32    %f16391, %f16391, 0.9999, 0.01;
	// end inline asm
	// begin inline asm
	fma.rn.f32    %f16392, %f16392, 0.9999, 0.01;
	// end inline asm
	// begin inline asm
	fma.rn.f64    %fd8200, %fd8200, 0.9999, 0.01;
	// end inline asm
	// begin inline asm
	fma.rn.f32    %f16391, %f16391, 0.9999, 0.01;
	// end inline asm
	// begin inline asm
	fma.rn.f32    %f16392, %f16392, 0.9999, 0.01;
	// end inline asm
	// begin inline asm
	fma.rn.f64    %fd8199, %fd8199, 0.9999, 0.01;
	// end inline asm
	// begin inline asm
	fma.rn.f32    %f16391, %f16391, 0.9999, 0.01;
	// end inline asm
	// begin inline asm
	fma.rn.f32    %f16392, %f16392, 0.9999, 0.01;
	// end inline asm
	// begin inline asm
	fma.rn.f64    %fd8200, %fd8200, 0.9999, 0.01;
	// end inline asm
	// begin inline asm
	fma.rn.f32    %f16391, %f16391, 0.9999, 0.01;
	// end inline asm
	// begin inline asm
	fma.rn.f32    %f16392, %f16392, 0.9999, 0.01;
	// end inline asm
	// begin inline asm
	fma.rn.f64    %fd8199, %fd8199, 0.9999, 0.01;
	// end inline asm
	// begin inline asm
	fma.rn.f32    %f16391, %f16391, 0.9999, 0.01;
	// end inline asm
	// begin inline asm
	fma.rn.f32    %f16392, %f16392, 0.9999, 0.01;
	// end inline asm
	// begin inline asm
	fma.rn.f64    %fd8200, %fd8200, 0.9999, 0.01;
	// end inline asm
	// begin inline asm
	fma.rn.f32    %f16391, %f16391, 0.9999, 0.01;
	// end inline asm
	// begin inline asm
	fma.rn.f32    %f16392, %f16392, 0.9999, 0.01;
	// end inline asm
	// begin inline asm
	fma.rn.f64    %fd8199, %fd8199, 0.9999, 0.01;
	// end inline asm
	// begin inline asm
	fma.rn.f32    %f16391, %f16391, 0.9999, 0.01;
	// end inline asm
	// begin inline asm
	fma.rn.f32    %f16392, %f16392, 0.9999, 0.01;
	// end inline asm
	// begin inline asm
	fma.rn.f64    %fd8200, %fd8200, 0.9999, 0.01;
	// end inline asm
	// begin inline asm
	fma.rn.f32    %f16391, %f16391, 0.9999, 0.01;
	// end inline asm
	// begin inline asm
	fma.rn.f32    %f16392, %f16392, 0.9999, 0.01;
	// end inline asm
	// begin inline asm
	fma.rn.f64    %fd8199, %fd8199, 0.9999, 0.01;
	// end inline asm
	// begin inline asm
	fma.rn.f32    %f16391, %f16391, 0.9999, 0.01;
	// end inline asm
	// begin inline asm
	fma.rn.f32    %f16392, %f16392, 0.9999, 0.01;
	// end inline asm
	// begin inline asm
	fma.rn.f64    %fd8200, %fd8200, 0.9999, 0.01;
	// end inline asm
	// begin inline asm
	fma.rn.f32    %f16391, %f16391, 0.9999, 0.01;
	// end inline asm
	// begin inline asm
	fma.rn.f32    %f16392, %f16392, 0.9999, 0.01;
	// end inline asm
	// begin inline asm
	fma.rn.f64    %fd8199, %fd8199, 0.9999, 0.01;
	// end inline asm
	// begin inline asm
	fma.rn.f32    %f16391, %f16391, 0.9999, 0.01;
	// end inline asm
	// begin inline asm
	fma.rn.f32    %f16392, %f16392, 0.9999, 0.01;
	// end inline asm
	// begin inline asm
	fma.rn.f64    %fd8200, %fd8200, 0.9999, 0.01;
	// end inline asm
	// begin inline asm
	fma.rn.f32    %f16391, %f16391, 0.9999, 0.01;
	// end inline asm
	// begin inline asm
	fma.rn.f32    %f16392, %f16392, 0.9999, 0.01;
	// end inline asm
	// begin inline asm
	fma.rn.f64    %fd8199, %fd8199, 0.9999, 0.01;
	// end inline asm
	// begin inline asm
	fma.rn.f32    %f16391, %f16391, 0.9999, 0.01;
	// end inline asm
	// begin inline asm
	fma.rn.f32    %f16392, %f16392, 0.9999, 0.01;
	// end inline asm
	// begin inline asm
	fma.rn.f64    %fd8200, %fd8200, 0.9999, 0.01;
	// end inline asm
	// begin inline asm
	fma.rn.f32    %f16391, %f16391, 0.9999, 0.01;
	// end inline asm
	// begin inline asm
	fma.rn.f32    %f16392, %f16392, 0.9999, 0.01;
	// end inline asm
	// begin inline asm
	fma.rn.f64    %fd8199, %fd8199, 0.9999, 0.01;
	// end inline asm
	// begin inline asm
	fma.rn.f32    %f16391, %f16391, 0.9999, 0.01;
	// end inline asm
	// begin inline asm
	fma.rn.f32    %f16392, %f16392, 0.9999, 0.01;
	// end inline asm
	// begin inline asm
	fma.rn.f64    %fd8200, %fd8200, 0.9999, 0.01;
	// end inline asm
	// begin inline asm
	fma.rn.f32    %f16391, %f16391, 0.9999, 0.01;
	// end inline asm
	// begin inline asm
	fma.rn.f32    %f16392, %f16392, 0.9999, 0.01;
	// end inline asm
	// begin inline asm
	fma.rn.f64    %fd8199, %fd8199, 0.9999, 0.01;
	// end inline asm
	// begin inline asm
	fma.rn.f32    %f16391, %f16391, 0.9999, 0.01;
	// end inline asm
	// begin inline asm
	fma.rn.f32    %f16392, %f16392, 0.9999, 0.01;
	// end inline asm
	// begin inline asm
	fma.rn.f64    %fd8200, %fd8200, 0.9999, 0.01;
	// end inline asm
	// begin inline asm
	fma.rn.f32    %f16391, %f16391, 0.9999, 0.01;
	// end inline asm
	// begin inline asm
	fma.rn.f32    %f16392, %f16392, 0.9999, 0.01;
	// end inline asm
	// begin inline asm
	fma.rn.f64    %fd8199, %fd8199, 0.9999, 0.01;
	// end inline asm
	// begin inline asm
	fma.rn.f32    %f16391, %f16391, 0.9999, 0.01;
	// end inline asm
	// begin inline asm
	fma.rn.f32    %f16392, %f16392, 0.9999, 0.01;
	// end inline asm
	// begin inline asm
	fma.rn.f64    %fd8200, %fd8200, 0.9999, 0.01;
	// end inline asm
	// begin inline asm
	fma.rn.f32    %f16391, %f16391, 0.9999, 0.01;
	// end inline asm
	// begin inline asm
	fma.rn.f32    %f16392, %f16392, 0.9999, 0.01;
	// end inline asm
	// begin inline asm
	fma.rn.f64    %fd8199, %fd8199, 0.9999, 0.01;
	// end inline asm
	// begin inline asm
	fma.rn.f32    %f16391, %f16391, 0.9999, 0.01;
	// end inline asm
	// begin inline asm
	fma.rn.f32    %f16392, %f16392, 0.9999, 0.01;
	// end inline asm
	// begin inline asm
	fma.rn.f64    %fd8200, %fd8200, 0.9999, 0.01;
	// end inline asm
	// begin inline asm
	fma.rn.f32    %f16391, %f16391, 0.9999, 0.01;
	// end inline asm
	// begin inline asm
	fma.rn.f32    %f16392, %f16392, 0.9999, 0.01;
	// end inline asm
	// begin inline asm
	fma.rn.f64    %fd8199, %fd8199, 0.9999, 0.01;
	// end inline asm
	// begin inline asm
	fma.rn.f32    %f16391, %f16391, 0.9999, 0.01;
	// end inline asm
	// begin inline asm
	fma.rn.f32    %f16392, %f16392, 0.9999, 0.01;
	// end inline asm
	// begin inline asm
	fma.rn.f64    %fd8200, %fd8200, 0.9999, 0.01;
	// end inline asm
	// begin inline asm
	fma.rn.f32    %f16391, %f16391, 0.9999, 0.01;
	// end inline asm
	// begin inline asm
	fma.rn.f32    %f16392, %f16392, 0.9999, 0.01;
	// end inline asm
	// begin inline asm
	fma.rn.f64    %fd8199, %fd8199, 0.9999, 0.01;
	// end inline asm
	// begin inline asm
	fma.rn.f32    %f16391, %f16391, 0.9999, 0.01;
	// end inline asm
	// begin inline asm
	fma.rn.f32    %f16392, %f16392, 0.9999, 0.01;
	// end inline asm
	// begin inline asm
	fma.rn.f64    %fd8200, %fd8200, 0.9999, 0.01;
	// end inline asm
	// begin inline asm
	fma.rn.f32    %f16391, %f16391, 0.9999, 0.01;
	// end inline asm
	// begin inline asm
	fma.rn.f32    %f16392, %f16392, 0.9999, 0.01;
	// end inline asm
	// begin inline asm
	fma.rn.f64    %fd8199, %fd8199, 0.9999, 0.01;
	// end inline asm
	// begin inline asm
	fma.rn.f32    %f16391, %f16391, 0.9999, 0.01;
	// end inline asm
	// begin inline asm
	fma.rn.f32    %f16392, %f16392, 0.9999, 0.01;
	// end inline asm
	// begin inline asm
	fma.rn.f64    %fd8200, %fd8200, 0.9999, 0.01;
	// end inline asm
	// begin inline asm
	fma.rn.f32    %f16391, %f16391, 0.9999, 0.01;
	// end inline asm
	// begin inline asm
	fma.rn.f32    %f16392, %f16392, 0.9999, 0.01;
	// end inline asm
	// begin inline asm
	fma.rn.f64    %fd8199, %fd8199, 0.9999, 0.01;
	// end inline asm
	// begin inline asm
	fma.rn.f32    %f16391, %f16391, 0.9999, 0.01;
	// end inline asm
	// begin inline asm
	fma.rn.f32    %f16392, %f16392, 0.9999, 0.01;
	// end inline asm
	// begin inline asm
	fma.rn.f64    %fd8200, %fd8200, 0.9999, 0.01;
	// end inline asm
	// begin inline asm
	fma.rn.f32    %f16391, %f16391, 0.9999, 0.01;
	// end inline asm
	// begin inline asm
	fma.rn.f32    %f16392, %f16392, 0.9999, 0.01;
	// end inline asm
	// begin inline asm
	fma.rn.f64    %fd8199, %fd8199, 0.9999, 0.01;
	// end inline asm
	// begin inline asm
	fma.rn.f32    %f16391, %f16391, 0.9999, 0.01;
	// end inline asm
	// begin inline asm
	fma.rn.f32    %f16392, %f16392, 0.9999, 0.01;
	// end inline asm
	// begin inline asm
	fma.rn.f64    %fd8200, %fd8200, 0.9999, 0.01;
	// end inline asm
	// begin inline asm
	fma.rn.f32    %f16391, %f16391, 0.9999, 0.01;
	// end inline asm
	// begin inline asm
	fma.rn.f32    %f16392, %f16392, 0.9999, 0.01;
	// end inline asm
	// begin inline asm
	fma.rn.f64    %fd8199, %fd8199, 0.9999, 0.01;
	// end inline asm
	// begin inline asm
	fma.rn.f32    %f16391, %f16391, 0.9999, 0.01;
	// end inline asm
	// begin inline asm
	fma.rn.f32    %f16392, %f16392, 0.9999, 0.01;
	// end inline asm
	// begin inline asm
	fma.rn.f64    %fd8200, %fd8200, 0.9999, 0.01;
	// end inline asm
	// begin inline asm
	fma.rn.f32    %f16391, %f16391, 0.9999, 0.01;
	// end inline asm
	// begin inline asm
	fma.rn.f32    %f16392, %f16392, 0.9999, 0.01;
	// end inline asm
	// begin inline asm
	fma.rn.f64    %fd8199, %fd8199, 0.9999, 0.01;
	// end inline asm
	// begin inline asm
	fma.rn.f32    %f16391, %f16391, 0.9999, 0.01;
	// end inline asm
	// begin inline asm
	fma.rn.f32    %f16392, %f16392, 0.9999, 0.01;
	// end inline asm
	// begin inline asm
	fma.rn.f64    %fd8200, %fd8200, 0.9999, 0.01;
	// end inline asm
	// begin inline asm
	fma.rn.f32    %f16391, %f16391, 0.9999, 0.01;
	// end inline asm
	// begin inline asm
	fma.rn.f32    %f16392, %f16392, 0.9999, 0.01;
	// end inline asm
	// begin inline asm
	fma.rn.f64    %fd8199, %fd8199, 0.9999, 0.01;
	// end inline asm
	// begin inline asm
	fma.rn.f32    %f16391, %f16391, 0.9999, 0.01;
	// end inline asm
	// begin inline asm
	fma.rn.f32    %f16392, %f16392, 0.9999, 0.01;
	// end inline asm
	// begin inline asm
	fma.rn.f64    %fd8200, %fd8200, 0.9999, 0.01;
	// end inline asm
	// begin inline asm
	fma.rn.f32    %f16391, %f16391, 0.9999, 0.01;
	// end inline asm
	// begin inline asm
	fma.rn.f32    %f16392, %f16392, 0.9999, 0.01;
	// end inline asm
	// begin inline asm
	fma.rn.f64    %fd8199, %fd8199, 0.9999, 0.01;
	// end inline asm
	// begin inline asm
	fma.rn.f32    %f16391, %f16391, 0.9999, 0.01;
	// end inline asm
	// begin inline asm
	fma.rn.f32    %f16392, %f16392, 0.9999, 0.01;
	// end inline asm
	// begin inline asm
	fma.rn.f64    %fd8200, %fd8200, 0.9999, 0.01;
	// end inline asm
	// begin inline asm
	fma.rn.f32    %f16391, %f16391, 0.9999, 0.01;
	// end inline asm
	// begin inline asm
	fma.rn.f32    %f16392, %f16392, 0.9999, 0.01;
	// end inline asm
	// begin inline asm
	fma.rn.f64    %fd8199, %fd8199, 0.9999, 0.01;
	// end inline asm
	// begin inline asm
	fma.rn.f32    %f16391, %f16391, 0.9999, 0.01;
	// end inline asm
	// begin inline asm
	fma.rn.f32    %f16392, %f16392, 0.9999, 0.01;
	// end inline asm
	// begin inline asm
	fma.rn.f64    %fd8200, %fd8200, 0.9999, 0.01;
	// end inline asm
	// begin inline asm
	fma.rn.f32    %f16391, %f16391, 0.9999, 0.01;
	// end inline asm
	// begin inline asm
	fma.rn.f32    %f16392, %f16392, 0.9999, 0.01;
	// end inline asm
	// begin inline asm
	fma.rn.f64    %fd8199, %fd8199, 0.9999, 0.01;
	// end inline asm
	// begin inline asm
	fma.rn.f32    %f16391, %f16391, 0.9999, 0.01;
	// end inline asm
	// begin inline asm
	fma.rn.f32    %f16392, %f16392, 0.9999, 0.01;
	// end inline asm
	// begin inline asm
	fma.rn.f64    %fd8200, %fd8200, 0.9999, 0.01;
	// end inline asm
	// begin inline asm
	fma.rn.f32    %f16391, %f16391, 0.9999, 0.01;
	// end inline asm
	// begin inline asm
	fma.rn.f32    %f16392, %f16392, 0.9999, 0.01;
	// end inline asm
	// begin inline asm
	fma.rn.f64    %fd8199, %fd8199, 0.9999, 0.01;
	// end inline asm
	// begin inline asm
	fma.rn.f32    %f16391, %f16391, 0.9999, 0.01;
	// end inline asm
	// begin inline asm
	fma.rn.f32    %f16392, %f16392, 0.9999, 0.01;
	// end inline asm
	// begin inline asm
	fma.rn.f64    %fd8200, %fd8200, 0.9999, 0.01;
	// end inline asm
	// begin inline asm
	fma.rn.f32    %f16391, %f16391, 0.9999, 0.01;
	// end inline asm
	// begin inline asm
	fma.rn.f32    %f16392, %f16392, 0.9999, 0.01;
	// end inline asm
	// begin inline asm
	fma.rn.f64    %fd8199, %fd8199, 0.9999, 0.01;
	// end inline asm
	// begin inline asm
	fma.rn.f32    %f16391, %f16391, 0.9999, 0.01;
	// end inline asm
	// begin inline asm
	fma.rn.f32    %f16392, %f16392, 0.9999, 0.01;
	// end inline asm
	// begin inline asm
	fma.rn.f64    %fd8200, %fd8200, 0.9999, 0.01;
	// end inline asm
	// begin inline asm
	fma.rn.f32    %f16391, %f16391, 0.9999, 0.01;
	// end inline asm
	// begin inline asm
	fma.rn.f32    %f16392, %f16392, 0.9999, 0.01;
	// end inline asm
	// begin inline asm
	fma.rn.f64    %fd8199, %fd8199, 0.9999, 0.01;
	// end inline asm
	// begin inline asm
	fma.rn.f32    %f16391, %f16391, 0.9999, 0.01;
	// end inline asm
	// begin inline asm
	fma.rn.f32    %f16392, %f16392, 0.9999, 0.01;
	// end inline asm
	// begin inline asm
	fma.rn.f64    %fd8200, %fd8200, 0.9999, 0.01;
	// end inline asm
	// begin inline asm
	fma.rn.f32    %f16391, %f16391, 0.9999, 0.01;
	// end inline asm
	// begin inline asm
	fma.rn.f32    %f16392, %f16392, 0.9999, 0.01;
	// end inline asm
	// begin inline asm
	fma.rn.f64    %fd8199, %fd8199, 0.9999, 0.01;
	// end inline asm
	// begin inline asm
	fma.rn.f32    %f16391, %f16391, 0.9999, 0.01;
	// end inline asm
	// begin inline asm
	fma.rn.f32    %f16392, %f16392, 0.9999, 0.01;
	// end inline asm
	// begin inline asm
	fma.rn.f64    %fd8200, %fd8200, 0.9999, 0.01;
	// end inline asm
	// begin inline asm
	fma.rn.f32    %f16391, %f16391, 0.9999, 0.01;
	// end inline asm
	// begin inline asm
	fma.rn.f32    %f16392, %f16392, 0.9999, 0.01;
	// end inline asm
	// begin inline asm
	fma.rn.f64    %fd8199, %fd8199, 0.9999, 0.01;
	// end inline asm
	// begin inline asm
	fma.rn.f32    %f16391, %f16391, 0.9999, 0.01;
	// end inline asm
	// begin inline asm
	fma.rn.f32    %f16392, %f16392, 0.9999, 0.01;
	// end inline asm
	// begin inline asm
	fma.rn.f64    %fd8200, %fd8200, 0.9999, 0.01;
	// end inline asm
	// begin inline asm
	fma.rn.f32    %f16391, %f16391, 0.9999, 0.01;
	// end inline asm
	// begin inline asm
	fma.rn.f32    %f16392, %f16392, 0.9999, 0.01;
	// end inline asm
	// begin inline asm
	fma.rn.f64    %fd8199, %fd8199, 0.9999, 0.01;
	// end inline asm
	// begin inline asm
	fma.rn.f32    %f16391, %f16391, 0.9999, 0.01;
	// end inline asm
	// begin inline asm
	fma.rn.f32    %f16392, %f16392, 0.9999, 0.01;
	// end inline asm
	// begin inline asm
	fma.rn.f64    %fd8200, %fd8200, 0.9999, 0.01;
	// end inline asm
	// begin inline asm
	fma.rn.f32    %f16391, %f16391, 0.9999, 0.01;
	// end inline asm
	// begin inline asm
	fma.rn.f32    %f16392, %f16392, 0.9999, 0.01;
	// end inline asm
	// begin inline asm
	fma.rn.f64    %fd8199, %fd8199, 0.9999, 0.01;
	// end inline asm
	// begin inline asm
	fma.rn.f32    %f16391, %f16391, 0.9999, 0.01;
	// end inline asm
	// begin inline asm
	fma.rn.f32    %f16392, %f16392, 0.9999, 0.01;
	// end inline asm
	// begin inline asm
	fma.rn.f64    %fd8200, %fd8200, 0.9999, 0.01;
	// end inline asm
	// begin inline asm
	fma.rn.f32    %f16391, %f16391, 0.9999, 0.01;
	// end inline asm
	// begin inline asm
	fma.rn.f32    %f16392, %f16392, 0.9999, 0.01;
	// end inline asm
	// begin inline asm
	fma.rn.f64    %fd8199, %fd8199, 0.9999, 0.01;
	// end inline asm
	// begin inline asm
	fma.rn.f32    %f16391, %f16391, 0.9999, 0.01;
	// end inline asm
	// begin inline asm
	fma.rn.f32    %f16392, %f16392, 0.9999, 0.01;
	// end inline asm
	// begin inline asm
	fma.rn.f64    %fd8200, %fd8200, 0.9999, 0.01;
	// end inline asm
	// begin inline asm
	fma.rn.f32    %f16391, %f16391, 0.9999, 0.01;
	// end inline asm
	// begin inline asm
	fma.rn.f32    %f16392, %f16392, 0.9999, 0.01;
	// end inline asm
	// begin inline asm
	fma.rn.f64    %fd8199, %fd8199, 0.9999, 0.01;
	// end inline asm
	// begin inline asm
	fma.rn.f32    %f16391, %f16391, 0.9999, 0.01;
	// end inline asm
	// begin inline asm
	fma.rn.f32    %f16392, %f16392, 0.9999, 0.01;
	// end inline asm
	// begin inline asm
	fma.rn.f64    %fd8200, %fd8200, 0.9999, 0.01;
	// end inline asm
	// begin inline asm
	fma.rn.f32    %f16391, %f16391, 0.9999, 0.01;
	// end inline asm
	// begin inline asm
	fma.rn.f32    %f16392, %f16392, 0.9999, 0.01;
	// end inline asm
	// begin inline asm
	fma.rn.f64    %fd8199, %fd8199, 0.9999, 0.01;
	// end inline asm
	// begin inline asm
	fma.rn.f32    %f16391, %f16391, 0.9999, 0.01;
	// end inline asm
	// begin inline asm
	fma.rn.f32    %f16392, %f16392, 0.9999, 0.01;
	// end inline asm
	// begin inline asm
	fma.rn.f64    %fd8200, %fd8200, 0.9999, 0.01;
	// end inline asm
	// begin inline asm
	fma.rn.f32    %f16391, %f16391, 0.9999, 0.01;
	// end inline asm
	// begin inline asm
	fma.rn.f32    %f16392, %f16392, 0.9999, 0.01;
	// end inline asm
	// begin inline asm
	fma.rn.f64    %fd8199, %fd8199, 0.9999, 0.01;
	// end inline asm
	// begin inline asm
	fma.rn.f32    %f16391, %f16391, 0.9999, 0.01;
	// end inline asm
	// begin inline asm
	fma.rn.f32    %f16392, %f16392, 0.9999, 0.01;
	// end inline asm
	// begin inline asm
	fma.rn.f64    %fd8200, %fd8200, 0.9999, 0.01;
	// end inline asm
	// begin inline asm
	fma.rn.f32    %f16391, %f16391, 0.9999, 0.01;
	// end inline asm
	// begin inline asm
	fma.rn.f32    %f16392, %f16392, 0.9999, 0.01;
	// end inline asm
	// begin inline asm
	fma.rn.f64    %fd8199, %fd8199, 0.9999, 0.01;
	// end inline asm
	// begin inline asm
	fma.rn.f32    %f16391, %f16391, 0.9999, 0.01;
	// end inline asm
	// begin inline asm
	fma.rn.f32    %f16392, %f16392, 0.9999, 0.01;
	// end inline asm
	// begin inline asm
	fma.rn.f64    %fd8200, %fd8200, 0.9999, 0.01;
	// end inline asm
	// begin inline asm
	fma.rn.f32    %f16391, %f16391, 0.9999, 0.01;
	// end inline asm
	// begin inline asm
	fma.rn.f32    %f16392, %f16392, 0.9999, 0.01;
	// end inline asm
	// begin inline asm
	fma.rn.f64    %fd8199, %fd8199, 0.9999, 0.01;
	// end inline asm
	// begin inline asm
	fma.rn.f32    %f16391, %f16391, 0.9999, 0.01;
	// end inline asm
	// begin inline asm
	fma.rn.f32    %f16392, %f16392, 0.9999, 0.01;
	// end inline asm
	// begin inline asm
	fma.rn.f64    %fd8200, %fd8200, 0.9999, 0.01;
	// end inline asm
	// begin inline asm
	fma.rn.f32    %f16391, %f16391, 0.9999, 0.01;
	// end inline asm
	// begin inline asm
	fma.rn.f32    %f16392, %f16392, 0.9999, 0.01;
	// end inline asm
	// begin inline asm
	fma.rn.f64    %fd8199, %fd8199, 0.9999, 0.01;
	// end inline asm
	// begin inline asm
	fma.rn.f32    %f16391, %f16391, 0.9999, 0.01;
	// end inline asm
	// begin inline asm
	fma.rn.f32    %f16392, %f16392, 0.9999, 0.01;
	// end inline asm
	// begin inline asm
	fma.rn.f64    %fd8200, %fd8200, 0.9999, 0.01;
	// end inline asm
	// begin inline asm
	fma.rn.f32    %f16391, %f16391, 0.9999, 0.01;
	// end inline asm
	// begin inline asm
	fma.rn.f32    %f16392, %f16392, 0.9999, 0.01;
	// end inline asm
	// begin inline asm
	fma.rn.f64    %fd8199, %fd8199, 0.9999, 0.01;
	// end inline asm
	// begin inline asm
	fma.rn.f32    %f16391, %f16391, 0.9999, 0.01;
	// end inline asm
	// begin inline asm
	fma.rn.f32    %f16392, %f16392, 0.9999, 0.01;
	// end inline asm
	// begin inline asm
	fma.rn.f64    %fd8200, %fd8200, 0.9999, 0.01;
	// end inline asm
	// begin inline asm
	fma.rn.f32    %f16391, %f16391, 0.9999, 0.01;
	// end inline asm
	// begin inline asm
	fma.rn.f32    %f16392, %f16392, 0.9999, 0.01;
	// end inline asm
	// begin inline asm
	fma.rn.f64    %fd8199, %fd8199, 0.9999, 0.01;
	// end inline asm
	// begin inline asm
	fma.rn.f32    %f16391, %f16391, 0.9999, 0.01;
	// end inline asm
	// begin inline asm
	fma.rn.f32    %f16392, %f16392, 0.9999, 0.01;
	// end inline asm
	// begin inline asm
	fma.rn.f64    %fd8200, %fd8200, 0.9999, 0.01;
	// end inline asm
	// begin inline asm
	fma.rn.f32    %f16391, %f16391, 0.9999, 0.01;
	// end inline asm
	// begin inline asm
	fma.rn.f32    %f16392, %f16392, 0.9999, 0.01;
	// end inline asm
	// begin inline asm
	fma.rn.f64    %fd8199, %fd8199, 0.9999, 0.01;
	// end inline asm
	// begin inline asm
	fma.rn.f32    %f16391, %f16391, 0.9999, 0.01;
	// end inline asm
	// begin inline asm
	fma.rn.f32    %f16392, %f16392, 0.9999, 0.01;
	// end inline asm
	// begin inline asm
	fma.rn.f64    %fd8200, %fd8200, 0.9999, 0.01;
	// end inline asm
	// begin inline asm
	fma.rn.f32    %f16391, %f16391, 0.9999, 0.01;
	// end inline asm
	// begin inline asm
	fma.rn.f32    %f16392, %f16392, 0.9999, 0.01;
	// end inline asm
	// begin inline asm
	fma.rn.f64    %fd8199, %fd8199, 0.9999, 0.01;
	// end inline asm
	// begin inline asm
	fma.rn.f32    %f16391, %f16391, 0.9999, 0.01;
	// end inline asm
	// begin inline asm
	fma.rn.f32    %f16392, %f16392, 0.9999, 0.01;
	// end inline asm
	// begin inline asm
	fma.rn.f64    %fd8200, %fd8200, 0.9999, 0.01;
	// end inline asm
	// begin inline asm
	fma.rn.f32    %f16391, %f16391, 0.9999, 0.01;
	// end inline asm
	// begin inline asm
	fma.rn.f32    %f16392, %f16392, 0.9999, 0.01;
	// end inline asm
	// begin inline asm
	fma.rn.f64    %fd8199, %fd8199, 0.9999, 0.01;
	// end inline asm
	// begin inline asm
	fma.rn.f32    %f16391, %f16391, 0.9999, 0.01;
	// end inline asm
	// begin inline asm
	fma.rn.f32    %f16392, %f16392, 0.9999, 0.01;
	// end inline asm
	// begin inline asm
	fma.rn.f64    %fd8200, %fd8200, 0.9999, 0.01;
	// end inline asm
	// begin inline asm
	fma.rn.f32    %f16391, %f16391, 0.9999, 0.01;
	// end inline asm
	// begin inline asm
	fma.rn.f32    %f16392, %f16392, 0.9999, 0.01;
	// end inline asm
	// begin inline asm
	fma.rn.f64    %fd8199, %fd8199, 0.9999, 0.01;
	// end inline asm
	// begin inline asm
	fma.rn.f32    %f16391, %f16391, 0.9999, 0.01;
	// end inline asm
	// begin inline asm
	fma.rn.f32    %f16392, %f16392, 0.9999, 0.01;
	// end inline asm
	// begin inline asm
	fma.rn.f64    %fd8200, %fd8200, 0.9999, 0.01;
	// end inline asm
	// begin inline asm
	fma.rn.f32    %f16391, %f16391, 0.9999, 0.01;
	// end inline asm
	// begin inline asm
	fma.rn.f32    %f16392, %f16392, 0.9999, 0.01;
	// end inline asm
	// begin inline asm
	fma.rn.f64    %fd8199, %fd8199, 0.9999, 0.01;
	// end inline asm
	// begin inline asm
	fma.rn.f32    %f16391, %f16391, 0.9999, 0.01;
	// end inline asm
	// begin inline asm
	fma.rn.f32    %f16392, %f16392, 0.9999, 0.01;
	// end inline asm
	// begin inline asm
	fma.rn.f64    %fd8200, %fd8200, 0.9999, 0.01;
	// end inline asm
	// begin inline asm
	fma.rn.f32    %f16391, %f16391, 0.9999, 0.01;
	// end inline asm
	// begin inline asm
	fma.rn.f32    %f16392, %f16392, 0.9999, 0.01;
	// end inline asm
	// begin inline asm
	fma.rn.f64    %fd8199, %fd8199, 0.9999, 0.01;
	// end inline asm
	// begin inline asm
	fma.rn.f32    %f16391, %f16391, 0.9999, 0.01;
	// end inline asm
	// begin inline asm
	fma.rn.f32    %f16392, %f16392, 0.9999, 0.01;
	// end inline asm
	// begin inline asm
	fma.rn.f64    %fd8200, %fd8200, 0.9999, 0.01;
	// end inline asm
	// begin inline asm
	fma.rn.f32    %f16391, %f16391, 0.9999, 0.01;
	// end inline asm
	// begin inline asm
	fma.rn.f32    %f16392, %f16392, 0.9999, 0.01;
	// end inline asm
	// begin inline asm
	fma.rn.f64    %fd8199, %fd8199, 0.9999, 0.01;
	// end inline asm
	// begin inline asm
	fma.rn.f32    %f16391, %f16391, 0.9999, 0.01;
	// end inline asm
	// begin inline asm
	fma.rn.f32    %f16392, %f16392, 0.9999, 0.01;
	// end inline asm
	// begin inline asm
	fma.rn.f64    %fd8200, %fd8200, 0.9999, 0.01;
	// end inline asm
	// begin inline asm
	fma.rn.f32    %f16391, %f16391, 0.9999, 0.01;
	// end inline asm
	// begin inline asm
	fma.rn.f32    %f16392, %f16392, 0.9999, 0.01;
	// end inline asm
	// begin inline asm
	fma.rn.f64    %fd8199, %fd8199, 0.9999, 0.01;
	// end inline asm
	// begin inline asm
	fma.rn.f32    %f16391, %f16391, 0.9999, 0.01;
	// end inline asm
	// begin inline asm
	fma.rn.f32    %f16392, %f16392, 0.9999, 0.01;
	// end inline asm
	// begin inline asm
	fma.rn.f64    %fd8200, %fd8200, 0.9999, 0.01;
	// end inline asm
	// begin inline asm
	fma.rn.f32    %f16391, %f16391, 0.9999, 0.01;
	// end inline asm
	// begin inline asm
	fma.rn.f32    %f16392, %f16392, 0.9999, 0.01;
	// end inline asm
	// begin inline asm
	fma.rn.f64    %fd8199, %fd8199, 0.9999, 0.01;
	// end inline asm
	// begin inline asm
	fma.rn.f32    %f16391, %f16391, 0.9999, 0.01;
	// end inline asm
	// begin inline asm
	fma.rn.f32    %f16392, %f16392, 0.9999, 0.01;
	// end inline asm
	// begin inline asm
	fma.rn.f64    %fd8200, %fd8200, 0.9999, 0.01;
	// end inline asm
	// begin inline asm
	fma.rn.f32    %f16391, %f16391, 0.9999, 0.01;
	// end inline asm
	// begin inline asm
	fma.rn.f32    %f16392, %f16392, 0.9999, 0.01;
	// end inline asm
	// begin inline asm
	fma.rn.f64    %fd8199, %fd8199, 0.9999, 0.01;
	// end inline asm
	// begin inline asm
	fma.rn.f32    %f16391, %f16391, 0.9999, 0.01;
	// end inline asm
	// begin inline asm
	fma.rn.f32    %f16392, %f16392, 0.9999, 0.01;
	// end inline asm
	// begin inline asm
	fma.rn.f64    %fd8200, %fd8200, 0.9999, 0.01;
	// end inline asm
	// begin inline asm
	fma.rn.f32    %f16391, %f16391, 0.9999, 0.01;
	// end inline asm
	// begin inline asm
	fma.rn.f32    %f16392, %f16392, 0.9999, 0.01;
	// end inline asm
	// begin inline asm
	fma.rn.f64    %fd8199, %fd8199, 0.9999, 0.01;
	// end inline asm
	// begin inline asm
	fma.rn.f32    %f16391, %f16391, 0.9999, 0.01;
	// end inline asm
	// begin inline asm
	fma.rn.f32    %f16392, %f16392, 0.9999, 0.01;
	// end inline asm
	// begin inline asm
	fma.rn.f64    %fd8200, %fd8200, 0.9999, 0.01;
	// end inline asm
	// begin inline asm
	fma.rn.f32    %f16391, %f16391, 0.9999, 0.01;
	// end inline asm
	// begin inline asm
	fma.rn.f32    %f16392, %f16392, 0.9999, 0.01;
	// end inline asm
	// begin inline asm
	fma.rn.f64    %fd8199, %fd8199, 0.9999, 0.01;
	// end inline asm
	// begin inline asm
	fma.rn.f32    %f16391, %f16391, 0.9999, 0.01;
	// end inline asm
	// begin inline asm
	fma.rn.f32    %f16392, %f16392, 0.9999, 0.01;
	// end inline asm
	// begin inline asm
	fma.rn.f64    %fd8200, %fd8200, 0.9999, 0.01;
	// end inline asm
	// begin inline asm
	fma.rn.f32    %f16391, %f16391, 0.9999, 0.01;
	// end inline asm
	// begin inline asm
	fma.rn.f32    %f16392, %f16392, 0.9999, 0.01;
	// end inline asm
	// begin inline asm
	fma.rn.f64    %fd8199, %fd8199, 0.9999, 0.01;
	// end inline asm
	// begin inline asm
	fma.rn.f32    %f16391, %f16391, 0.9999, 0.01;
	// end inline asm
	// begin inline asm
	fma.rn.f32    %f16392, %f16392, 0.9999, 0.01;
	// end inline asm
	// begin inline asm
	fma.rn.f64    %fd8200, %fd8200, 0.9999, 0.01;
	// end inline asm
	// begin inline asm
	fma.rn.f32    %f16391, %f16391, 0.9999, 0.01;
	// end inline asm
	// begin inline asm
	fma.rn.f32    %f16392, %f16392, 0.9999, 0.01;
	// end inline asm
	// begin inline asm
	fma.rn.f64    %fd8199, %fd8199, 0.9999, 0.01;
	// end inline asm
	// begin inline asm
	fma.rn.f32    %f16391, %f16391, 0.9999, 0.01;
	// end inline asm
	// begin inline asm
	fma.rn.f32    %f16392, %f16392, 0.9999, 0.01;
	// end inline asm
	// begin inline asm
	fma.rn.f64    %fd8200, %fd8200, 0.9999, 0.01;
	// end inline asm
	// begin inline asm
	fma.rn.f32    %f16391, %f16391, 0.9999, 0.01;
	// end inline asm
	// begin inline asm
	fma.rn.f32    %f16392, %f16392, 0.9999, 0.01;
	// end inline asm
	// begin inline asm
	fma.rn.f64    %fd8199, %fd8199, 0.9999, 0.01;
	// end inline asm
	// begin inline asm
	fma.rn.f32    %f16391, %f16391, 0.9999, 0.01;
	// end inline asm
	// begin inline asm
	fma.rn.f32    %f16392, %f16392, 0.9999, 0.01;
	// end inline asm
	// begin inline asm
	fma.rn.f64    %fd8200, %fd8200, 0.9999, 0.01;
	// end inline asm
	// begin inline asm
	fma.rn.f32    %f16391, %f16391, 0.9999, 0.01;
	// end inline asm
	// begin inline asm
	fma.rn.f32    %f16392, %f16392, 0.9999, 0.01;
	// end inline asm
	// begin inline asm
	fma.rn.f64    %fd8199, %fd8199, 0.9999, 0.01;
	// end inline asm
	// begin inline asm
	fma.rn.f32    %f16391, %f16391, 0.9999, 0.01;
	// end inline asm
	// begin inline asm
	fma.rn.f32    %f16392, %f16392, 0.9999, 0.01;
	// end inline asm
	// begin inline asm
	fma.rn.f64    %fd8200, %fd8200, 0.9999, 0.01;
	// end inline asm
	// begin inline asm
	fma.rn.f32    %f16391, %f16391, 0.9999, 0.01;
	// end inline asm
	// begin inline asm
	fma.rn.f32    %f16392, %f16392, 0.9999, 0.01;
	// end inline asm
	// begin inline asm
	fma.rn.f64    %fd8199, %fd8199, 0.9999, 0.01;
	// end inline asm
	// begin inline asm
	fma.rn.f32    %f16391, %f16391, 0.9999, 0.01;
	// end inline asm
	// begin inline asm
	fma.rn.f32    %f16392, %f16392, 0.9999, 0.01;
	// end inline asm
	// begin inline asm
	fma.rn.f64    %fd8200, %fd8200, 0.9999, 0.01;
	// end inline asm
	// begin inline asm
	fma.rn.f32    %f16391, %f16391, 0.9999, 0.01;
	// end inline asm
	// begin inline asm
	fma.rn.f32    %f16392, %f16392, 0.9999, 0.01;
	// end inline asm
	// begin inline asm
	fma.rn.f64    %fd8199, %fd8199, 0.9999, 0.01;
	// end inline asm
	// begin inline asm
	fma.rn.f32    %f16391, %f16391, 0.9999, 0.01;
	// end inline asm
	// begin inline asm
	fma.rn.f32    %f16392, %f16392, 0.9999, 0.01;
	// end inline asm
	// begin inline asm
	fma.rn.f64    %fd8200, %fd8200, 0.9999, 0.01;
	// end inline asm
	// begin inline asm
	fma.rn.f32    %f16391, %f16391, 0.9999, 0.01;
	// end inline asm
	// begin inline asm
	fma.rn.f32    %f16392, %f16392, 0.9999, 0.01;
	// end inline asm
	// begin inline asm
	fma.rn.f64    %fd8199, %fd8199, 0.9999, 0.01;
	// end inline asm
	// begin inline asm
	fma.rn.f32    %f16391, %f16391, 0.9999, 0.01;
	// end inline asm
	// begin inline asm
	fma.rn.f32    %f16392, %f16392, 0.9999, 0.01;
	// end inline asm
	// begin inline asm
	fma.rn.f64    %fd8200, %fd8200, 0.9999, 0.01;
	// end inline asm
	// begin inline asm
	fma.rn.f32    %f16391, %f16391, 0.9999, 0.01;
	// end inline asm
	// begin inline asm
	fma.rn.f32    %f16392, %f16392, 0.9999, 0.01;
	// end inline asm
	// begin inline asm
	fma.rn.f64    %fd8199, %fd8199, 0.9999, 0.01;
	// end inline asm
	// begin inline asm
	fma.rn.f32    %f16391, %f16391, 0.9999, 0.01;
	// end inline asm
	// begin inline asm
	fma.rn.f32    %f16392, %f16392, 0.9999, 0.01;
	// end inline asm
	// begin inline asm
	fma.rn.f64    %fd8200, %fd8200, 0.9999, 0.01;
	// end inline asm
	// begin inline asm
	fma.rn.f32    %f16391, %f16391, 0.9999, 0.01;
	// end inline asm
	// begin inline asm
	fma.rn.f32    %f16392, %f16392, 0.9999, 0.01;
	// end inline asm
	// begin inline asm
	fma.rn.f64    %fd8199, %fd8199, 0.9999, 0.01;
	// end inline asm
	// begin inline asm
	fma.rn.f32    %f16391, %f16391, 0.9999, 0.01;
	// end inline asm
	// begin inline asm
	fma.rn.f32    %f16392, %f16392, 0.9999, 0.01;
	// end inline asm
	// begin inline asm
	fma.rn.f64    %fd8200, %fd8200, 0.9999, 0.01;
	// end inline asm
	// begin inline asm
	fma.rn.f32    %f16391, %f16391, 0.9999, 0.01;
	// end inline asm
	// begin inline asm
	fma.rn.f32    %f16392, %f16392, 0.9999, 0.01;
	// end inline asm
	// begin inline asm
	fma.rn.f64    %fd8199, %fd8199, 0.9999, 0.01;
	// end inline asm
	// begin inline asm
	fma.rn.f32    %f16391, %f16391, 0.9999, 0.01;
	// end inline asm
	// begin inline asm
	fma.rn.f32    %f16392, %f16392, 0.9999, 0.01;
	// end inline asm
	// begin inline asm
	fma.rn.f64    %fd8200, %fd8200, 0.9999, 0.01;
	// end inline asm
	// begin inline asm
	fma.rn.f32    %f16391, %f16391, 0.9999, 0.01;
	// end inline asm
	// begin inline asm
	fma.rn.f32    %f16392, %f16392, 0.9999, 0.01;
	// end inline asm
	// begin inline asm
	fma.rn.f64    %fd8199, %fd8199, 0.9999, 0.01;
	// end inline asm
	// begin inline asm
	fma.rn.f32    %f16391, %f16391, 0.9999, 0.01;
	// end inline asm
	// begin inline asm
	fma.rn.f32    %f16392, %f16392, 0.9999, 0.01;
	// end inline asm
	// begin inline asm
	fma.rn.f64    %fd8200, %fd8200, 0.9999, 0.01;
	// end inline asm
	// begin inline asm
	fma.rn.f32    %f16391, %f16391, 0.9999, 0.01;
	// end inline asm
	// begin inline asm
	fma.rn.f32    %f16392, %f16392, 0.9999, 0.01;
	// end inline asm
	// begin inline asm
	fma.rn.f64    %fd8199, %fd8199, 0.9999, 0.01;
	// end inline asm
	// begin inline asm
	fma.rn.f32    %f16391, %f16391, 0.9999, 0.01;
	// end inline asm
	// begin inline asm
	fma.rn.f32    %f16392, %f16392, 0.9999, 0.01;
	// end inline asm
	// begin inline asm
	fma.rn.f64    %fd8200, %fd8200, 0.9999, 0.01;
	// end inline asm
	// begin inline asm
	fma.rn.f32    %f16391, %f16391, 0.9999, 0.01;
	// end inline asm
	// begin inline asm
	fma.rn.f32    %f16392, %f16392, 0.9999, 0.01;
	// end inline asm
	// begin inline asm
	fma.rn.f64    %fd8199, %fd8199, 0.9999, 0.01;
	// end inline asm
	// begin inline asm
	fma.rn.f32    %f16391, %f16391, 0.9999, 0.01;
	// end inline asm
	// begin inline asm
	fma.rn.f32    %f16392, %f16392, 0.9999, 0.01;
	// end inline asm
	// begin inline asm
	fma.rn.f64    %fd8200, %fd8200, 0.9999, 0.01;
	// end inline asm
	// begin inline asm
	fma.rn.f32    %f16391, %f16391, 0.9999, 0.01;
	// end inline asm
	// begin inline asm
	fma.rn.f32    %f16392, %f16392, 0.9999, 0.01;
	// end inline asm
	// begin inline asm
	fma.rn.f64    %fd8199, %fd8199, 0.9999, 0.01;
	// end inline asm
	// begin inline asm
	fma.rn.f32    %f16391, %f16391, 0.9999, 0.01;
	// end inline asm
	// begin inline asm
	fma.rn.f32    %f16392, %f16392, 0.9999, 0.01;
	// end inline asm
	// begin inline asm
	fma.rn.f64    %fd8200, %fd8200, 0.9999, 0.01;
	// end inline asm
	// begin inline asm
	fma.rn.f32    %f16391, %f16391, 0.9999, 0.01;
	// end inline asm
	// begin inline asm
	fma.rn.f32    %f16392, %f16392, 0.9999, 0.01;
	// end inline asm
	// begin inline asm
	fma.rn.f64    %fd8199, %fd8199, 0.9999, 0.01;
	// end inline asm
	// begin inline asm
	fma.rn.f32    %f16391, %f16391, 0.9999, 0.01;
	// end inline asm
	// begin inline asm
	fma.rn.f32    %f16392, %f16392, 0.9999, 0.01;
	// end inline asm
	// begin inline asm
	fma.rn.f64    %fd8200, %fd8200, 0.9999, 0.01;
	// end inline asm
	// begin inline asm
	fma.rn.f32    %f16391, %f16391, 0.9999, 0.01;
	// end inline asm
	// begin inline asm
	fma.rn.f32    %f16392, %f16392, 0.9999, 0.01;
	// end inline asm
	// begin inline asm
	fma.rn.f64    %fd8199, %fd8199, 0.9999, 0.01;
	// end inline asm
	// begin inline asm
	fma.rn.f32    %f16391, %f16391, 0.9999, 0.01;
	// end inline asm
	// begin inline asm
	fma.rn.f32    %f16392, %f16392, 0.9999, 0.01;
	// end inline asm
	// begin inline asm
	fma.rn.f64    %fd8200, %fd8200, 0.9999, 0.01;
	// end inline asm
	// begin inline asm
	fma.rn.f32    %f16391, %f16391, 0.9999, 0.01;
	// end inline asm
	// begin inline asm
	fma.rn.f32    %f16392, %f16392, 0.9999, 0.01;
	// end inline asm
	// begin inline asm
	fma.rn.f64    %fd8199, %fd8199, 0.9999, 0.01;
	// end inline asm
	// begin inline asm
	fma.rn.f32    %f16391, %f16391, 0.9999, 0.01;
	// end inline asm
	// begin inline asm
	fma.rn.f32    %f16392, %f16392, 0.9999, 0.01;
	// end inline asm
	// begin inline asm
	fma.rn.f64    %fd8200, %fd8200, 0.9999, 0.01;
	// end inline asm
	// begin inline asm
	fma.rn.f32    %f16391, %f16391, 0.9999, 0.01;
	// end inline asm
	// begin inline asm
	fma.rn.f32    %f16392, %f16392, 0.9999, 0.01;
	// end inline asm
	// begin inline asm
	fma.rn.f64    %fd8199, %fd8199, 0.9999, 0.01;
	// end inline asm
	// begin inline asm
	fma.rn.f32    %f16391, %f16391, 0.9999, 0.01;
	// end inline asm
	// begin inline asm
	fma.rn.f32    %f16392, %f16392, 0.9999, 0.01;
	// end inline asm
	// begin inline asm
	fma.rn.f64    %fd8200, %fd8200, 0.9999, 0.01;
	// end inline asm
	// begin inline asm
	fma.rn.f32    %f16391, %f16391, 0.9999, 0.01;
	// end inline asm
	// begin inline asm
	fma.rn.f32    %f16392, %f16392, 0.9999, 0.01;
	// end inline asm
	// begin inline asm
	fma.rn.f64    %fd8199, %fd8199, 0.9999, 0.01;
	// end inline asm
	// begin inline asm
	fma.rn.f32    %f16391, %f16391, 0.9999, 0.01;
	// end inline asm
	// begin inline asm
	fma.rn.f32    %f16392, %f16392, 0.9999, 0.01;
	// end inline asm
	// begin inline asm
	fma.rn.f64    %fd8200, %fd8200, 0.9999, 0.01;
	// end inline asm
	// begin inline asm
	fma.rn.f32    %f16391, %f16391, 0.9999, 0.01;
	// end inline asm
	// begin inline asm
	fma.rn.f32    %f16392, %f16392, 0.9999, 0.01;
	// end inline asm
	// begin inline asm
	fma.rn.f64    %fd8199, %fd8199, 0.9999, 0.01;
	// end inline asm
	// begin inline asm
	fma.rn.f32    %f16391, %f16391, 0.9999, 0.01;
	// end inline asm
	// begin inline asm
	fma.rn.f32    %f16392, %f16392, 0.9999, 0.01;
	// end inline asm
	// begin inline asm
	fma.rn.f64    %fd8200, %fd8200, 0.9999, 0.01;
	// end inline asm
	// begin inline asm
	fma.rn.f32    %f16391, %f16391, 0.9999, 0.01;
	// end inline asm
	// begin inline asm
	fma.rn.f32    %f16392, %f16392, 0.9999, 0.01;
	// end inline asm
	// begin inline asm
	fma.rn.f64    %fd8199, %fd8199, 0.9999, 0.01;
	// end inline asm
	// begin inline asm
	fma.rn.f32    %f16391, %f16391, 0.9999, 0.01;
	// end inline asm
	// begin inline asm
	fma.rn.f32    %f16392, %f16392, 0.9999, 0.01;
	// end inline asm
	// begin inline asm
	fma.rn.f64    %fd8200, %fd8200, 0.9999, 0.01;
	// end inline asm
	// begin inline asm
	fma.rn.f32    %f16391, %f16391, 0.9999, 0.01;
	// end inline asm
	// begin inline asm
	fma.rn.f32    %f16392, %f16392, 0.9999, 0.01;
	// end inline asm
	// begin inline asm
	fma.rn.f64    %fd8199, %fd8199, 0.9999, 0.01;
	// end inline asm
	// begin inline asm
	fma.rn.f32    %f16391, %f16391, 0.9999, 0.01;
	// end inline asm
	// begin inline asm
	fma.rn.f32    %f16392, %f16392, 0.9999, 0.01;
	// end inline asm
	// begin inline asm
	fma.rn.f64    %fd8200, %fd8200, 0.9999, 0.01;
	// end inline asm
	// begin inline asm
	fma.rn.f32    %f16391, %f16391, 0.9999, 0.01;
	// end inline asm
	// begin inline asm
	fma.rn.f32    %f16392, %f16392, 0.9999, 0.01;
	// end inline asm
	// begin inline asm
	fma.rn.f64    %fd8199, %fd8199, 0.9999, 0.01;
	// end inline asm
	// begin inline asm
	fma.rn.f32    %f16391, %f16391, 0.9999, 0.01;
	// end inline asm
	// begin inline asm
	fma.rn.f32    %f16392, %f16392, 0.9999, 0.01;
	// end inline asm
	// begin inline asm
	fma.rn.f64    %fd8200, %fd8200, 0.9999, 0.01;
	// end inline asm
	// begin inline asm
	fma.rn.f32    %f16391, %f16391, 0.9999, 0.01;
	// end inline asm
	// begin inline asm
	fma.rn.f32    %f16392, %f16392, 0.9999, 0.01;
	// end inline asm
	// begin inline asm
	fma.rn.f64    %fd8199, %fd8199, 0.9999, 0.01;
	// end inline asm
	// begin inline asm
	fma.rn.f32    %f16391, %f16391, 0.9999, 0.01;
	// end inline asm
	// begin inline asm
	fma.rn.f32    %f16392, %f16392, 0.9999, 0.01;
	// end inline asm
	// begin inline asm
	fma.rn.f64    %fd8200, %fd8200, 0.9999, 0.01;
	// end inline asm
	// begin inline asm
	fma.rn.f32    %f16391, %f16391, 0.9999, 0.01;
	// end inline asm
	// begin inline asm
	fma.rn.f32    %f16392, %f16392, 0.9999, 0.01;
	// end inline asm
	// begin inline asm
	fma.rn.f64    %fd8199, %fd8199, 0.9999, 0.01;
	// end inline asm
	// begin inline asm
	fma.rn.f32    %f16391, %f16391, 0.9999, 0.01;
	// end inline asm
	// begin inline asm
	fma.rn.f32    %f16392, %f16392, 0.9999, 0.01;
	// end inline asm
	// begin inline asm
	fma.rn.f64    %fd8200, %fd8200, 0.9999, 0.01;
	// end inline asm
	// begin inline asm
	fma.rn.f32    %f16391, %f16391, 0.9999, 0.01;
	// end inline asm
	// begin inline asm
	fma.rn.f32    %f16392, %f16392, 0.9999, 0.01;
	// end inline asm
	// begin inline asm
	fma.rn.f64    %fd8199, %fd8199, 0.9999, 0.01;
	// end inline asm
	// begin inline asm
	fma.rn.f32    %f16391, %f16391, 0.9999, 0.01;
	// end inline asm
	// begin inline asm
	fma.rn.f32    %f16392, %f16392, 0.9999, 0.01;
	// end inline asm
	// begin inline asm
	fma.rn.f64    %fd8200, %fd8200, 0.9999, 0.01;
	// end inline asm
	// begin inline asm
	fma.rn.f32    %f16391, %f16391, 0.9999, 0.01;
	// end inline asm
	// begin inline asm
	fma.rn.f32    %f16392, %f16392, 0.9999, 0.01;
	// end inline asm
	// begin inline asm
	fma.rn.f64    %fd8199, %fd8199, 0.9999, 0.01;
	// end inline asm
	// begin inline asm
	fma.rn.f32    %f16391, %f16391, 0.9999, 0.01;
	// end inline asm
	// begin inline asm
	fma.rn.f32    %f16392, %f16392, 0.9999, 0.01;
	// end inline asm
	// begin inline asm
	fma.rn.f64    %fd8200, %fd8200, 0.9999, 0.01;
	// end inline asm
	// begin inline asm
	fma.rn.f32    %f16391, %f16391, 0.9999, 0.01;
	// end inline asm
	// begin inline asm
	fma.rn.f32    %f16392, %f16392, 0.9999, 0.01;
	// end inline asm
	// begin inline asm
	fma.rn.f64    %fd8199, %fd8199, 0.9999, 0.01;
	// end inline asm
	// begin inline asm
	fma.rn.f32    %f16391, %f16391, 0.9999, 0.01;
	// end inline asm
	// begin inline asm
	fma.rn.f32    %f16392, %f16392, 0.9999, 0.01;
	// end inline asm
	// begin inline asm
	fma.rn.f64    %fd8200, %fd8200, 0.9999, 0.01;
	// end inline asm
	// begin inline asm
	fma.rn.f32    %f16391, %f16391, 0.9999, 0.01;
	// end inline asm
	// begin inline asm
	fma.rn.f32    %f16392, %f16392, 0.9999, 0.01;
	// end inline asm
	// begin inline asm
	fma.rn.f64    %fd8199, %fd8199, 0.9999, 0.01;
	// end inline asm
	// begin inline asm
	fma.rn.f32    %f16391, %f16391, 0.9999, 0.01;
	// end inline asm
	// begin inline asm
	fma.rn.f32    %f16392, %f16392, 0.9999, 0.01;
	// end inline asm
	// begin inline asm
	fma.rn.f64    %fd8200, %fd8200, 0.9999, 0.01;
	// end inline asm
	// begin inline asm
	fma.rn.f32    %f16391, %f16391, 0.9999, 0.01;
	// end inline asm
	// begin inline asm
	fma.rn.f32    %f16392, %f16392, 0.9999, 0.01;
	// end inline asm
	// begin inline asm
	fma.rn.f64    %fd8199, %fd8199, 0.9999, 0.01;
	// end inline asm
	// begin inline asm
	fma.rn.f32    %f16391, %f16391, 0.9999, 0.01;
	// end inline asm
	// begin inline asm
	fma.rn.f32    %f16392, %f16392, 0.9999, 0.01;
	// end inline asm
	// begin inline asm
	fma.rn.f64    %fd8200, %fd8200, 0.9999, 0.01;
	// end inline asm
	// begin inline asm
	fma.rn.f32    %f16391, %f16391, 0.9999, 0.01;
	// end inline asm
	// begin inline asm
	fma.rn.f32    %f16392, %f16392, 0.9999, 0.01;
	// end inline asm
	// begin inline asm
	fma.rn.f64    %fd8199, %fd8199, 0.9999, 0.01;
	// end inline asm
	// begin inline asm
	fma.rn.f32    %f16391, %f16391, 0.9999, 0.01;
	// end inline asm
	// begin inline asm
	fma.rn.f32    %f16392, %f16392, 0.9999, 0.01;
	// end inline asm
	// begin inline asm
	fma.rn.f64    %fd8200, %fd8200, 0.9999, 0.01;
	// end inline asm
	// begin inline asm
	fma.rn.f32    %f16391, %f16391, 0.9999, 0.01;
	// end inline asm
	// begin inline asm
	fma.rn.f32    %f16392, %f16392, 0.9999, 0.01;
	// end inline asm
	// begin inline asm
	fma.rn.f64    %fd8199, %fd8199, 0.9999, 0.01;
	// end inline asm
	// begin inline asm
	fma.rn.f32    %f16391, %f16391, 0.9999, 0.01;
	// end inline asm
	// begin inline asm
	fma.rn.f32    %f16392, %f16392, 0.9999, 0.01;
	// end inline asm
	// begin inline asm
	fma.rn.f64    %fd8200, %fd8200, 0.9999, 0.01;
	// end inline asm
	// begin inline asm
	fma.rn.f32    %f16391, %f16391, 0.9999, 0.01;
	// end inline asm
	// begin inline asm
	fma.rn.f32    %f16392, %f16392, 0.9999, 0.01;
	// end inline asm
	// begin inline asm
	fma.rn.f64    %fd8199, %fd8199, 0.9999, 0.01;
	// end inline asm
	// begin inline asm
	fma.rn.f32    %f16391, %f16391, 0.9999, 0.01;
	// end inline asm
	// begin inline asm
	fma.rn.f32    %f16392, %f16392, 0.9999, 0.01;
	// end inline asm
	// begin inline asm
	fma.rn.f64    %fd8200, %fd8200, 0.9999, 0.01;
	// end inline asm
	// begin inline asm
	fma.rn.f32    %f16391, %f16391, 0.9999, 0.01;
	// end inline asm
	// begin inline asm
	fma.rn.f32    %f16392, %f16392, 0.9999, 0.01;
	// end inline asm
	// begin inline asm
	fma.rn.f64    %fd8199, %fd8199, 0.9999, 0.01;
	// end inline asm
	// begin inline asm
	fma.rn.f32    %f16391, %f16391, 0.9999, 0.01;
	// end inline asm
	// begin inline asm
	fma.rn.f32    %f16392, %f16392, 0.9999, 0.01;
	// end inline asm
	// begin inline asm
	fma.rn.f64    %fd8200, %fd8200, 0.9999, 0.01;
	// end inline asm
	// begin inline asm
	fma.rn.f32    %f16391, %f16391, 0.9999, 0.01;
	// end inline asm
	// begin inline asm
	fma.rn.f32    %f16392, %f16392, 0.9999, 0.01;
	// end inline asm
	// begin inline asm
	fma.rn.f64    %fd8199, %fd8199, 0.9999, 0.01;
	// end inline asm
	// begin inline asm
	fma.rn.f32    %f16391, %f16391, 0.9999, 0.01;
	// end inline asm
	// begin inline asm
	fma.rn.f32    %f16392, %f16392, 0.9999, 0.01;
	// end inline asm
	// begin inline asm
	fma.rn.f64    %fd8200, %fd8200, 0.9999, 0.01;
	// end inline asm
	// begin inline asm
	fma.rn.f32    %f16391, %f16391, 0.9999, 0.01;
	// end inline asm
	// begin inline asm
	fma.rn.f32    %f16392, %f16392, 0.9999, 0.01;
	// end inline asm
	// begin inline asm
	fma.rn.f64    %fd8199, %fd8199, 0.9999, 0.01;
	// end inline asm
	// begin inline asm
	fma.rn.f32    %f16391, %f16391, 0.9999, 0.01;
	// end inline asm
	// begin inline asm
	fma.rn.f32    %f16392, %f16392, 0.9999, 0.01;
	// end inline asm
	// begin inline asm
	fma.rn.f64    %fd8200, %fd8200, 0.9999, 0.01;
	// end inline asm
	// begin inline asm
	fma.rn.f32    %f16391, %f16391, 0.9999, 0.01;
	// end inline asm
	// begin inline asm
	fma.rn.f32    %f16392, %f16392, 0.9999, 0.01;
	// end inline asm
	// begin inline asm
	fma.rn.f64    %fd8199, %fd8199, 0.9999, 0.01;
	// end inline asm
	// begin inline asm
	fma.rn.f32    %f16391, %f16391, 0.9999, 0.01;
	// end inline asm
	// begin inline asm
	fma.rn.f32    %f16392, %f16392, 0.9999, 0.01;
	// end inline asm
	// begin inline asm
	fma.rn.f64    %fd8200, %fd8200, 0.9999, 0.01;
	// end inline asm
	// begin inline asm
	fma.rn.f32    %f16391, %f16391, 0.9999, 0.01;
	// end inline asm
	// begin inline asm
	fma.rn.f32    %f16392, %f16392, 0.9999, 0.01;
	// end inline asm
	// begin inline asm
	fma.rn.f64    %fd8199, %fd8199, 0.9999, 0.01;
	// end inline asm
	// begin inline asm
	fma.rn.f32    %f16391, %f16391, 0.9999, 0.01;
	// end inline asm
	// begin inline asm
	fma.rn.f32    %f16392, %f16392, 0.9999, 0.01;
	// end inline asm
	// begin inline asm
	fma.rn.f64    %fd8200, %fd8200, 0.9999, 0.01;
	// end inline asm
	// begin inline asm
	fma.rn.f32    %f16391, %f16391, 0.9999, 0.01;
	// end inline asm
	// begin inline asm
	fma.rn.f32    %f16392, %f16392, 0.9999, 0.01;
	// end inline asm
	// begin inline asm
	fma.rn.f64    %fd8199, %fd8199, 0.9999, 0.01;
	// end inline asm
	// begin inline asm
	fma.rn.f32    %f16391, %f16391, 0.9999, 0.01;
	// end inline asm
	// begin inline asm
	fma.rn.f32    %f16392, %f16392, 0.9999, 0.01;
	// end inline asm
	// begin inline asm
	fma.rn.f64    %fd8200, %fd8200, 0.9999, 0.01;
	// end inline asm
	// begin inline asm
	fma.rn.f32    %f16391, %f16391, 0.9999, 0.01;
	// end inline asm
	// begin inline asm
	fma.rn.f32    %f16392, %f16392, 0.9999, 0.01;
	// end inline asm
	// begin inline asm
	fma.rn.f64    %fd8199, %fd8199, 0.9999, 0.01;
	// end inline asm
	// begin inline asm
	fma.rn.f32    %f16391, %f16391, 0.9999, 0.01;
	// end inline asm
	// begin inline asm
	fma.rn.f32    %f16392, %f16392, 0.9999, 0.01;
	// end inline asm
	// begin inline asm
	fma.rn.f64    %fd8200, %fd8200, 0.9999, 0.01;
	// end inline asm
	// begin inline asm
	fma.rn.f32    %f16391, %f16391, 0.9999, 0.01;
	// end inline asm
	// begin inline asm
	fma.rn.f32    %f16392, %f16392, 0.9999, 0.01;
	// end inline asm
	// begin inline asm
	fma.rn.f64    %fd8199, %fd8199, 0.9999, 0.01;
	// end inline asm
	// begin inline asm
	fma.rn.f32    %f16391, %f16391, 0.9999, 0.01;
	// end inline asm
	// begin inline asm
	fma.rn.f32    %f16392, %f16392, 0.9999, 0.01;
	// end inline asm
	// begin inline asm
	fma.rn.f64    %fd8200, %fd8200, 0.9999, 0.01;
	// end inline asm
	// begin inline asm
	fma.rn.f32    %f16391, %f16391, 0.9999, 0.01;
	// end inline asm
	// begin inline asm
	fma.rn.f32    %f16392, %f16392, 0.9999, 0.01;
	// end inline asm
	// begin inline asm
	fma.rn.f64    %fd8199, %fd8199, 0.9999, 0.01;
	// end inline asm
	// begin inline asm
	fma.rn.f32    %f16391, %f16391, 0.9999, 0.01;
	// end inline asm
	// begin inline asm
	fma.rn.f32    %f16392, %f16392, 0.9999, 0.01;
	// end inline asm
	// begin inline asm
	fma.rn.f64    %fd8200, %fd8200, 0.9999, 0.01;
	// end inline asm
	mov.f32 	%f1422, %f16391;
	// begin inline asm
	fma.rn.f32    %f1422, %f1422, 0.9999, 0.01;
	// end inline asm
	mov.f32 	%f1424, %f16392;
	// begin inline asm
	fma.rn.f32    %f1424, %f1424, 0.9999, 0.01;
	// end inline asm
	// begin inline asm
	fma.rn.f64    %fd8199, %fd8199, 0.9999, 0.01;
	// end inline asm
	// begin inline asm
	fma.rn.f32    %f1422, %f1422, 0.9999, 0.01;
	// end inline asm
	// begin inline asm
	fma.rn.f32    %f1424, %f1424, 0.9999, 0.01;
	// end inline asm
	// begin inline asm
	fma.rn.f64    %fd8200, %fd8200, 0.9999, 0.01;
	// end inline asm
	// begin inline asm
	fma.rn.f32    %f1422, %f1422, 0.9999, 0.01;
	// end inline asm
	// begin inline asm
	fma.rn.f32    %f1424, %f1424, 0.9999, 0.01;
	// end inline asm
	// begin inline asm
	fma.rn.f64    %fd8199, %fd8199, 0.9999, 0.01;
	// end inline asm
	// begin inline asm
	fma.rn.f32    %f1422, %f1422, 0.9999, 0.01;
	// end inline asm
	// begin inline asm
	fma.rn.f32    %f1424, %f1424, 0.9999, 0.01;
	// end inline asm
	// begin inline asm
	fma.rn.f64    %fd8200, %fd8200, 0.9999, 0.01;
	// end inline asm
	// begin inline asm
	fma.rn.f32    %f1422, %f1422, 0.9999, 0.01;
	// end inline asm
	// begin inline asm
	fma.rn.f32    %f1424, %f1424, 0.9999, 0.01;
	// end inline asm
	// begin inline asm
	fma.rn.f64    %fd8199, %fd8199, 0.9999, 0.01;
	// end inline asm
	// begin inline asm
	fma.rn.f32    %f1422, %f1422, 0.9999, 0.01;
	// end inline asm
	// begin inline asm
	fma.rn.f32    %f1424, %f1424, 0.9999, 0.01;
	// end inline asm
	// begin inline asm
	fma.rn.f64    %fd8200, %fd8200, 0.9999, 0.01;
	// end inline asm
	// begin inline asm
	fma.rn.f32    %f1422, %f1422, 0.9999, 0.01;
	// end inline asm
	// begin inline asm
	fma.rn.f32    %f1424, %f1424, 0.9999, 0.01;
	// end inline asm
	// begin inline asm
	fma.rn.f64    %fd8199, %fd8199, 0.9999, 0.01;
	// end inline asm
	// begin inline asm
	fma.rn.f32    %f1422, %f1422, 0.9999, 0.01;
	// end inline asm
	// begin inline asm
	fma.rn.f32    %f1424, %f1424, 0.9999, 0.01;
	// end inline asm
	// begin inline asm
	fma.rn.f64    %fd8200, %fd8200, 0.9999, 0.01;
	// end inline asm
	// begin inline asm
	fma.rn.f32    %f1422, %f1422, 0.9999, 0.01;
	// end inline asm
	// begin inline asm
	fma.rn.f32    %f1424, %f1424, 0.9999, 0.01;
	// end inline asm
	// begin inline asm
	fma.rn.f64    %fd8199, %fd8199, 0.9999, 0.01;
	// end inline asm
	// begin inline asm
	fma.rn.f32    %f1422, %f1422, 0.9999, 0.01;
	// end inline asm
	// begin inline asm
	fma.rn.f32    %f1424, %f1424, 0.9999, 0.01;
	// end inline asm
	// begin inline asm
	fma.rn.f64    %fd8200, %fd8200, 0.9999, 0.01;
	// end inline asm
	// begin inline asm
	fma.rn.f32    %f1422, %f1422, 0.9999, 0.01;
	// end inline asm
	// begin inline asm
	fma.rn.f32    %f1424, %f1424, 0.9999, 0.01;
	// end inline asm
	// begin inline asm
	fma.rn.f64    %fd8199, %fd8199, 0.9999, 0.01;
	// end inline asm
	// begin inline asm
	fma.rn.f32    %f1422, %f1422, 0.9999, 0.01;
	// end inline asm
	// begin inline asm
	fma.rn.f32    %f1424, %f1424, 0.9999, 0.01;
	// end inline asm
	// begin inline asm
	fma.rn.f64    %fd8200, %fd8200, 0.9999, 0.01;
	// end inline asm
	// begin inline asm
	fma.rn.f32    %f1422, %f1422, 0.9999, 0.01;
	// end inline asm
	// begin inline asm
	fma.rn.f32    %f1424, %f1424, 0.9999, 0.01;
	// end inline asm
	// begin inline asm
	fma.rn.f64    %fd8199, %fd8199, 0.9999, 0.01;
	// end inline asm
	// begin inline asm
	fma.rn.f32    %f1422, %f1422, 0.9999, 0.01;
	// end inline asm
	// begin inline asm
	fma.rn.f32    %f1424, %f1424, 0.9999, 0.01;
	// end inline asm
	// begin inline asm
	fma.rn.f64    %fd8200, %fd8200, 0.9999, 0.01;
	// end inline asm
	// begin inline asm
	fma.rn.f32    %f1422, %f1422, 0.9999, 0.01;
	// end inline asm
	// begin inline asm
	fma.rn.f32    %f1424, %f1424, 0.9999, 0.01;
	// end inline asm
	// begin inline asm
	fma.rn.f64    %fd8199, %fd8199, 0.9999, 0.01;
	// end inline asm
	// begin inline asm
	fma.rn.f32    %f1422, %f1422, 0.9999, 0.01;
	// end inline asm
	// begin inline asm
	fma.rn.f32    %f1424, %f1424, 0.9999, 0.01;
	// end inline asm
	// begin inline asm
	fma.rn.f64    %fd8200, %fd8200, 0.9999, 0.01;
	// end inline asm
	// begin inline asm
	fma.rn.f32    %f1422, %f1422, 0.9999, 0.01;
	// end inline asm
	// begin inline asm
	fma.rn.f32    %f1424, %f1424, 0.9999, 0.01;
	// end inline asm
	// begin inline asm
	fma.rn.f64    %fd8199, %fd8199, 0.9999, 0.01;
	// end inline asm
	// begin inline asm
	fma.rn.f32    %f1422, %f1422, 0.9999, 0.01;
	// end inline asm
	// begin inline asm
	fma.rn.f32    %f1424, %f1424, 0.9999, 0.01;
	// end inline asm
	// begin inline asm
	fma.rn.f64    %fd8200, %fd8200, 0.9999, 0.01;
	// end inline asm
	// begin inline asm
	fma.rn.f32    %f1422, %f1422, 0.9999, 0.01;
	// end inline asm
	// begin inline asm
	fma.rn.f32    %f1424, %f1424, 0.9999, 0.01;
	// end inline asm
	// begin inline asm
	fma.rn.f64    %fd8199, %fd8199, 0.9999, 0.01;
	// end inline asm
	// begin inline asm
	fma.rn.f32    %f1422, %f1422, 0.9999, 0.01;
	// end inline asm
	// begin inline asm
	fma.rn.f32    %f1424, %f1424, 0.9999, 0.01;
	// end inline asm
	// begin inline asm
	fma.rn.f64    %fd8200, %fd8200, 0.9999, 0.01;
	// end inline asm
	// begin inline asm
	fma.rn.f32    %f1422, %f1422, 0.9999, 0.01;
	// end inline asm
	// begin inline asm
	fma.rn.f32    %f1424, %f1424, 0.9999, 0.01;
	// end inline asm
	// begin inline asm
	fma.rn.f64    %fd8199, %fd8199, 0.9999, 0.01;
	// end inline asm
	// begin inline asm
	fma.rn.f32    %f1422, %f1422, 0.9999, 0.01;
	// end inline asm
	// begin inline asm
	fma.rn.f32    %f1424, %f1424, 0.9999, 0.01;
	// end inline asm
	// begin inline asm
	fma.rn.f64    %fd8200, %fd8200, 0.9999, 0.01;
	// end inline asm
	// begin inline asm
	fma.rn.f32    %f1422, %f1422, 0.9999, 0.01;
	// end inline asm
	// begin inline asm
	fma.rn.f32    %f1424, %f1424, 0.9999, 0.01;
	// end inline asm
	// begin inline asm
	fma.rn.f64    %fd8199, %fd8199, 0.9999, 0.01;
	// end inline asm
	// begin inline asm
	fma.rn.f32    %f1422, %f1422, 0.9999, 0.01;
	// end inline asm
	// begin inline asm
	fma.rn.f32    %f1424, %f1424, 0.9999, 0.01;
	// end inline asm
	// begin inline asm
	fma.rn.f64    %fd8200, %fd8200, 0.9999, 0.01;
	// end inline asm
	// begin inline asm
	fma.rn.f32    %f1422, %f1422, 0.9999, 0.01;
	// end inline asm
	// begin inline asm
	fma.rn.f32    %f1424, %f1424, 0.9999, 0.01;
	// end inline asm
	// begin inline asm
	fma.rn.f64    %fd8199, %fd8199, 0.9999, 0.01;
	// end inline asm
	// begin inline asm
	fma.rn.f32    %f1422, %f1422, 0.9999, 0.01;
	// end inline asm
	// begin inline asm
	fma.rn.f32    %f1424, %f1424, 0.9999, 0.01;
	// end inline asm
	// begin inline asm
	fma.rn.f64    %fd8200, %fd8200, 0.9999, 0.01;
	// end inline asm
	// begin inline asm
	fma.rn.f32    %f1422, %f1422, 0.9999, 0.01;
	// end inline asm
	// begin inline asm
	fma.rn.f32    %f1424, %f1424, 0.9999, 0.01;
	// end inline asm
	// begin inline asm
	fma.rn.f64    %fd8199, %fd8199, 0.9999, 0.01;
	// end inline asm
	// begin inline asm
	fma.rn.f32    %f1422, %f1422, 0.9999, 0.01;
	// end inline asm
	// begin inline asm
	fma.rn.f32    %f1424, %f1424, 0.9999, 0.01;
	// end inline asm
	// begin inline asm
	fma.rn.f64    %fd8200, %fd8200, 0.9999, 0.01;
	// end inline asm
	// begin inline asm
	fma.rn.f32    %f1422, %f1422, 0.9999, 0.01;
	// end inline asm
	// begin inline asm
	fma.rn.f32    %f1424, %f1424, 0.9999, 0.01;
	// end inline asm
	// begin inline asm
	fma.rn.f64    %fd8199, %fd8199, 0.9999, 0.01;
	// end inline asm
	// begin inline asm
	fma.rn.f32    %f1422, %f1422, 0.9999, 0.01;
	// end inline asm
	// begin inline asm
	fma.rn.f32    %f1424, %f1424, 0.9999, 0.01;
	// end inline asm
	// begin inline asm
	fma.rn.f64    %fd8200, %fd8200, 0.9999, 0.01;
	// end inline asm
	// begin inline asm
	fma.rn.f32    %f1422, %f1422, 0.9999, 0.01;
	// end inline asm
	// begin inline asm
	fma.rn.f32    %f1424, %f1424, 0.9999, 0.01;
	// end inline asm
	// begin inline asm
	fma.rn.f64    %fd8199, %fd8199, 0.9999, 0.01;
	// end inline asm
	// begin inline asm
	fma.rn.f32    %f1422, %f1422, 0.9999, 0.01;
	// end inline asm
	// begin inline asm
	fma.rn.f32    %f1424, %f1424, 0.9999, 0.01;
	// end inline asm
	// begin inline asm
	fma.rn.f64    %fd8200, %fd8200, 0.9999, 0.01;
	// end inline asm
	// begin inline asm
	fma.rn.f32    %f1422, %f1422, 0.9999, 0.01;
	// end inline asm
	// begin inline asm
	fma.rn.f32    %f1424, %f1424, 0.9999, 0.01;
	// end inline asm
	// begin inline asm
	fma.rn.f64    %fd8199, %fd8199, 0.9999, 0.01;
	// end inline asm
	// begin inline asm
	fma.rn.f32    %f1422, %f1422, 0.9999, 0.01;
	// end inline asm
	// begin inline asm
	fma.rn.f32    %f1424, %f1424, 0.9999, 0.01;
	// end inline asm
	// begin inline asm
	fma.rn.f64    %fd8200, %fd8200, 0.9999, 0.01;
	// end inline asm
	// begin inline asm
	fma.rn.f32    %f1422, %f1422, 0.9999, 0.01;
	// end inline asm
	// begin inline asm
	fma.rn.f32    %f1424, %f1424, 0.9999, 0.01;
	// end inline asm
	// begin inline asm
	fma.rn.f64    %fd8199, %fd8199, 0.9999, 0.01;
	// end inline asm
	// begin inline asm
	fma.rn.f32    %f1422, %f1422, 0.9999, 0.01;
	// end inline asm
	// begin inline asm
	fma.rn.f32    %f1424, %f1424, 0.9999, 0.01;
	// end inline asm
	// begin inline asm
	fma.rn.f64    %fd8200, %fd8200, 0.9999, 0.01;
	// end inline asm
	// begin inline asm
	fma.rn.f32    %f1422, %f1422, 0.9999, 0.01;
	// end inline asm
	// begin inline asm
	fma.rn.f32    %f1424, %f1424, 0.9999, 0.01;
	// end inline asm
	// begin inline asm
	fma.rn.f64    %fd8199, %fd8199, 0.9999, 0.01;
	// end inline asm
	// begin inline asm
	fma.rn.f32    %f1422, %f1422, 0.9999, 0.01;
	// end inline asm
	// begin inline asm
	fma.rn.f32    %f1424, %f1424, 0.9999, 0.01;
	// end inline asm
	// begin inline asm
	fma.rn.f64    %fd8200, %fd8200, 0.9999, 0.01;
	// end inline asm
	// begin inline asm
	fma.rn.f32    %f1422, %f1422, 0.9999, 0.01;
	// end inline asm
	// begin inline asm
	fma.rn.f32    %f1424, %f1424, 0.9999, 0.01;
	// end inline asm
	// begin inline asm
	fma.rn.f64    %fd8199, %fd8199, 0.9999, 0.01;
	// end inline asm
	// begin inline asm
	fma.rn.f32    %f1422, %f1422, 0.9999, 0.01;
	// end inline asm
	// begin inline asm
	fma.rn.f32    %f1424, %f1424, 0.9999, 0.01;
	// end inline asm
	// begin inline asm
	fma.rn.f64    %fd8200, %fd8200, 0.9999, 0.01;
	// end inline asm
	// begin inline asm
	fma.rn.f32    %f1422, %f1422, 0.9999, 0.01;
	// end inline asm
	// begin inline asm
	fma.rn.f32    %f1424, %f1424, 0.9999, 0.01;
	// end inline asm
	// begin inline asm
	fma.rn.f64    %fd8199, %fd8199, 0.9999, 0.01;
	// end inline asm
	// begin inline asm
	fma.rn.f32    %f1422, %f1422, 0.9999, 0.01;
	// end inline asm
	// begin inline asm
	fma.rn.f32    %f1424, %f1424, 0.9999, 0.01;
	// end inline asm
	// begin inline asm
	fma.rn.f64    %fd8200, %fd8200, 0.9999, 0.01;
	// end inline asm
	// begin inline asm
	fma.rn.f32    %f1422, %f1422, 0.9999, 0.01;
	// end inline asm
	// begin inline asm
	fma.rn.f32    %f1424, %f1424, 0.9999, 0.01;
	// end inline asm
	// begin inline asm
	fma.rn.f64    %fd8199, %fd8199, 0.9999, 0.01;
	// end inline asm
	// begin inline asm
	fma.rn.f32    %f1422, %f1422, 0.9999, 0.01;
	// end inline asm
	// begin inline asm
	fma.rn.f32    %f1424, %f1424, 0.9999, 0.01;
	// end inline asm
	// begin inline asm
	fma.rn.f64    %fd8200, %fd8200, 0.9999, 0.01;
	// end inline asm
	// begin inline asm
	fma.rn.f32    %f1422, %f1422, 0.9999, 0.01;
	// end inline asm
	// begin inline asm
	fma.rn.f32    %f1424, %f1424, 0.9999, 0.01;
	// end inline asm
	// begin inline asm
	fma.rn.f64    %fd8199, %fd8199, 0.9999, 0.01;
	// end inline asm
	// begin inline asm
	fma.rn.f32    %f1422, %f1422, 0.9999, 0.01;
	// end inline asm
	// begin inline asm
	fma.rn.f32    %f1424, %f1424, 0.9999, 0.01;
	// end inline asm
	// begin inline asm
	fma.rn.f64    %fd8200, %fd8200, 0.9999, 0.01;
	// end inline asm
	// begin inline asm
	fma.rn.f32    %f1422, %f1422, 0.9999, 0.01;
	// end inline asm
	// begin inline asm
	fma.rn.f32    %f1424, %f1424, 0.9999, 0.01;
	// end inline asm
	// begin inline asm
	fma.rn.f64    %fd8199, %fd8199, 0.9999, 0.01;
	// end inline asm
	// begin inline asm
	fma.rn.f32    %f1422, %f1422, 0.9999, 0.01;
	// end inline asm
	// begin inline asm
	fma.rn.f32    %f1424, %f1424, 0.9999, 0.01;
	// end inline asm
	// begin inline asm
	fma.rn.f64    %fd8200, %fd8200, 0.9999, 0.01;
	// end inline asm
	// begin inline asm
	fma.rn.f32    %f1422, %f1422, 0.9999, 0.01;
	// end inline asm
	// begin inline asm
	fma.rn.f32    %f1424, %f1424, 0.9999, 0.01;
	// end inline asm
	// begin inline asm
	fma.rn.f64    %fd8199, %fd8199, 0.9999, 0.01;
	// end inline asm
	// begin inline asm
	fma.rn.f32    %f1422, %f1422, 0.9999, 0.01;
	// end inline asm
	// begin inline asm
	fma.rn.f32    %f1424, %f1424, 0.9999, 0.01;
	// end inline asm
	// begin inline asm
	fma.rn.f64    %fd8200, %fd8200, 0.9999, 0.01;
	// end inline asm
	// begin inline asm
	fma.rn.f32    %f1422, %f1422, 0.9999, 0.01;
	// end inline asm
	// begin inline asm
	fma.rn.f32    %f1424, %f1424, 0.9999, 0.01;
	// end inline asm
	// begin inline asm
	fma.rn.f64    %fd8199, %fd8199, 0.9999, 0.01;
	// end inline asm
	// begin inline asm
	fma.rn.f32    %f1422, %f1422, 0.9999, 0.01;
	// end inline asm
	// begin inline asm
	fma.rn.f32    %f1424, %f1424, 0.9999, 0.01;
	// end inline asm
	// begin inline asm
	fma.rn.f64    %fd8200, %fd8200, 0.9999, 0.01;
	// end inline asm
	// begin inline asm
	fma.rn.f32    %f1422, %f1422, 0.9999, 0.01;
	// end inline asm
	// begin inline asm
	fma.rn.f32    %f1424, %f1424, 0.9999, 0.01;
	// end inline asm
	// begin inline asm
	fma.rn.f64    %fd8199, %fd8199, 0.9999, 0.01;
	// end inline asm
	// begin inline asm
	fma.rn.f32    %f1422, %f1422, 0.9999, 0.01;
	// end inline asm
	// begin inline asm
	fma.rn.f32    %f1424, %f1424, 0.9999, 0.01;
	// end inline asm
	// begin inline asm
	fma.rn.f64    %fd8200, %fd8200, 0.9999, 0.01;
	// end inline asm
	// begin inline asm
	fma.rn.f32    %f1422, %f1422, 0.9999, 0.01;
	// end inline asm
	// begin inline asm
	fma.rn.f32    %f1424, %f1424, 0.9999, 0.01;
	// end inline asm
	// begin inline asm
	fma.rn.f64    %fd8199, %fd8199, 0.9999, 0.01;
	// end inline asm
	// begin inline asm
	fma.rn.f32    %f1422, %f1422, 0.9999, 0.01;
	// end inline asm
	// begin inline asm
	fma.rn.f32    %f1424, %f1424, 0.9999, 0.01;
	// end inline asm
	// begin inline asm
	fma.rn.f64    %fd8200, %fd8200, 0.9999, 0.01;
	// end inline asm
	// begin inline asm
	fma.rn.f32    %f1422, %f1422, 0.9999, 0.01;
	// end inline asm
	// begin inline asm
	fma.rn.f32    %f1424, %f1424, 0.9999, 0.01;
	// end inline asm
	// begin inline asm
	fma.rn.f64    %fd8199, %fd8199, 0.9999, 0.01;
	// end inline asm
	// begin inline asm
	fma.rn.f32    %f1422, %f1422, 0.9999, 0.01;
	// end inline asm
	// begin inline asm
	fma.rn.f32    %f1424, %f1424, 0.9999, 0.01;
	// end inline asm
	// begin inline asm
	fma.rn.f64    %fd8200, %fd8200, 0.9999, 0.01;
	// end inline asm
	// begin inline asm
	fma.rn.f32    %f1422, %f1422, 0.9999, 0.01;
	// end inline asm
	// begin inline asm
	fma.rn.f32    %f1424, %f1424, 0.9999, 0.01;
	// end inline asm
	// begin inline asm
	fma.rn.f64    %fd8199, %fd8199, 0.9999, 0.01;
	// end inline asm
	// begin inline asm
	fma.rn.f32    %f1422, %f1422, 0.9999, 0.01;
	// end inline asm
	// begin inline asm
	fma.rn.f32    %f1424, %f1424, 0.9999, 0.01;
	// end inline asm
	// begin inline asm
	fma.rn.f64    %fd8200, %fd8200, 0.9999, 0.01;
	// end inline asm
	// begin inline asm
	fma.rn.f32    %f1422, %f1422, 0.9999, 0.01;
	// end inline asm
	// begin inline asm
	fma.rn.f32    %f1424, %f1424, 0.9999, 0.01;
	// end inline asm
	// begin inline asm
	fma.rn.f64    %fd8199, %fd8199, 0.9999, 0.01;
	// end inline asm
	// begin inline asm
	fma.rn.f32    %f1422, %f1422, 0.9999, 0.01;
	// end inline asm
	// begin inline asm
	fma.rn.f32    %f1424, %f1424, 0.9999, 0.01;
	// end inline asm
	// begin inline asm
	fma.rn.f64    %fd8200, %fd8200, 0.9999, 0.01;
	// end inline asm
	// begin inline asm
	fma.rn.f32    %f1422, %f1422, 0.9999, 0.01;
	// end inline asm
	// begin inline asm
	fma.rn.f32    %f1424, %f1424, 0.9999, 0.01;
	// end inline asm
	// begin inline asm
	fma.rn.f64    %fd8199, %fd8199, 0.9999, 0.01;
	// end inline asm
	// begin inline asm
	fma.rn.f32    %f1422, %f1422, 0.9999, 0.01;
	// end inline asm
	// begin inline asm
	fma.rn.f32    %f1424, %f1424, 0.9999, 0.01;
	// end inline asm
	// begin inline asm
	fma.rn.f64    %fd8200, %fd8200, 0.9999, 0.01;
	// end inline asm
	// begin inline asm
	fma.rn.f32    %f1422, %f1422, 0.9999, 0.01;
	// end inline asm
	// begin inline asm
	fma.rn.f32    %f1424, %f1424, 0.9999, 0.01;
	// end inline asm
	// begin inline asm
	fma.rn.f64    %fd8199, %fd8199, 0.9999, 0.01;
	// end inline asm
	// begin inline asm
	fma.rn.f32    %f1422, %f1422, 0.9999, 0.01;
	// end inline asm
	// begin inline asm
	fma.rn.f32    %f1424, %f1424, 0.9999, 0.01;
	// end inline asm
	// begin inline asm
	fma.rn.f64    %fd8200, %fd8200, 0.9999, 0.01;
	// end inline asm
	// begin inline asm
	fma.rn.f32    %f1422, %f1422, 0.9999, 0.01;
	// end inline asm
	// begin inline asm
	fma.rn.f32    %f1424, %f1424, 0.9999, 0.01;
	// end inline asm
	// begin inline asm
	fma.rn.f64    %fd8199, %fd8199, 0.9999, 0.01;
	// end inline asm
	// begin inline asm
	fma.rn.f32    %f1422, %f1422, 0.9999, 0.01;
	// end inline asm
	// begin inline asm
	fma.rn.f32    %f1424, %f1424, 0.9999, 0.01;
	// end inline asm
	// begin inline asm
	fma.rn.f64    %fd8200, %fd8200, 0.9999, 0.01;
	// end inline asm
	// begin inline asm
	fma.rn.f32    %f1422, %f1422, 0.9999, 0.01;
	// end inline asm
	// begin inline asm
	fma.rn.f32    %f1424, %f1424, 0.9999, 0.01;
	// end inline asm
	// begin inline asm
	fma.rn.f64    %fd8199, %fd8199, 0.9999, 0.01;
	// end inline asm
	// begin inline asm
	fma.rn.f32    %f1422, %f1422, 0.9999, 0.01;
	// end inline asm
	// begin inline asm
	fma.rn.f32    %f1424, %f1424, 0.9999, 0.01;
	// end inline asm
	// begin inline asm
	fma.rn.f64    %fd8200, %fd8200, 0.9999, 0.01;
	// end inline asm
	// begin inline asm
	fma.rn.f32    %f1422, %f1422, 0.9999, 0.01;
	// end inline asm
	// begin inline asm
	fma.rn.f32    %f1424, %f1424, 0.9999, 0.01;
	// end inline asm
	// begin inline asm
	fma.rn.f64    %fd8199, %fd8199, 0.9999, 0.01;
	// end inline asm
	// begin inline asm
	fma.rn.f32    %f1422, %f1422, 0.9999, 0.01;
	// end inline asm
	// begin inline asm
	fma.rn.f32    %f1424, %f1424, 0.9999, 0.01;
	// end inline asm
	// begin inline asm
	fma.rn.f64    %fd8200, %fd8200, 0.9999, 0.01;
	// end inline asm
	// begin inline asm
	fma.rn.f32    %f1422, %f1422, 0.9999, 0.01;
	// end inline asm
	// begin inline asm
	fma.rn.f32    %f1424, %f1424, 0.9999, 0.01;
	// end inline asm
	// begin inline asm
	fma.rn.f64    %fd8199, %fd8199, 0.9999, 0.01;
	// end inline asm
	// begin inline asm
	fma.rn.f32    %f1422, %f1422, 0.9999, 0.01;
	// end inline asm
	// begin inline asm
	fma.rn.f32    %f1424, %f1424, 0.9999, 0.01;
	// end inline asm
	// begin inline asm
	fma.rn.f64    %fd8200, %fd8200, 0.9999, 0.01;
	// end inline asm
	// begin inline asm
	fma.rn.f32    %f1422, %f1422, 0.9999, 0.01;
	// end inline asm
	// begin inline asm
	fma.rn.f32    %f1424, %f1424, 0.9999, 0.01;
	// end inline asm
	// begin inline asm
	fma.rn.f64    %fd8199, %fd8199, 0.9999, 0.01;
	// end inline asm
	// begin inline asm
	fma.rn.f32    %f1422, %f1422, 0.9999, 0.01;
	// end inline asm
	// begin inline asm
	fma.rn.f32    %f1424, %f1424, 0.9999, 0.01;
	// end inline asm
	// begin inline asm
	fma.rn.f64    %fd8200, %fd8200, 0.9999, 0.01;
	// end inline asm
	// begin inline asm
	fma.rn.f32    %f1422, %f1422, 0.9999, 0.01;
	// end inline asm
	// begin inline asm
	fma.rn.f32    %f1424, %f1424, 0.9999, 0.01;
	// end inline asm
	// begin inline asm
	fma.rn.f64    %fd8199, %fd8199, 0.9999, 0.01;
	// end inline asm
	// begin inline asm
	fma.rn.f32    %f1422, %f1422, 0.9999, 0.01;
	// end inline asm
	// begin inline asm
	fma.rn.f32    %f1424, %f1424, 0.9999, 0.01;
	// end inline asm
	// begin inline asm
	fma.rn.f64    %fd8200, %fd8200, 0.9999, 0.01;
	// end inline asm
	// begin inline asm
	fma.rn.f32    %f1422, %f1422, 0.9999, 0.01;
	// end inline asm
	// begin inline asm
	fma.rn.f32    %f1424, %f1424, 0.9999, 0.01;
	// end inline asm
	// begin inline asm
	fma.rn.f64    %fd8199, %fd8199, 0.9999, 0.01;
	// end inline asm
	// begin inline asm
	fma.rn.f32    %f1422, %f1422, 0.9999, 0.01;
	// end inline asm
	// begin inline asm
	fma.rn.f32    %f1424, %f1424, 0.9999, 0.01;
	// end inline asm
	// begin inline asm
	fma.rn.f64    %fd8200, %fd8200, 0.9999, 0.01;
	// end inline asm
	// begin inline asm
	fma.rn.f32    %f1422, %f1422, 0.9999, 0.01;
	// end inline asm
	// begin inline asm
	fma.rn.f32    %f1424, %f1424, 0.9999, 0.01;
	// end inline asm
	// begin inline asm
	fma.rn.f64    %fd8199, %fd8199, 0.9999, 0.01;
	// end inline asm
	// begin inline asm
	fma.rn.f32    %f1422, %f1422, 0.9999, 0.01;
	// end inline asm
	// begin inline asm
	fma.rn.f32    %f1424, %f1424, 0.9999, 0.01;
	// end inline asm
	// begin inline asm
	fma.rn.f64    %fd8200, %fd8200, 0.9999, 0.01;
	// end inline asm
	// begin inline asm
	fma.rn.f32    %f1422, %f1422, 0.9999, 0.01;
	// end inline asm
	// begin inline asm
	fma.rn.f32    %f1424, %f1424, 0.9999, 0.01;
	// end inline asm
	// begin inline asm
	fma.rn.f64    %fd8199, %fd8199, 0.9999, 0.01;
	// end inline asm
	// begin inline asm
	fma.rn.f32    %f1422, %f1422, 0.9999, 0.01;
	// end inline asm
	// begin inline asm
	fma.rn.f32    %f1424, %f1424, 0.9999, 0.01;
	// end inline asm
	// begin inline asm
	fma.rn.f64    %fd8200, %fd8200, 0.9999, 0.01;
	// end inline asm
	// begin inline asm
	fma.rn.f32    %f1422, %f1422, 0.9999, 0.01;
	// end inline asm
	// begin inline asm
	fma.rn.f32    %f1424, %f1424, 0.9999, 0.01;
	// end inline asm
	// begin inline asm
	fma.rn.f64    %fd8199, %fd8199, 0.9999, 0.01;
	// end inline asm
	// begin inline asm
	fma.rn.f32    %f1422, %f1422, 0.9999, 0.01;
	// end inline asm
	// begin inline asm
	fma.rn.f32    %f1424, %f1424, 0.9999, 0.01;
	// end inline asm
	// begin inline asm
	fma.rn.f64    %fd8200, %fd8200, 0.9999, 0.01;
	// end inline asm
	// begin inline asm
	fma.rn.f32    %f1422, %f1422, 0.9999, 0.01;
	// end inline asm
	// begin inline asm
	fma.rn.f32    %f1424, %f1424, 0.9999, 0.01;
	// end inline asm
	// begin inline asm
	fma.rn.f64    %fd8199, %fd8199, 0.9999, 0.01;
	// end inline asm
	// begin inline asm
	fma.rn.f32    %f1422, %f1422, 0.9999, 0.01;
	// end inline asm
	// begin inline asm
	fma.rn.f32    %f1424, %f1424, 0.9999, 0.01;
	// end inline asm
	// begin inline asm
	fma.rn.f64    %fd8200, %fd8200, 0.9999, 0.01;
	// end inline asm
	// begin inline asm
	fma.rn.f32    %f1422, %f1422, 0.9999, 0.01;
	// end inline asm
	// begin inline asm
	fma.rn.f32    %f1424, %f1424, 0.9999, 0.01;
	// end inline asm
	// begin inline asm
	fma.rn.f64    %fd8199, %fd8199, 0.9999, 0.01;
	// end inline asm
	// begin inline asm
	fma.rn.f32    %f1422, %f1422, 0.9999, 0.01;
	// end inline asm
	// begin inline asm
	fma.rn.f32    %f1424, %f1424, 0.9999, 0.01;
	// end inline asm
	// begin inline asm
	fma.rn.f64    %fd8200, %fd8200, 0.9999, 0.01;
	// end inline asm
	// begin inline asm
	fma.rn.f32    %f1422, %f1422, 0.9999, 0.01;
	// end inline asm
	// begin inline asm
	fma.rn.f32    %f1424, %f1424, 0.9999, 0.01;
	// end inline asm
	// begin inline asm
	fma.rn.f64    %fd8199, %fd8199, 0.9999, 0.01;
	// end inline asm
	// begin inline asm
	fma.rn.f32    %f1422, %f1422, 0.9999, 0.01;
	// end inline asm
	// begin inline asm
	fma.rn.f32    %f1424, %f1424, 0.9999, 0.01;
	// end inline asm
	// begin inline asm
	fma.rn.f64    %fd8200, %fd8200, 0.9999, 0.01;
	// end inline asm
	// begin inline asm
	fma.rn.f32    %f1422, %f1422, 0.9999, 0.01;
	// end inline asm
	// begin inline asm
	fma.rn.f32    %f1424, %f1424, 0.9999, 0.01;
	// end inline asm
	// begin inline asm
	fma.rn.f64    %fd8199, %fd8199, 0.9999, 0.01;
	// end inline asm
	// begin inline asm
	fma.rn.f32    %f1422, %f1422, 0.9999, 0.01;
	// end inline asm
	// begin inline asm
	fma.rn.f32    %f1424, %f1424, 0.9999, 0.01;
	// end inline asm
	// begin inline asm
	fma.rn.f64    %fd8200, %fd8200, 0.9999, 0.01;
	// end inline asm
	// begin inline asm
	fma.rn.f32    %f1422, %f1422, 0.9999, 0.01;
	// end inline asm
	// begin inline asm
	fma.rn.f32    %f1424, %f1424, 0.9999, 0.01;
	// end inline asm
	// begin inline asm
	fma.rn.f64    %fd8199, %fd8199, 0.9999, 0.01;
	// end inline asm
	// begin inline asm
	fma.rn.f32    %f1422, %f1422, 0.9999, 0.01;
	// end inline asm
	// begin inline asm
	fma.rn.f32    %f1424, %f1424, 0.9999, 0.01;
	// end inline asm
	// begin inline asm
	fma.rn.f64    %fd8200, %fd8200, 0.9999, 0.01;
	// end inline asm
	// begin inline asm
	fma.rn.f32    %f1422, %f1422, 0.9999, 0.01;
	// end inline asm
	// begin inline asm
	fma.rn.f32    %f1424, %f1424, 0.9999, 0.01;
	// end inline asm
	// begin inline asm
	fma.rn.f64    %fd8199, %fd8199, 0.9999, 0.01;
	// end inline asm
	// begin inline asm
	fma.rn.f32    %f1422, %f1422, 0.9999, 0.01;
	// end inline asm
	// begin inline asm
	fma.rn.f32    %f1424, %f1424, 0.9999, 0.01;
	// end inline asm
	// begin inline asm
	fma.rn.f64    %fd8200, %fd8200, 0.9999, 0.01;
	// end inline asm
	// begin inline asm
	fma.rn.f32    %f1422, %f1422, 0.9999, 0.01;
	// end inline asm
	// begin inline asm
	fma.rn.f32    %f1424, %f1424, 0.9999, 0.01;
	// end inline asm
	// begin inline asm
	fma.rn.f64    %fd8199, %fd8199, 0.9999, 0.01;
	// end inline asm
	// begin inline asm
	fma.rn.f32    %f1422, %f1422, 0.9999, 0.01;
	// end inline asm
	// begin inline asm
	fma.rn.f32    %f1424, %f1424, 0.9999, 0.01;
	// end inline asm
	// begin inline asm
	fma.rn.f64    %fd8200, %fd8200, 0.9999, 0.01;
	// end inline asm
	// begin inline asm
	fma.rn.f32    %f1422, %f1422, 0.9999, 0.01;
	// end inline asm
	// begin inline asm
	fma.rn.f32    %f1424, %f1424, 0.9999, 0.01;
	// end inline asm
	// begin inline asm
	fma.rn.f64    %fd8199, %fd8199, 0.9999, 0.01;
	// end inline asm
	// begin inline asm
	fma.rn.f32    %f1422, %f1422, 0.9999, 0.01;
	// end inline asm
	// begin inline asm
	fma.rn.f32    %f1424, %f1424, 0.9999, 0.01;
	// end inline asm
	// begin inline asm
	fma.rn.f64    %fd8200, %fd8200, 0.9999, 0.01;
	// end inline asm
	// begin inline asm
	fma.rn.f32    %f1422, %f1422, 0.9999, 0.01;
	// end inline asm
	// begin inline asm
	fma.rn.f32    %f1424, %f1424, 0.9999, 0.01;
	// end inline asm
	// begin inline asm
	fma.rn.f64    %fd8199, %fd8199, 0.9999, 0.01;
	// end inline asm
	// begin inline asm
	fma.rn.f32    %f1422, %f1422, 0.9999, 0.01;
	// end inline asm
	// begin inline asm
	fma.rn.f32    %f1424, %f1424, 0.9999, 0.01;
	// end inline asm
	// begin inline asm
	fma.rn.f64    %fd8200, %fd8200, 0.9999, 0.01;
	// end inline asm
	// begin inline asm
	fma.rn.f32    %f1422, %f1422, 0.9999, 0.01;
	// end inline asm
	// begin inline asm
	fma.rn.f32    %f1424, %f1424, 0.9999, 0.01;
	// end inline asm
	// begin inline asm
	fma.rn.f64    %fd8199, %fd8199, 0.9999, 0.01;
	// end inline asm
	// begin inline asm
	fma.rn.f32    %f1422, %f1422, 0.9999, 0.01;
	// end inline asm
	// begin inline asm
	fma.rn.f32    %f1424, %f1424, 0.9999, 0.01;
	// end inline asm
	// begin inline asm
	fma.rn.f64    %fd8200, %fd8200, 0.9999, 0.01;
	// end inline asm
	// begin inline asm
	fma.rn.f32    %f1422, %f1422, 0.9999, 0.01;
	// end inline asm
	// begin inline asm
	fma.rn.f32    %f1424, %f1424, 0.9999, 0.01;
	// end inline asm
	// begin inline asm
	fma.rn.f64    %fd8199, %fd8199, 0.9999, 0.01;
	// end inline asm
	// begin inline asm
	fma.rn.f32    %f1422, %f1422, 0.9999, 0.01;
	// end inline asm
	// begin inline asm
	fma.rn.f32    %f1424, %f1424, 0.9999, 0.01;
	// end inline asm
	// begin inline asm
	fma.rn.f64    %fd8200, %fd8200, 0.9999, 0.01;
	// end inline asm
	// begin inline asm
	fma.rn.f32    %f1422, %f1422, 0.9999, 0.01;
	// end inline asm
	// begin inline asm
	fma.rn.f32    %f1424, %f1424, 0.9999, 0.01;
	// end inline asm
	// begin inline asm
	fma.rn.f64    %fd8199, %fd8199, 0.9999, 0.01;
	// end inline asm
	// begin inline asm
	fma.rn.f32    %f1422, %f1422, 0.9999, 0.01;
	// end inline asm
	// begin inline asm
	fma.rn.f32    %f1424, %f1424, 0.9999, 0.01;
	// end inline asm
	// begin inline asm
	fma.rn.f64    %fd8200, %fd8200, 0.9999, 0.01;
	// end inline asm
	// begin inline asm
	fma.rn.f32    %f1422, %f1422, 0.9999, 0.01;
	// end inline asm
	// begin inline asm
	fma.rn.f32    %f1424, %f1424, 0.9999, 0.01;
	// end inline asm
	// begin inline asm
	fma.rn.f64    %fd8199, %fd8199, 0.9999, 0.01;
	// end inline asm
	// begin inline asm
	fma.rn.f32    %f1422, %f1422, 0.9999, 0.01;
	// end inline asm
	// begin inline asm
	fma.rn.f32    %f1424, %f1424, 0.9999, 0.01;
	// end inline asm
	// begin inline asm
	fma.rn.f64    %fd8200, %fd8200, 0.9999, 0.01;
	// end inline asm
	// begin inline asm
	fma.rn.f32    %f1422, %f1422, 0.9999, 0.01;
	// end inline asm
	// begin inline asm
	fma.rn.f32    %f1424, %f1424, 0.9999, 0.01;
	// end inline asm
	// begin inline asm
	fma.rn.f64    %fd8199, %fd8199, 0.9999, 0.01;
	// end inline asm
	// begin inline asm
	fma.rn.f32    %f1422, %f1422, 0.9999, 0.01;
	// end inline asm
	// begin inline asm
	fma.rn.f32    %f1424, %f1424, 0.9999, 0.01;
	// end inline asm
	// begin inline asm
	fma.rn.f64    %fd8200, %fd8200, 0.9999, 0.01;
	// end inline asm
	// begin inline asm
	fma.rn.f32    %f1422, %f1422, 0.9999, 0.01;
	// end inline asm
	// begin inline asm
	fma.rn.f32    %f1424, %f1424, 0.9999, 0.01;
	// end inline asm
	// begin inline asm
	fma.rn.f64    %fd8199, %fd8199, 0.9999, 0.01;
	// end inline asm
	// begin inline asm
	fma.rn.f32    %f1422, %f1422, 0.9999, 0.01;
	// end inline asm
	// begin inline asm
	fma.rn.f32    %f1424, %f1424, 0.9999, 0.01;
	// end inline asm
	// begin inline asm
	fma.rn.f64    %fd8200, %fd8200, 0.9999, 0.01;
	// end inline asm
	// begin inline asm
	fma.rn.f32    %f1422, %f1422, 0.9999, 0.01;
	// end inline asm
	// begin inline asm
	fma.rn.f32    %f1424, %f1424, 0.9999, 0.01;
	// end inline asm
	// begin inline asm
	fma.rn.f64    %fd8199, %fd8199, 0.9999, 0.01;
	// end inline asm
	// begin inline asm
	fma.rn.f32    %f1422, %f1422, 0.9999, 0.01;
	// end inline asm
	// begin inline asm
	fma.rn.f32    %f1424, %f1424, 0.9999, 0.01;
	// end inline asm
	// begin inline asm
	fma.rn.f64    %fd8200, %fd8200, 0.9999, 0.01;
	// end inline asm
	// begin inline asm
	fma.rn.f32    %f1422, %f1422, 0.9999, 0.01;
	// end inline asm
	// begin inline asm
	fma.rn.f32    %f1424, %f1424, 0.9999, 0.01;
	// end inline asm
	// begin inline asm
	fma.rn.f64    %fd8199, %fd8199, 0.9999, 0.01;
	// end inline asm
	// begin inline asm
	fma.rn.f32    %f1422, %f1422, 0.9999, 0.01;
	// end inline asm
	// begin inline asm
	fma.rn.f32    %f1424, %f1424, 0.9999, 0.01;
	// end inline asm
	// begin inline asm
	fma.rn.f64    %fd8200, %fd8200, 0.9999, 0.01;
	// end inline asm
	// begin inline asm
	fma.rn.f32    %f1422, %f1422, 0.9999, 0.01;
	// end inline asm
	// begin inline asm
	fma.rn.f32    %f1424, %f1424, 0.9999, 0.01;
	// end inline asm
	// begin inline asm
	fma.rn.f64    %fd8199, %fd8199, 0.9999, 0.01;
	// end inline asm
	// begin inline asm
	fma.rn.f32    %f1422, %f1422, 0.9999, 0.01;
	// end inline asm
	// begin inline asm
	fma.rn.f32    %f1424, %f1424, 0.9999, 0.01;
	// end inline asm
	// begin inline asm
	fma.rn.f64    %fd8200, %fd8200, 0.9999, 0.01;
	// end inline asm
	// begin inline asm
	fma.rn.f32    %f1422, %f1422, 0.9999, 0.01;
	// end inline asm
	// begin inline asm
	fma.rn.f32    %f1424, %f1424, 0.9999, 0.01;
	// end inline asm
	// begin inline asm
	fma.rn.f64    %fd8199, %fd8199, 0.9999, 0.01;
	// end inline asm
	// begin inline asm
	fma.rn.f32    %f1422, %f1422, 0.9999, 0.01;
	// end inline asm
	// begin inline asm
	fma.rn.f32    %f1424, %f1424, 0.9999, 0.01;
	// end inline asm
	// begin inline asm
	fma.rn.f64    %fd8200, %fd8200, 0.9999, 0.01;
	// end inline asm
	// begin inline asm
	fma.rn.f32    %f1422, %f1422, 0.9999, 0.01;
	// end inline asm
	// begin inline asm
	fma.rn.f32    %f1424, %f1424, 0.9999, 0.01;
	// end inline asm
	// begin inline asm
	fma.rn.f64    %fd8199, %fd8199, 0.9999, 0.01;
	// end inline asm
	// begin inline asm
	fma.rn.f32    %f1422, %f1422, 0.9999, 0.01;
	// end inline asm
	// begin inline asm
	fma.rn.f32    %f1424, %f1424, 0.9999, 0.01;
	// end inline asm
	// begin inline asm
	fma.rn.f64    %fd8200, %fd8200, 0.9999, 0.01;
	// end inline asm
	// begin inline asm
	fma.rn.f32    %f1422, %f1422, 0.9999, 0.01;
	// end inline asm
	// begin inline asm
	fma.rn.f32    %f1424, %f1424, 0.9999, 0.01;
	// end inline asm
	// begin inline asm
	fma.rn.f64    %fd8199, %fd8199, 0.9999, 0.01;
	// end inline asm
	// begin inline asm
	fma.rn.f32    %f1422, %f1422, 0.9999, 0.01;
	// end inline asm
	// begin inline asm
	fma.rn.f32    %f1424, %f1424, 0.9999, 0.01;
	// end inline asm
	// begin inline asm
	fma.rn.f64    %fd8200, %fd8200, 0.9999, 0.01;
	// end inline asm
	// begin inline asm
	fma.rn.f32    %f1422, %f1422, 0.9999, 0.01;
	// end inline asm
	// begin inline asm
	fma.rn.f32    %f1424, %f1424, 0.9999, 0.01;
	// end inline asm
	// begin inline asm
	fma.rn.f64    %fd8199, %fd8199, 0.9999, 0.01;
	// end inline asm
	// begin inline asm
	fma.rn.f32    %f1422, %f1422, 0.9999, 0.01;
	// end inline asm
	// begin inline asm
	fma.rn.f32    %f1424, %f1424, 0.9999, 0.01;
	// end inline asm
	// begin inline asm
	fma.rn.f64    %fd8200, %fd8200, 0.9999, 0.01;
	// end inline asm
	// begin inline asm
	fma.rn.f32    %f1422, %f1422, 0.9999, 0.01;
	// end inline asm
	// begin inline asm
	fma.rn.f32    %f1424, %f1424, 0.9999, 0.01;
	// end inline asm
	// begin inline asm
	fma.rn.f64    %fd8199, %fd8199, 0.9999, 0.01;
	// end inline asm
	// begin inline asm
	fma.rn.f32    %f1422, %f1422, 0.9999, 0.01;
	// end inline asm
	// begin inline asm
	fma.rn.f32    %f1424, %f1424, 0.9999, 0.01;
	// end inline asm
	// begin inline asm
	fma.rn.f64    %fd8200, %fd8200, 0.9999, 0.01;
	// end inline asm
	// begin inline asm
	fma.rn.f32    %f1422, %f1422, 0.9999, 0.01;
	// end inline asm
	// begin inline asm
	fma.rn.f32    %f1424, %f1424, 0.9999, 0.01;
	// end inline asm
	// begin inline asm
	fma.rn.f64    %fd8199, %fd8199, 0.9999, 0.01;
	// end inline asm
	// begin inline asm
	fma.rn.f32    %f1422, %f1422, 0.9999, 0.01;
	// end inline asm
	// begin inline asm
	fma.rn.f32    %f1424, %f1424, 0.9999, 0.01;
	// end inline asm
	// begin inline asm
	fma.rn.f64    %fd8200, %fd8200, 0.9999, 0.01;
	// end inline asm
	// begin inline asm
	fma.rn.f32    %f1422, %f1422, 0.9999, 0.01;
	// end inline asm
	// begin inline asm
	fma.rn.f32    %f1424, %f1424, 0.9999, 0.01;
	// end inline asm
	// begin inline asm
	fma.rn.f64    %fd8199, %fd8199, 0.9999, 0.01;
	// end inline asm
	// begin inline asm
	fma.rn.f32    %f1422, %f1422, 0.9999, 0.01;
	// end inline asm
	// begin inline asm
	fma.rn.f32    %f1424, %f1424, 0.9999, 0.01;
	// end inline asm
	// begin inline asm
	fma.rn.f64    %fd8200, %fd8200, 0.9999, 0.01;
	// end inline asm
	// begin inline asm
	fma.rn.f32    %f1422, %f1422, 0.9999, 0.01;
	// end inline asm
	// begin inline asm
	fma.rn.f32    %f1424, %f1424, 0.9999, 0.01;
	// end inline asm
	// begin inline asm
	fma.rn.f64    %fd8199, %fd8199, 0.9999, 0.01;
	// end inline asm
	// begin inline asm
	fma.rn.f32    %f1422, %f1422, 0.9999, 0.01;
	// end inline asm
	// begin inline asm
	fma.rn.f32    %f1424, %f1424, 0.9999, 0.01;
	// end inline asm
	// begin inline asm
	fma.rn.f64    %fd8200, %fd8200, 0.9999, 0.01;
	// end inline asm
	// begin inline asm
	fma.rn.f32    %f1422, %f1422, 0.9999, 0.01;
	// end inline asm
	// begin inline asm
	fma.rn.f32    %f1424, %f1424, 0.9999, 0.01;
	// end inline asm
	// begin inline asm
	fma.rn.f64    %fd8199, %fd8199, 0.9999, 0.01;
	// end inline asm
	// begin inline asm
	fma.rn.f32    %f1422, %f1422, 0.9999, 0.01;
	// end inline asm
	// begin inline asm
	fma.rn.f32    %f1424, %f1424, 0.9999, 0.01;
	// end inline asm
	// begin inline asm
	fma.rn.f64    %fd8200, %fd8200, 0.9999, 0.01;
	// end inline asm
	// begin inline asm
	fma.rn.f32    %f1422, %f1422, 0.9999, 0.01;
	// end inline asm
	// begin inline asm
	fma.rn.f32    %f1424, %f1424, 0.9999, 0.01;
	// end inline asm
	// begin inline asm
	fma.rn.f64    %fd8199, %fd8199, 0.9999, 0.01;
	// end inline asm
	// begin inline asm
	fma.rn.f32    %f1422, %f1422, 0.9999, 0.01;
	// end inline asm
	// begin inline asm
	fma.rn.f32    %f1424, %f1424, 0.9999, 0.01;
	// end inline asm
	// begin inline asm
	fma.rn.f64    %fd8200, %fd8200, 0.9999, 0.01;
	// end inline asm
	// begin inline asm
	fma.rn.f32    %f1422, %f1422, 0.9999, 0.01;
	// end inline asm
	// begin inline asm
	fma.rn.f32    %f1424, %f1424, 0.9999, 0.01;
	// end inline asm
	// begin inline asm
	fma.rn.f64    %fd8199, %fd8199, 0.9999, 0.01;
	// end inline asm
	// begin inline asm
	fma.rn.f32    %f1422, %f1422, 0.9999, 0.01;
	// end inline asm
	// begin inline asm
	fma.rn.f32    %f1424, %f1424, 0.9999, 0.01;
	// end inline asm
	// begin inline asm
	fma.rn.f64    %fd8200, %fd8200, 0.9999, 0.01;
	// end inline asm
	// begin inline asm
	fma.rn.f32    %f1422, %f1422, 0.9999, 0.01;
	// end inline asm
	// begin inline asm
	fma.rn.f32    %f1424, %f1424, 0.9999, 0.01;
	// end inline asm
	// begin inline asm
	fma.rn.f64    %fd8199, %fd8199, 0.9999, 0.01;
	// end inline asm
	// begin inline asm
	fma.rn.f32    %f1422, %f1422, 0.9999, 0.01;
	// end inline asm
	// begin inline asm
	fma.rn.f32    %f1424, %f1424, 0.9999, 0.01;
	// end inline asm
	// begin inline asm
	fma.rn.f64    %fd8200, %fd8200, 0.9999, 0.01;
	// end inline asm
	// begin inline asm
	fma.rn.f32    %f1422, %f1422, 0.9999, 0.01;
	// end inline asm
	// begin inline asm
	fma.rn.f32    %f1424, %f1424, 0.9999, 0.01;
	// end inline asm
	// begin inline asm
	fma.rn.f64    %fd8199, %fd8199, 0.9999, 0.01;
	// end inline asm
	// begin inline asm
	fma.rn.f32    %f1422, %f1422, 0.9999, 0.01;
	// end inline asm
	// begin inline asm
	fma.rn.f32    %f1424, %f1424, 0.9999, 0.01;
	// end inline asm
	// begin inline asm
	fma.rn.f64    %fd8200, %fd8200, 0.9999, 0.01;
	// end inline asm
	// begin inline asm
	fma.rn.f32    %f1422, %f1422, 0.9999, 0.01;
	// end inline asm
	// begin inline asm
	fma.rn.f32    %f1424, %f1424, 0.9999, 0.01;
	// end inline asm
	// begin inline asm
	fma.rn.f64    %fd8199, %fd8199, 0.9999, 0.01;
	// end inline asm
	// begin inline asm
	fma.rn.f32    %f1422, %f1422, 0.9999, 0.01;
	// end inline asm
	// begin inline asm
	fma.rn.f32    %f1424, %f1424, 0.9999, 0.01;
	// end inline asm
	// begin inline asm
	fma.rn.f64    %fd8200, %fd8200, 0.9999, 0.01;
	// end inline asm
	// begin inline asm
	fma.rn.f32    %f1422, %f1422, 0.9999, 0.01;
	// end inline asm
	// begin inline asm
	fma.rn.f32    %f1424, %f1424, 0.9999, 0.01;
	// end inline asm
	// begin inline asm
	fma.rn.f64    %fd8199, %fd8199, 0.9999, 0.01;
	// end inline asm
	// begin inline asm
	fma.rn.f32    %f1422, %f1422, 0.9999, 0.01;
	// end inline asm
	// begin inline asm
	fma.rn.f32    %f1424, %f1424, 0.9999, 0.01;
	// end inline asm
	// begin inline asm
	fma.rn.f64    %fd8200, %fd8200, 0.9999, 0.01;
	// end inline asm
	// begin inline asm
	fma.rn.f32    %f1422, %f1422, 0.9999, 0.01;
	// end inline asm
	// begin inline asm
	fma.rn.f32    %f1424, %f1424, 0.9999, 0.01;
	// end inline asm
	// begin inline asm
	fma.rn.f64    %fd8199, %fd8199, 0.9999, 0.01;
	// end inline asm
	// begin inline asm
	fma.rn.f32    %f1422, %f1422, 0.9999, 0.01;
	// end inline asm
	// begin inline asm
	fma.rn.f32    %f1424, %f1424, 0.9999, 0.01;
	// end inline asm
	// begin inline asm
	fma.rn.f64    %fd8200, %fd8200, 0.9999, 0.01;
	// end inline asm
	// begin inline asm
	fma.rn.f32    %f1422, %f1422, 0.9999, 0.01;
	// end inline asm
	// begin inline asm
	fma.rn.f32    %f1424, %f1424, 0.9999, 0.01;
	// end inline asm
	// begin inline asm
	fma.rn.f64    %fd8199, %fd8199, 0.9999, 0.01;
	// end inline asm
	// begin inline asm
	fma.rn.f32    %f1422, %f1422, 0.9999, 0.01;
	// end inline asm
	// begin inline asm
	fma.rn.f32    %f1424, %f1424, 0.9999, 0.01;
	// end inline asm
	// begin inline asm
	fma.rn.f64    %fd8200, %fd8200, 0.9999, 0.01;
	// end inline asm
	// begin inline asm
	fma.rn.f32    %f1422, %f1422, 0.9999, 0.01;
	// end inline asm
	// begin inline asm
	fma.rn.f32    %f1424, %f1424, 0.9999, 0.01;
	// end inline asm
	// begin inline asm
	fma.rn.f64    %fd8199, %fd8199, 0.9999, 0.01;
	// end inline asm
	// begin inline asm
	fma.rn.f32    %f1422, %f1422, 0.9999, 0.01;
	// end inline asm
	// begin inline asm
	fma.rn.f32    %f1424, %f1424, 0.9999, 0.01;
	// end inline asm
	// begin inline asm
	fma.rn.f64    %fd8200, %fd8200, 0.9999, 0.01;
	// end inline asm
	// begin inline asm
	fma.rn.f32    %f1422, %f1422, 0.9999, 0.01;
	// end inline asm
	// begin inline asm
	fma.rn.f32    %f1424, %f1424, 0.9999, 0.01;
	// end inline asm
	// begin inline asm
	fma.rn.f64    %fd8199, %fd8199, 0.9999, 0.01;
	// end inline asm
	// begin inline asm
	fma.rn.f32    %f1422, %f1422, 0.9999, 0.01;
	// end inline asm
	// begin inline asm
	fma.rn.f32    %f1424, %f1424, 0.9999, 0.01;
	// end inline asm
	// begin inline asm
	fma.rn.f64    %fd8200, %fd8200, 0.9999, 0.01;
	// end inline asm
	// begin inline asm
	fma.rn.f32    %f1422, %f1422, 0.9999, 0.01;
	// end inline asm
	// begin inline asm
	fma.rn.f32    %f1424, %f1424, 0.9999, 0.01;
	// end inline asm
	// begin inline asm
	fma.rn.f64    %fd8199, %fd8199, 0.9999, 0.01;
	// end inline asm
	// begin inline asm
	fma.rn.f32    %f1422, %f1422, 0.9999, 0.01;
	// end inline asm
	// begin inline asm
	fma.rn.f32    %f1424, %f1424, 0.9999, 0.01;
	// end inline asm
	// begin inline asm
	fma.rn.f64    %fd8200, %fd8200, 0.9999, 0.01;
	// end inline asm
	// begin inline asm
	fma.rn.f32    %f1422, %f1422, 0.9999, 0.01;
	// end inline asm
	// begin inline asm
	fma.rn.f32    %f1424, %f1424, 0.9999, 0.01;
	// end inline asm
	// begin inline asm
	fma.rn.f64    %fd8199, %fd8199, 0.9999, 0.01;
	// end inline asm
	// begin inline asm
	fma.rn.f32    %f1422, %f1422, 0.9999, 0.01;
	// end inline asm
	// begin inline asm
	fma.rn.f32    %f1424, %f1424, 0.9999, 0.01;
	// end inline asm
	// begin inline asm
	fma.rn.f64    %fd8200, %fd8200, 0.9999, 0.01;
	// end inline asm
	// begin inline asm
	fma.rn.f32    %f1422, %f1422, 0.9999, 0.01;
	// end inline asm
	// begin inline asm
	fma.rn.f32    %f1424, %f1424, 0.9999, 0.01;
	// end inline asm
	// begin inline asm
	fma.rn.f64    %fd8199, %fd8199, 0.9999, 0.01;
	// end inline asm
	// begin inline asm
	fma.rn.f32    %f1422, %f1422, 0.9999, 0.01;
	// end inline asm
	// begin inline asm
	fma.rn.f32    %f1424, %f1424, 0.9999, 0.01;
	// end inline asm
	// begin inline asm
	fma.rn.f64    %fd8200, %fd8200, 0.9999, 0.01;
	// end inline asm
	// begin inline asm
	fma.rn.f32    %f1422, %f1422, 0.9999, 0.01;
	// end inline asm
	// begin inline asm
	fma.rn.f32    %f1424, %f1424, 0.9999, 0.01;
	// end inline asm
	// begin inline asm
	fma.rn.f64    %fd8199, %fd8199, 0.9999, 0.01;
	// end inline asm
	// begin inline asm
	fma.rn.f32    %f1422, %f1422, 0.9999, 0.01;
	// end inline asm
	// begin inline asm
	fma.rn.f32    %f1424, %f1424, 0.9999, 0.01;
	// end inline asm
	// begin inline asm
	fma.rn.f64    %fd8200, %fd8200, 0.9999, 0.01;
	// end inline asm
	// begin inline asm
	fma.rn.f32    %f1422, %f1422, 0.9999, 0.01;
	// end inline asm
	// begin inline asm
	fma.rn.f32    %f1424, %f1424, 0.9999, 0.01;
	// end inline asm
	// begin inline asm
	fma.rn.f64    %fd8199, %fd8199, 0.9999, 0.01;
	// end inline asm
	// begin inline asm
	fma.rn.f32    %f1422, %f1422, 0.9999, 0.01;
	// end inline asm
	// begin inline asm
	fma.rn.f32    %f1424, %f1424, 0.9999, 0.01;
	// end inline asm
	// begin inline asm
	fma.rn.f64    %fd8200, %fd8200, 0.9999, 0.01;
	// end inline asm
	// begin inline asm
	fma.rn.f32    %f1422, %f1422, 0.9999, 0.01;
	// end inline asm
	// begin inline asm
	fma.rn.f32    %f1424, %f1424, 0.9999, 0.01;
	// end inline asm
	// begin inline asm
	fma.rn.f64    %fd8199, %fd8199, 0.9999, 0.01;
	// end inline asm
	// begin inline asm
	fma.rn.f32    %f1422, %f1422, 0.9999, 0.01;
	// end inline asm
	// begin inline asm
	fma.rn.f32    %f1424, %f1424, 0.9999, 0.01;
	// end inline asm
	// begin inline asm
	fma.rn.f64    %fd8200, %fd8200, 0.9999, 0.01;
	// end inline asm
	// begin inline asm
	fma.rn.f32    %f1422, %f1422, 0.9999, 0.01;
	// end inline asm
	// begin inline asm
	fma.rn.f32    %f1424, %f1424, 0.9999, 0.01;
	// end inline asm
	// begin inline asm
	fma.rn.f64    %fd8199, %fd8199, 0.9999, 0.01;
	// end inline asm
	// begin inline asm
	fma.rn.f32    %f1422, %f1422, 0.9999, 0.01;
	// end inline asm
	// begin inline asm
	fma.rn.f32    %f1424, %f1424, 0.9999, 0.01;
	// end inline asm
	// begin inline asm
	fma.rn.f64    %fd8200, %fd8200, 0.9999, 0.01;
	// end inline asm
	// begin inline asm
	fma.rn.f32    %f1422, %f1422, 0.9999, 0.01;
	// end inline asm
	// begin inline asm
	fma.rn.f32    %f1424, %f1424, 0.9999, 0.01;
	// end inline asm
	// begin inline asm
	fma.rn.f64    %fd8199, %fd8199, 0.9999, 0.01;
	// end inline asm
	// begin inline asm
	fma.rn.f32    %f1422, %f1422, 0.9999, 0.01;
	// end inline asm
	// begin inline asm
	fma.rn.f32    %f1424, %f1424, 0.9999, 0.01;
	// end inline asm
	// begin inline asm
	fma.rn.f64    %fd8200, %fd8200, 0.9999, 0.01;
	// end inline asm
	// begin inline asm
	fma.rn.f32    %f1422, %f1422, 0.9999, 0.01;
	// end inline asm
	// begin inline asm
	fma.rn.f32    %f1424, %f1424, 0.9999, 0.01;
	// end inline asm
	// begin inline asm
	fma.rn.f64    %fd8199, %fd8199, 0.9999, 0.01;
	// end inline asm
	// begin inline asm
	fma.rn.f32    %f1422, %f1422, 0.9999, 0.01;
	// end inline asm
	// begin inline asm
	fma.rn.f32    %f1424, %f1424, 0.9999, 0.01;
	// end inline asm
	// begin inline asm
	fma.rn.f64    %fd8200, %fd8200, 0.9999, 0.01;
	// end inline asm
	// begin inline asm
	fma.rn.f32    %f1422, %f1422, 0.9999, 0.01;
	// end inline asm
	// begin inline asm
	fma.rn.f32    %f1424, %f1424, 0.9999, 0.01;
	// end inline asm
	// begin inline asm
	fma.rn.f64    %fd8199, %fd8199, 0.9999, 0.01;
	// end inline asm
	// begin inline asm
	fma.rn.f32    %f1422, %f1422, 0.9999, 0.01;
	// end inline asm
	// begin inline asm
	fma.rn.f32    %f1424, %f1424, 0.9999, 0.01;
	// end inline asm
	// begin inline asm
	fma.rn.f64    %fd8200, %fd8200, 0.9999, 0.01;
	// end inline asm
	// begin inline asm
	fma.rn.f32    %f1422, %f1422, 0.9999, 0.01;
	// end inline asm
	// begin inline asm
	fma.rn.f32    %f1424, %f1424, 0.9999, 0.01;
	// end inline asm
	// begin inline asm
	fma.rn.f64    %fd8199, %fd8199, 0.9999, 0.01;
	// end inline asm
	// begin inline asm
	fma.rn.f32    %f1422, %f1422, 0.9999, 0.01;
	// end inline asm
	// begin inline asm
	fma.rn.f32    %f1424, %f1424, 0.9999, 0.01;
	// end inline asm
	// begin inline asm
	fma.rn.f64    %fd8200, %fd8200, 0.9999, 0.01;
	// end inline asm
	// begin inline asm
	fma.rn.f32    %f1422, %f1422, 0.9999, 0.01;
	// end inline asm
	// begin inline asm
	fma.rn.f32    %f1424, %f1424, 0.9999, 0.01;
	// end inline asm
	// begin inline asm
	fma.rn.f64    %fd8199, %fd8199, 0.9999, 0.01;
	// end inline asm
	// begin inline asm
	fma.rn.f32    %f1422, %f1422, 0.9999, 0.01;
	// end inline asm
	// begin inline asm
	fma.rn.f32    %f1424, %f1424, 0.9999, 0.01;
	// end inline asm
	// begin inline asm
	fma.rn.f64    %fd8200, %fd8200, 0.9999, 0.01;
	// end inline asm
	// begin inline asm
	fma.rn.f32    %f1422, %f1422, 0.9999, 0.01;
	// end inline asm
	// begin inline asm
	fma.rn.f32    %f1424, %f1424, 0.9999, 0.01;
	// end inline asm
	// begin inline asm
	fma.rn.f64    %fd8199, %fd8199, 0.9999, 0.01;
	// end inline asm
	// begin inline asm
	fma.rn.f32    %f1422, %f1422, 0.9999, 0.01;
	// end inline asm
	// begin inline asm
	fma.rn.f32    %f1424, %f1424, 0.9999, 0.01;
	// end inline asm
	// begin inline asm
	fma.rn.f64    %fd8200, %fd8200, 0.9999, 0.01;
	// end inline asm
	// begin inline asm
	fma.rn.f32    %f1422, %f1422, 0.9999, 0.01;
	// end inline asm
	// begin inline asm
	fma.rn.f32    %f1424, %f1424, 0.9999, 0.01;
	// end inline asm
	// begin inline asm
	fma.rn.f64    %fd8199, %fd8199, 0.9999, 0.01;
	// end inline asm
	// begin inline asm
	fma.rn.f32    %f1422, %f1422, 0.9999, 0.01;
	// end inline asm
	// begin inline asm
	fma.rn.f32    %f1424, %f1424, 0.9999, 0.01;
	// end inline asm
	// begin inline asm
	fma.rn.f64    %fd8200, %fd8200, 0.9999, 0.01;
	// end inline asm
	// begin inline asm
	fma.rn.f32    %f1422, %f1422, 0.9999, 0.01;
	// end inline asm
	// begin inline asm
	fma.rn.f32    %f1424, %f1424, 0.9999, 0.01;
	// end inline asm
	// begin inline asm
	fma.rn.f64    %fd8199, %fd8199, 0.9999, 0.01;
	// end inline asm
	// begin inline asm
	fma.rn.f32    %f1422, %f1422, 0.9999, 0.01;
	// end inline asm
	// begin inline asm
	fma.rn.f32    %f1424, %f1424, 0.9999, 0.01;
	// end inline asm
	// begin inline asm
	fma.rn.f64    %fd8200, %fd8200, 0.9999, 0.01;
	// end inline asm
	// begin inline asm
	fma.rn.f32    %f1422, %f1422, 0.9999, 0.01;
	// end inline asm
	// begin inline asm
	fma.rn.f32    %f1424, %f1424, 0.9999, 0.01;
	// end inline asm
	// begin inline asm
	fma.rn.f64    %fd8199, %fd8199, 0.9999, 0.01;
	// end inline asm
	// begin inline asm
	fma.rn.f32    %f1422, %f1422, 0.9999, 0.01;
	// end inline asm
	// begin inline asm
	fma.rn.f32    %f1424, %f1424, 0.9999, 0.01;
	// end inline asm
	// begin inline asm
	fma.rn.f64    %fd8200, %fd8200, 0.9999, 0.01;
	// end inline asm
	// begin inline asm
	fma.rn.f32    %f1422, %f1422, 0.9999, 0.01;
	// end inline asm
	// begin inline asm
	fma.rn.f32    %f1424, %f1424, 0.9999, 0.01;
	// end inline asm
	// begin inline asm
	fma.rn.f64    %fd8199, %fd8199, 0.9999, 0.01;
	// end inline asm
	// begin inline asm
	fma.rn.f32    %f1422, %f1422, 0.9999, 0.01;
	// end inline asm
	// begin inline asm
	fma.rn.f32    %f1424, %f1424, 0.9999, 0.01;
	// end inline asm
	// begin inline asm
	fma.rn.f64    %fd8200, %fd8200, 0.9999, 0.01;
	// end inline asm
	// begin inline asm
	fma.rn.f32    %f1422, %f1422, 0.9999, 0.01;
	// end inline asm
	// begin inline asm
	fma.rn.f32    %f1424, %f1424, 0.9999, 0.01;
	// end inline asm
	// begin inline asm
	fma.rn.f64    %fd8199, %fd8199, 0.9999, 0.01;
	// end inline asm
	// begin inline asm
	fma.rn.f32    %f1422, %f1422, 0.9999, 0.01;
	// end inline asm
	// begin inline asm
	fma.rn.f32    %f1424, %f1424, 0.9999, 0.01;
	// end inline asm
	// begin inline asm
	fma.rn.f64    %fd8200, %fd8200, 0.9999, 0.01;
	// end inline asm
	// begin inline asm
	fma.rn.f32    %f1422, %f1422, 0.9999, 0.01;
	// end inline asm
	// begin inline asm
	fma.rn.f32    %f1424, %f1424, 0.9999, 0.01;
	// end inline asm
	// begin inline asm
	fma.rn.f64    %fd8199, %fd8199, 0.9999, 0.01;
	// end inline asm
	// begin inline asm
	fma.rn.f32    %f1422, %f1422, 0.9999, 0.01;
	// end inline asm
	// begin inline asm
	fma.rn.f32    %f1424, %f1424, 0.9999, 0.01;
	// end inline asm
	// begin inline asm
	fma.rn.f64    %fd8200, %fd8200, 0.9999, 0.01;
	// end inline asm
	// begin inline asm
	fma.rn.f32    %f1422, %f1422, 0.9999, 0.01;
	// end inline asm
	// begin inline asm
	fma.rn.f32    %f1424, %f1424, 0.9999, 0.01;
	// end inline asm
	// begin inline asm
	fma.rn.f64    %fd8199, %fd8199, 0.9999, 0.01;
	// end inline asm
	// begin inline asm
	fma.rn.f32    %f1422, %f1422, 0.9999, 0.01;
	// end inline asm
	// begin inline asm
	fma.rn.f32    %f1424, %f1424, 0.9999, 0.01;
	// end inline asm
	// begin inline asm
	fma.rn.f64    %fd8200, %fd8200, 0.9999, 0.01;
	// end inline asm
	// begin inline asm
	fma.rn.f32    %f1422, %f1422, 0.9999, 0.01;
	// end inline asm
	// begin inline asm
	fma.rn.f32    %f1424, %f1424, 0.9999, 0.01;
	// end inline asm
	// begin inline asm
	fma.rn.f64    %fd8199, %fd8199, 0.9999, 0.01;
	// end inline asm
	// begin inline asm
	fma.rn.f32    %f1422, %f1422, 0.9999, 0.01;
	// end inline asm
	// begin inline asm
	fma.rn.f32    %f1424, %f1424, 0.9999, 0.01;
	// end inline asm
	// begin inline asm
	fma.rn.f64    %fd8200, %fd8200, 0.9999, 0.01;
	// end inline asm
	// begin inline asm
	fma.rn.f32    %f1422, %f1422, 0.9999, 0.01;
	// end inline asm
	// begin inline asm
	fma.rn.f32    %f1424, %f1424, 0.9999, 0.01;
	// end inline asm
	// begin inline asm
	fma.rn.f64    %fd8199, %fd8199, 0.9999, 0.01;
	// end inline asm
	// begin inline asm
	fma.rn.f32    %f1422, %f1422, 0.9999, 0.01;
	// end inline asm
	// begin inline asm
	fma.rn.f32    %f1424, %f1424, 0.9999, 0.01;
	// end inline asm
	// begin inline asm
	fma.rn.f64    %fd8200, %fd8200, 0.9999, 0.01;
	// end inline asm
	// begin inline asm
	fma.rn.f32    %f1422, %f1422, 0.9999, 0.01;
	// end inline asm
	// begin inline asm
	fma.rn.f32    %f1424, %f1424, 0.9999, 0.01;
	// end inline asm
	// begin inline asm
	fma.rn.f64    %fd8199, %fd8199, 0.9999, 0.01;
	// end inline asm
	// begin inline asm
	fma.rn.f32    %f1422, %f1422, 0.9999, 0.01;
	// end inline asm
	// begin inline asm
	fma.rn.f32    %f1424, %f1424, 0.9999, 0.01;
	// end inline asm
	// begin inline asm
	fma.rn.f64    %fd8200, %fd8200, 0.9999, 0.01;
	// end inline asm
	// begin inline asm
	fma.rn.f32    %f1422, %f1422, 0.9999, 0.01;
	// end inline asm
	// begin inline asm
	fma.rn.f32    %f1424, %f1424, 0.9999, 0.01;
	// end inline asm
	// begin inline asm
	fma.rn.f64    %fd8199, %fd8199, 0.9999, 0.01;
	// end inline asm
	// begin inline asm
	fma.rn.f32    %f1422, %f1422, 0.9999, 0.01;
	// end inline asm
	// begin inline asm
	fma.rn.f32    %f1424, %f1424, 0.9999, 0.01;
	// end inline asm
	// begin inline asm
	fma.rn.f64    %fd8200, %fd8200, 0.9999, 0.01;
	// end inline asm
	// begin inline asm
	fma.rn.f32    %f1422, %f1422, 0.9999, 0.01;
	// end inline asm
	// begin inline asm
	fma.rn.f32    %f1424, %f1424, 0.9999, 0.01;
	// end inline asm
	// begin inline asm
	fma.rn.f64    %fd8199, %fd8199, 0.9999, 0.01;
	// end inline asm
	// begin inline asm
	fma.rn.f32    %f1422, %f1422, 0.9999, 0.01;
	// end inline asm
	// begin inline asm
	fma.rn.f32    %f1424, %f1424, 0.9999, 0.01;
	// end inline asm
	// begin inline asm
	fma.rn.f64    %fd8200, %fd8200, 0.9999, 0.01;
	// end inline asm
	// begin inline asm
	fma.rn.f32    %f1422, %f1422, 0.9999, 0.01;
	// end inline asm
	// begin inline asm
	fma.rn.f32    %f1424, %f1424, 0.9999, 0.01;
	// end inline asm
	// begin inline asm
	fma.rn.f64    %fd8199, %fd8199, 0.9999, 0.01;
	// end inline asm
	// begin inline asm
	fma.rn.f32    %f1422, %f1422, 0.9999, 0.01;
	// end inline asm
	// begin inline asm
	fma.rn.f32    %f1424, %f1424, 0.9999, 0.01;
	// end inline asm
	// begin inline asm
	fma.rn.f64    %fd8200, %fd8200, 0.9999, 0.01;
	// end inline asm
	// begin inline asm
	fma.rn.f32    %f1422, %f1422, 0.9999, 0.01;
	// end inline asm
	// begin inline asm
	fma.rn.f32    %f1424, %f1424, 0.9999, 0.01;
	// end inline asm
	// begin inline asm
	fma.rn.f64    %fd8199, %fd8199, 0.9999, 0.01;
	// end inline asm
	// begin inline asm
	fma.rn.f32    %f1422, %f1422, 0.9999, 0.01;
	// end inline asm
	// begin inline asm
	fma.rn.f32    %f1424, %f1424, 0.9999, 0.01;
	// end inline asm
	// begin inline asm
	fma.rn.f64    %fd8200, %fd8200, 0.9999, 0.01;
	// end inline asm
	// begin inline asm
	fma.rn.f32    %f1422, %f1422, 0.9999, 0.01;
	// end inline asm
	// begin inline asm
	fma.rn.f32    %f1424, %f1424, 0.9999, 0.01;
	// end inline asm
	// begin inline asm
	fma.rn.f64    %fd8199, %fd8199, 0.9999, 0.01;
	// end inline asm
	// begin inline asm
	fma.rn.f32    %f1422, %f1422, 0.9999, 0.01;
	// end inline asm
	// begin inline asm
	fma.rn.f32    %f1424, %f1424, 0.9999, 0.01;
	// end inline asm
	// begin inline asm
	fma.rn.f64    %fd8200, %fd8200, 0.9999, 0.01;
	// end inline asm
	// begin inline asm
	fma.rn.f32    %f1422, %f1422, 0.9999, 0.01;
	// end inline asm
	// begin inline asm
	fma.rn.f32    %f1424, %f1424, 0.9999, 0.01;
	// end inline asm
	// begin inline asm
	fma.rn.f64    %fd8199, %fd8199, 0.9999, 0.01;
	// end inline asm
	// begin inline asm
	fma.rn.f32    %f1422, %f1422, 0.9999, 0.01;
	// end inline asm
	// begin inline asm
	fma.rn.f32    %f1424, %f1424, 0.9999, 0.01;
	// end inline asm
	// begin inline asm
	fma.rn.f64    %fd8200, %fd8200, 0.9999, 0.01;
	// end inline asm
	// begin inline asm
	fma.rn.f32    %f1422, %f1422, 0.9999, 0.01;
	// end inline asm
	// begin inline asm
	fma.rn.f32    %f1424, %f1424, 0.9999, 0.01;
	// end inline asm
	// begin inline asm
	fma.rn.f64    %fd8199, %fd8199, 0.9999, 0.01;
	// end inline asm
	// begin inline asm
	fma.rn.f32    %f1422, %f1422, 0.9999, 0.01;
	// end inline asm
	// begin inline asm
	fma.rn.f32    %f1424, %f1424, 0.9999, 0.01;
	// end inline asm
	// begin inline asm
	fma.rn.f64    %fd8200, %fd8200, 0.9999, 0.01;
	// end inline asm
	// begin inline asm
	fma.rn.f32    %f1422, %f1422, 0.9999, 0.01;
	// end inline asm
	// begin inline asm
	fma.rn.f32    %f1424, %f1424, 0.9999, 0.01;
	// end inline asm
	// begin inline asm
	fma.rn.f64    %fd8199, %fd8199, 0.9999, 0.01;
	// end inline asm
	// begin inline asm
	fma.rn.f32    %f1422, %f1422, 0.9999, 0.01;
	// end inline asm
	// begin inline asm
	fma.rn.f32    %f1424, %f1424, 0.9999, 0.01;
	// end inline asm
	// begin inline asm
	fma.rn.f64    %fd8200, %fd8200, 0.9999, 0.01;
	// end inline asm
	// begin inline asm
	fma.rn.f32    %f1422, %f1422, 0.9999, 0.01;
	// end inline asm
	// begin inline asm
	fma.rn.f32    %f1424, %f1424, 0.9999, 0.01;
	// end inline asm
	// begin inline asm
	fma.rn.f64    %fd8199, %fd8199, 0.9999, 0.01;
	// end inline asm
	// begin inline asm
	fma.rn.f32    %f1422, %f1422, 0.9999, 0.01;
	// end inline asm
	// begin inline asm
	fma.rn.f32    %f1424, %f1424, 0.9999, 0.01;
	// end inline asm
	// begin inline asm
	fma.rn.f64    %fd8200, %fd8200, 0.9999, 0.01;
	// end inline asm
	// begin inline asm
	fma.rn.f32    %f1422, %f1422, 0.9999, 0.01;
	// end inline asm
	// begin inline asm
	fma.rn.f32    %f1424, %f1424, 0.9999, 0.01;
	// end inline asm
	// begin inline asm
	fma.rn.f64    %fd8199, %fd8199, 0.9999, 0.01;
	// end inline asm
	// begin inline asm
	fma.rn.f32    %f1422, %f1422, 0.9999, 0.01;
	// end inline asm
	// begin inline asm
	fma.rn.f32    %f1424, %f1424, 0.9999, 0.01;
	// end inline asm
	// begin inline asm
	fma.rn.f64    %fd8200, %fd8200, 0.9999, 0.01;
	// end inline asm
	// begin inline asm
	fma.rn.f32    %f1422, %f1422, 0.9999, 0.01;
	// end inline asm
	// begin inline asm
	fma.rn.f32    %f1424, %f1424, 0.9999, 0.01;
	// end inline asm
	// begin inline asm
	fma.rn.f64    %fd8199, %fd8199, 0.9999, 0.01;
	// end inline asm
	// begin inline asm
	fma.rn.f32    %f1422, %f1422, 0.9999, 0.01;
	// end inline asm
	// begin inline asm
	fma.rn.f32    %f1424, %f1424, 0.9999, 0.01;
	// end inline asm
	// begin inline asm
	fma.rn.f64    %fd8200, %fd8200, 0.9999, 0.01;
	// end inline asm
	// begin inline asm
	fma.rn.f32    %f1422, %f1422, 0.9999, 0.01;
	// end inline asm
	// begin inline asm
	fma.rn.f32    %f1424, %f1424, 0.9999, 0.01;
	// end inline asm
	// begin inline asm
	fma.rn.f64    %fd8199, %fd8199, 0.9999, 0.01;
	// end inline asm
	// begin inline asm
	fma.rn.f32    %f1422, %f1422, 0.9999, 0.01;
	// end inline asm
	// begin inline asm
	fma.rn.f32    %f1424, %f1424, 0.9999, 0.01;
	// end inline asm
	// begin inline asm
	fma.rn.f64    %fd8200, %fd8200, 0.9999, 0.01;
	// end inline asm
	// begin inline asm
	fma.rn.f32    %f1422, %f1422, 0.9999, 0.01;
	// end inline asm
	// begin inline asm
	fma.rn.f32    %f1424, %f1424, 0.9999, 0.01;
	// end inline asm
	// begin inline asm
	fma.rn.f64    %fd8199, %fd8199, 0.9999, 0.01;
	// end inline asm
	// begin inline asm
	fma.rn.f32    %f1422, %f1422, 0.9999, 0.01;
	// end inline asm
	// begin inline asm
	fma.rn.f32    %f1424, %f1424, 0.9999, 0.01;
	// end inline asm
	// begin inline asm
	fma.rn.f64    %fd8200, %fd8200, 0.9999, 0.01;
	// end inline asm
	// begin inline asm
	fma.rn.f32    %f1422, %f1422, 0.9999, 0.01;
	// end inline asm
	// begin inline asm
	fma.rn.f32    %f1424, %f1424, 0.9999, 0.01;
	// end inline asm
	// begin inline asm
	fma.rn.f64    %fd8199, %fd8199, 0.9999, 0.01;
	// end inline asm
	// begin inline asm
	fma.rn.f32    %f1422, %f1422, 0.9999, 0.01;
	// end inline asm
	// begin inline asm
	fma.rn.f32    %f1424, %f1424, 0.9999, 0.01;
	// end inline asm
	// begin inline asm
	fma.rn.f64    %fd8200, %fd8200, 0.9999, 0.01;
	// end inline asm
	// begin inline asm
	fma.rn.f32    %f1422, %f1422, 0.9999, 0.01;
	// end inline asm
	// begin inline asm
	fma.rn.f32    %f1424, %f1424, 0.9999, 0.01;
	// end inline asm
	// begin inline asm
	fma.rn.f64    %fd8199, %fd8199, 0.9999, 0.01;
	// end inline asm
	// begin inline asm
	fma.rn.f32    %f1422, %f1422, 0.9999, 0.01;
	// end inline asm
	// begin inline asm
	fma.rn.f32    %f1424, %f1424, 0.9999, 0.01;
	// end inline asm
	// begin inline asm
	fma.rn.f64    %fd8200, %fd8200, 0.9999, 0.01;
	// end inline asm
	// begin inline asm
	fma.rn.f32    %f1422, %f1422, 0.9999, 0.01;
	// end inline asm
	// begin inline asm
	fma.rn.f32    %f1424, %f1424, 0.9999, 0.01;
	// end inline asm
	// begin inline asm
	fma.rn.f64    %fd8199, %fd8199, 0.9999, 0.01;
	// end inline asm
	// begin inline asm
	fma.rn.f32    %f1422, %f1422, 0.9999, 0.01;
	// end inline asm
	// begin inline asm
	fma.rn.f32    %f1424, %f1424, 0.9999, 0.01;
	// end inline asm
	// begin inline asm
	fma.rn.f64    %fd8200, %fd8200, 0.9999, 0.01;
	// end inline asm
	// begin inline asm
	fma.rn.f32    %f1422, %f1422, 0.9999, 0.01;
	// end inline asm
	// begin inline asm
	fma.rn.f32    %f1424, %f1424, 0.9999, 0.01;
	// end inline asm
	// begin inline asm
	fma.rn.f64    %fd8199, %fd8199, 0.9999, 0.01;
	// end inline asm
	// begin inline asm
	fma.rn.f32    %f1422, %f1422, 0.9999, 0.01;
	// end inline asm
	// begin inline asm
	fma.rn.f32    %f1424, %f1424, 0.9999, 0.01;
	// end inline asm
	// begin inline asm
	fma.rn.f64    %fd8200, %fd8200, 0.9999, 0.01;
	// end inline asm
	// begin inline asm
	fma.rn.f32    %f1422, %f1422, 0.9999, 0.01;
	// end inline asm
	// begin inline asm
	fma.rn.f32    %f1424, %f1424, 0.9999, 0.01;
	// end inline asm
	// begin inline asm
	fma.rn.f64    %fd8199, %fd8199, 0.9999, 0.01;
	// end inline asm
	// begin inline asm
	fma.rn.f32    %f1422, %f1422, 0.9999, 0.01;
	// end inline asm
	// begin inline asm
	fma.rn.f32    %f1424, %f1424, 0.9999, 0.01;
	// end inline asm
	// begin inline asm
	fma.rn.f64    %fd8200, %fd8200, 0.9999, 0.01;
	// end inline asm
	// begin inline asm
	fma.rn.f32    %f1422, %f1422, 0.9999, 0.01;
	// end inline asm
	// begin inline asm
	fma.rn.f32    %f1424, %f1424, 0.9999, 0.01;
	// end inline asm
	// begin inline asm
	fma.rn.f64    %fd8199, %fd8199, 0.9999, 0.01;
	// end inline asm
	// begin inline asm
	fma.rn.f32    %f1422, %f1422, 0.9999, 0.01;
	// end inline asm
	// begin inline asm
	fma.rn.f32    %f1424, %f1424, 0.9999, 0.01;
	// end inline asm
	// begin inline asm
	fma.rn.f64    %fd8200, %fd8200, 0.9999, 0.01;
	// end inline asm
	// begin inline asm
	fma.rn.f32    %f1422, %f1422, 0.9999, 0.01;
	// end inline asm
	// begin inline asm
	fma.rn.f32    %f1424, %f1424, 0.9999, 0.01;
	// end inline asm
	// begin inline asm
	fma.rn.f64    %fd8199, %fd8199, 0.9999, 0.01;
	// end inline asm
	// begin inline asm
	fma.rn.f32    %f1422, %f1422, 0.9999, 0.01;
	// end inline asm
	// begin inline asm
	fma.rn.f32    %f1424, %f1424, 0.9999, 0.01;
	// end inline asm
	// begin inline asm
	fma.rn.f64    %fd8200, %fd8200, 0.9999, 0.01;
	// end inline asm
	// begin inline asm
	fma.rn.f32    %f1422, %f1422, 0.9999, 0.01;
	// end inline asm
	// begin inline asm
	fma.rn.f32    %f1424, %f1424, 0.9999, 0.01;
	// end inline asm
	// begin inline asm
	fma.rn.f64    %fd8199, %fd8199, 0.9999, 0.01;
	// end inline asm
	// begin inline asm
	fma.rn.f32    %f1422, %f1422, 0.9999, 0.01;
	// end inline asm
	// begin inline asm
	fma.rn.f32    %f1424, %f1424, 0.9999, 0.01;
	// end inline asm
	// begin inline asm
	fma.rn.f64    %fd8200, %fd8200, 0.9999, 0.01;
	// end inline asm
	// begin inline asm
	fma.rn.f32    %f1422, %f1422, 0.9999, 0.01;
	// end inline asm
	// begin inline asm
	fma.rn.f32    %f1424, %f1424, 0.9999, 0.01;
	// end inline asm
	// begin inline asm
	fma.rn.f64    %fd8199, %fd8199, 0.9999, 0.01;
	// end inline asm
	// begin inline asm
	fma.rn.f32    %f1422, %f1422, 0.9999, 0.01;
	// end inline asm
	// begin inline asm
	fma.rn.f32    %f1424, %f1424, 0.9999, 0.01;
	// end inline asm
	// begin inline asm
	fma.rn.f64    %fd8200, %fd8200, 0.9999, 0.01;
	// end inline asm
	// begin inline asm
	fma.rn.f32    %f1422, %f1422, 0.9999, 0.01;
	// end inline asm
	// begin inline asm
	fma.rn.f32    %f1424, %f1424, 0.9999, 0.01;
	// end inline asm
	// begin inline asm
	fma.rn.f64    %fd8199, %fd8199, 0.9999, 0.01;
	// end inline asm
	// begin inline asm
	fma.rn.f32    %f1422, %f1422, 0.9999, 0.01;
	// end inline asm
	// begin inline asm
	fma.rn.f32    %f1424, %f1424, 0.9999, 0.01;
	// end inline asm
	// begin inline asm
	fma.rn.f64    %fd8200, %fd8200, 0.9999, 0.01;
	// end inline asm
	// begin inline asm
	fma.rn.f32    %f1422, %f1422, 0.9999, 0.01;
	// end inline asm
	// begin inline asm
	fma.rn.f32    %f1424, %f1424, 0.9999, 0.01;
	// end inline asm
	// begin inline asm
	fma.rn.f64    %fd8199, %fd8199, 0.9999, 0.01;
	// end inline asm
	// begin inline asm
	fma.rn.f32    %f1422, %f1422, 0.9999, 0.01;
	// end inline asm
	// begin inline asm
	fma.rn.f32    %f1424, %f1424, 0.9999, 0.01;
	// end inline asm
	// begin inline asm
	fma.rn.f64    %fd8200, %fd8200, 0.9999, 0.01;
	// end inline asm
	// begin inline asm
	fma.rn.f32    %f1422, %f1422, 0.9999, 0.01;
	// end inline asm
	// begin inline asm
	fma.rn.f32    %f1424, %f1424, 0.9999, 0.01;
	// end inline asm
	// begin inline asm
	fma.rn.f64    %fd8199, %fd8199, 0.9999, 0.01;
	// end inline asm
	// begin inline asm
	fma.rn.f32    %f1422, %f1422, 0.9999, 0.01;
	// end inline asm
	// begin inline asm
	fma.rn.f32    %f1424, %f1424, 0.9999, 0.01;
	// end inline asm
	// begin inline asm
	fma.rn.f64    %fd8200, %fd8200, 0.9999, 0.01;
	// end inline asm
	// begin inline asm
	fma.rn.f32    %f1422, %f1422, 0.9999, 0.01;
	// end inline asm
	// begin inline asm
	fma.rn.f32    %f1424, %f1424, 0.9999, 0.01;
	// end inline asm
	// begin inline asm
	fma.rn.f64    %fd8199, %fd8199, 0.9999, 0.01;
	// end inline asm
	// begin inline asm
	fma.rn.f32    %f1422, %f1422, 0.9999, 0.01;
	// end inline asm
	// begin inline asm
	fma.rn.f32    %f1424, %f1424, 0.9999, 0.01;
	// end inline asm
	// begin inline asm
	fma.rn.f64    %fd8200, %fd8200, 0.9999, 0.01;
	// end inline asm
	// begin inline asm
	fma.rn.f32    %f1422, %f1422, 0.9999, 0.01;
	// end inline asm
	// begin inline asm
	fma.rn.f32    %f1424, %f1424, 0.9999, 0.01;
	// end inline asm
	// begin inline asm
	fma.rn.f64    %fd8199, %fd8199, 0.9999, 0.01;
	// end inline asm
	// begin inline asm
	fma.rn.f32    %f1422, %f1422, 0.9999, 0.01;
	// end inline asm
	// begin inline asm
	fma.rn.f32    %f1424, %f1424, 0.9999, 0.01;
	// end inline asm
	// begin inline asm
	fma.rn.f64    %fd8200, %fd8200, 0.9999, 0.01;
	// end inline asm
	// begin inline asm
	fma.rn.f32    %f1422, %f1422, 0.9999, 0.01;
	// end inline asm
	// begin inline asm
	fma.rn.f32    %f1424, %f1424, 0.9999, 0.01;
	// end inline asm
	// begin inline asm
	fma.rn.f64    %fd8199, %fd8199, 0.9999, 0.01;
	// end inline asm
	// begin inline asm
	fma.rn.f32    %f1422, %f1422, 0.9999, 0.01;
	// end inline asm
	// begin inline asm
	fma.rn.f32    %f1424, %f1424, 0.9999, 0.01;
	// end inline asm
	// begin inline asm
	fma.rn.f64    %fd8200, %fd8200, 0.9999, 0.01;
	// end inline asm
	// begin inline asm
	fma.rn.f32    %f1422, %f1422, 0.9999, 0.01;
	// end inline asm
	// begin inline asm
	fma.rn.f32    %f1424, %f1424, 0.9999, 0.01;
	// end inline asm
	// begin inline asm
	fma.rn.f64    %fd8199, %fd8199, 0.9999, 0.01;
	// end inline asm
	// begin inline asm
	fma.rn.f32    %f1422, %f1422, 0.9999, 0.01;
	// end inline asm
	// begin inline asm
	fma.rn.f32    %f1424, %f1424, 0.9999, 0.01;
	// end inline asm
	// begin inline asm
	fma.rn.f64    %fd8200, %fd8200, 0.9999, 0.01;
	// end inline asm
	// begin inline asm
	fma.rn.f32    %f1422, %f1422, 0.9999, 0.01;
	// end inline asm
	// begin inline asm
	fma.rn.f32    %f1424, %f1424, 0.9999, 0.01;
	// end inline asm
	// begin inline asm
	fma.rn.f64    %fd8199, %fd8199, 0.9999, 0.01;
	// end inline asm
	// begin inline asm
	fma.rn.f32    %f1422, %f1422, 0.9999, 0.01;
	// end inline asm
	// begin inline asm
	fma.rn.f32    %f1424, %f1424, 0.9999, 0.01;
	// end inline asm
	// begin inline asm
	fma.rn.f64    %fd8200, %fd8200, 0.9999, 0.01;
	// end inline asm
	// begin inline asm
	fma.rn.f32    %f1422, %f1422, 0.9999, 0.01;
	// end inline asm
	// begin inline asm
	fma.rn.f32    %f1424, %f1424, 0.9999, 0.01;
	// end inline asm
	// begin inline asm
	fma.rn.f64    %fd8199, %fd8199, 0.9999, 0.01;
	// end inline asm
	// begin inline asm
	fma.rn.f32    %f1422, %f1422, 0.9999, 0.01;
	// end inline asm
	// begin inline asm
	fma.rn.f32    %f1424, %f1424, 0.9999, 0.01;
	// end inline asm
	// begin inline asm
	fma.rn.f64    %fd8200, %fd8200, 0.9999, 0.01;
	// end inline asm
	// begin inline asm
	fma.rn.f32    %f1422, %f1422, 0.9999, 0.01;
	// end inline asm
	// begin inline asm
	fma.rn.f32    %f1424, %f1424, 0.9999, 0.01;
	// end inline asm
	// begin inline asm
	fma.rn.f64    %fd8199, %fd8199, 0.9999, 0.01;
	// end inline asm
	// begin inline asm
	fma.rn.f32    %f1422, %f1422, 0.9999, 0.01;
	// end inline asm
	// begin inline asm
	fma.rn.f32    %f1424, %f1424, 0.9999, 0.01;
	// end inline asm
	// begin inline asm
	fma.rn.f64    %fd8200, %fd8200, 0.9999, 0.01;
	// end inline asm
	// begin inline asm
	fma.rn.f32    %f1422, %f1422, 0.9999, 0.01;
	// end inline asm
	// begin inline asm
	fma.rn.f32    %f1424, %f1424, 0.9999, 0.01;
	// end inline asm
	// begin inline asm
	fma.rn.f64    %fd8199, %fd8199, 0.9999, 0.01;
	// end inline asm
	// begin inline asm
	fma.rn.f32    %f1422, %f1422, 0.9999, 0.01;
	// end inline asm
	// begin inline asm
	fma.rn.f32    %f1424, %f1424, 0.9999, 0.01;
	// end inline asm
	// begin inline asm
	fma.rn.f64    %fd8200, %fd8200, 0.9999, 0.01;
	// end inline asm
	// begin inline asm
	fma.rn.f32    %f1422, %f1422, 0.9999, 0.01;
	// end inline asm
	// begin inline asm
	fma.rn.f32    %f1424, %f1424, 0.9999, 0.01;
	// end inline asm
	// begin inline asm
	fma.rn.f64    %fd8199, %fd8199, 0.9999, 0.01;
	// end inline asm
	// begin inline asm
	fma.rn.f32    %f1422, %f1422, 0.9999, 0.01;
	// end inline asm
	// begin inline asm
	fma.rn.f32    %f1424, %f1424, 0.9999, 0.01;
	// end inline asm
	// begin inline asm
	fma.rn.f64    %fd8200, %fd8200, 0.9999, 0.01;
	// end inline asm
	// begin inline asm
	fma.rn.f32    %f1422, %f1422, 0.9999, 0.01;
	// end inline asm
	// begin inline asm
	fma.rn.f32    %f1424, %f1424, 0.9999, 0.01;
	// end inline asm
	// begin inline asm
	fma.rn.f64    %fd8199, %fd8199, 0.9999, 0.01;
	// end inline asm
	// begin inline asm
	fma.rn.f32    %f1422, %f1422, 0.9999, 0.01;
	// end inline asm
	// begin inline asm
	fma.rn.f32    %f1424, %f1424, 0.9999, 0.01;
	// end inline asm
	// begin inline asm
	fma.rn.f64    %fd8200, %fd8200, 0.9999, 0.01;
	// end inline asm
	// begin inline asm
	fma.rn.f32    %f1422, %f1422, 0.9999, 0.01;
	// end inline asm
	// begin inline asm
	fma.rn.f32    %f1424, %f1424, 0.9999, 0.01;
	// end inline asm
	// begin inline asm
	fma.rn.f64    %fd8199, %fd8199, 0.9999, 0.01;
	// end inline asm
	// begin inline asm
	fma.rn.f32    %f1422, %f1422, 0.9999, 0.01;
	// end inline asm
	// begin inline asm
	fma.rn.f32    %f1424, %f1424, 0.9999, 0.01;
	// end inline asm
	// begin inline asm
	fma.rn.f64    %fd8200, %fd8200, 0.9999, 0.01;
	// end inline asm
	// begin inline asm
	fma.rn.f32    %f1422, %f1422, 0.9999, 0.01;
	// end inline asm
	// begin inline asm
	fma.rn.f32    %f1424, %f1424, 0.9999, 0.01;
	// end inline asm
	// begin inline asm
	fma.rn.f64    %fd8199, %fd8199, 0.9999, 0.01;
	// end inline asm
	// begin inline asm
	fma.rn.f32    %f1422, %f1422, 0.9999, 0.01;
	// end inline asm
	// begin inline asm
	fma.rn.f32    %f1424, %f1424, 0.9999, 0.01;
	// end inline asm
	// begin inline asm
	fma.rn.f64    %fd8200, %fd8200, 0.9999, 0.01;
	// end inline asm
	// begin inline asm
	fma.rn.f32    %f1422, %f1422, 0.9999, 0.01;
	// end inline asm
	// begin inline asm
	fma.rn.f32    %f1424, %f1424, 0.9999, 0.01;
	// end inline asm
	// begin inline asm
	fma.rn.f64    %fd8199, %fd8199, 0.9999, 0.01;
	// end inline asm
	// begin inline asm
	fma.rn.f32    %f1422, %f1422, 0.9999, 0.01;
	// end inline asm
	// begin inline asm
	fma.rn.f32    %f1424, %f1424, 0.9999, 0.01;
	// end inline asm
	// begin inline asm
	fma.rn.f64    %fd8200, %fd8200, 0.9999, 0.01;
	// end inline asm
	// begin inline asm
	fma.rn.f32    %f1422, %f1422, 0.9999, 0.01;
	// end inline asm
	// begin inline asm
	fma.rn.f32    %f1424, %f1424, 0.9999, 0.01;
	// end inline asm
	// begin inline asm
	fma.rn.f64    %fd8199, %fd8199, 0.9999, 0.01;
	// end inline asm
	// begin inline asm
	fma.rn.f32    %f1422, %f1422, 0.9999, 0.01;
	// end inline asm
	// begin inline asm
	fma.rn.f32    %f1424, %f1424, 0.9999, 0.01;
	// end inline asm
	// begin inline asm
	fma.rn.f64    %fd8200, %fd8200, 0.9999, 0.01;
	// end inline asm
	// begin inline asm
	fma.rn.f32    %f1422, %f1422, 0.9999, 0.01;
	// end inline asm
	// begin inline asm
	fma.rn.f32    %f1424, %f1424, 0.9999, 0.01;
	// end inline asm
	// begin inline asm
	fma.rn.f64    %fd8199, %fd8199, 0.9999, 0.01;
	// end inline asm
	// begin inline asm
	fma.rn.f32    %f1422, %f1422, 0.9999, 0.01;
	// end inline asm
	// begin inline asm
	fma.rn.f32    %f1424, %f1424, 0.9999, 0.01;
	// end inline asm
	// begin inline asm
	fma.rn.f64    %fd8200, %fd8200, 0.9999, 0.01;
	// end inline asm
	// begin inline asm
	fma.rn.f32    %f1422, %f1422, 0.9999, 0.01;
	// end inline asm
	// begin inline asm
	fma.rn.f32    %f1424, %f1424, 0.9999, 0.01;
	// end inline asm
	// begin inline asm
	fma.rn.f64    %fd8199, %fd8199, 0.9999, 0.01;
	// end inline asm
	// begin inline asm
	fma.rn.f32    %f1422, %f1422, 0.9999, 0.01;
	// end inline asm
	// begin inline asm
	fma.rn.f32    %f1424, %f1424, 0.9999, 0.01;
	// end inline asm
	// begin inline asm
	fma.rn.f64    %fd8200, %fd8200, 0.9999, 0.01;
	// end inline asm
	// begin inline asm
	fma.rn.f32    %f1422, %f1422, 0.9999, 0.01;
	// end inline asm
	// begin inline asm
	fma.rn.f32    %f1424, %f1424, 0.9999, 0.01;
	// end inline asm
	// begin inline asm
	fma.rn.f64    %fd8199, %fd8199, 0.9999, 0.01;
	// end inline asm
	// begin inline asm
	fma.rn.f32    %f1422, %f1422, 0.9999, 0.01;
	// end inline asm
	// begin inline asm
	fma.rn.f32    %f1424, %f1424, 0.9999, 0.01;
	// end inline asm
	// begin inline asm
	fma.rn.f64    %fd8200, %fd8200, 0.9999, 0.01;
	// end inline asm
	// begin inline asm
	fma.rn.f32    %f1422, %f1422, 0.9999, 0.01;
	// end inline asm
	// begin inline asm
	fma.rn.f32    %f1424, %f1424, 0.9999, 0.01;
	// end inline asm
	// begin inline asm
	fma.rn.f64    %fd8199, %fd8199, 0.9999, 0.01;
	// end inline asm
	// begin inline asm
	fma.rn.f32    %f1422, %f1422, 0.9999, 0.01;
	// end inline asm
	// begin inline asm
	fma.rn.f32    %f1424, %f1424, 0.9999, 0.01;
	// end inline asm
	// begin inline asm
	fma.rn.f64    %fd8200, %fd8200, 0.9999, 0.01;
	// end inline asm
	// begin inline asm
	fma.rn.f32    %f1422, %f1422, 0.9999, 0.01;
	// end inline asm
	// begin inline asm
	fma.rn.f32    %f1424, %f1424, 0.9999, 0.01;
	// end inline asm
	// begin inline asm
	fma.rn.f64    %fd8199, %fd8199, 0.9999, 0.01;
	// end inline asm
	// begin inline asm
	fma.rn.f32    %f1422, %f1422, 0.9999, 0.01;
	// end inline asm
	// begin inline asm
	fma.rn.f32    %f1424, %f1424, 0.9999, 0.01;
	// end inline asm
	// begin inline asm
	fma.rn.f64    %fd8200, %fd8200, 0.9999, 0.01;
	// end inline asm
	// begin inline asm
	fma.rn.f32    %f1422, %f1422, 0.9999, 0.01;
	// end inline asm
	// begin inline asm
	fma.rn.f32    %f1424, %f1424, 0.9999, 0.01;
	// end inline asm
	// begin inline asm
	fma.rn.f64    %fd8199, %fd8199, 0.9999, 0.01;
	// end inline asm
	// begin inline asm
	fma.rn.f32    %f1422, %f1422, 0.9999, 0.01;
	// end inline asm
	// begin inline asm
	fma.rn.f32    %f1424, %f1424, 0.9999, 0.01;
	// end inline asm
	// begin inline asm
	fma.rn.f64    %fd8200, %fd8200, 0.9999, 0.01;
	// end inline asm
	// begin inline asm
	fma.rn.f32    %f1422, %f1422, 0.9999, 0.01;
	// end inline asm
	// begin inline asm
	fma.rn.f32    %f1424, %f1424, 0.9999, 0.01;
	// end inline asm
	// begin inline asm
	fma.rn.f64    %fd8199, %fd8199, 0.9999, 0.01;
	// end inline asm
	// begin inline asm
	fma.rn.f32    %f1422, %f1422, 0.9999, 0.01;
	// end inline asm
	// begin inline asm
	fma.rn.f32    %f1424, %f1424, 0.9999, 0.01;
	// end inline asm
	// begin inline asm
	fma.rn.f64    %fd8200, %fd8200, 0.9999, 0.01;
	// end inline asm
	// begin inline asm
	fma.rn.f32    %f1422, %f1422, 0.9999, 0.01;
	// end inline asm
	// begin inline asm
	fma.rn.f32    %f1424, %f1424, 0.9999, 0.01;
	// end inline asm
	// begin inline asm
	fma.rn.f64    %fd8199, %fd8199, 0.9999, 0.01;
	// end inline asm
	// begin inline asm
	fma.rn.f32    %f1422, %f1422, 0.9999, 0.01;
	// end inline asm
	// begin inline asm
	fma.rn.f32    %f1424, %f1424, 0.9999, 0.01;
	// end inline asm
	// begin inline asm
	fma.rn.f64    %fd8200, %fd8200, 0.9999, 0.01;
	// end inline asm
	// begin inline asm
	fma.rn.f32    %f1422, %f1422, 0.9999, 0.01;
	// end inline asm
	// begin inline asm
	fma.rn.f32    %f1424, %f1424, 0.9999, 0.01;
	// end inline asm
	// begin inline asm
	fma.rn.f64    %fd8199, %fd8199, 0.9999, 0.01;
	// end inline asm
	// begin inline asm
	fma.rn.f32    %f1422, %f1422, 0.9999, 0.01;
	// end inline asm
	// begin inline asm
	fma.rn.f32    %f1424, %f1424, 0.9999, 0.01;
	// end inline asm
	// begin inline asm
	fma.rn.f64    %fd8200, %fd8200, 0.9999, 0.01;
	// end inline asm
	// begin inline asm
	fma.rn.f32    %f1422, %f1422, 0.9999, 0.01;
	// end inline asm
	// begin inline asm
	fma.rn.f32    %f1424, %f1424, 0.9999, 0.01;
	// end inline asm
	// begin inline asm
	fma.rn.f64    %fd8199, %fd8199, 0.9999, 0.01;
	// end inline asm
	// begin inline asm
	fma.rn.f32    %f1422, %f1422, 0.9999, 0.01;
	// end inline asm
	// begin inline asm
	fma.rn.f32    %f1424, %f1424, 0.9999, 0.01;
	// end inline asm
	// begin inline asm
	fma.rn.f64    %fd8200, %fd8200, 0.9999, 0.01;
	// end inline asm
	// begin inline asm
	fma.rn.f32    %f1422, %f1422, 0.9999, 0.01;
	// end inline asm
	// begin inline asm
	fma.rn.f32    %f1424, %f1424, 0.9999, 0.01;
	// end inline asm
	// begin inline asm
	fma.rn.f64    %fd8199, %fd8199, 0.9999, 0.01;
	// end inline asm
	// begin inline asm
	fma.rn.f32    %f1422, %f1422, 0.9999, 0.01;
	// end inline asm
	// begin inline asm
	fma.rn.f32    %f1424, %f1424, 0.9999, 0.01;
	// end inline asm
	// begin inline asm
	fma.rn.f64    %fd8200, %fd8200, 0.9999, 0.01;
	// end inline asm
	// begin inline asm
	fma.rn.f32    %f1422, %f1422, 0.9999, 0.01;
	// end inline asm
	// begin inline asm
	fma.rn.f32    %f1424, %f1424, 0.9999, 0.01;
	// end inline asm
	// begin inline asm
	fma.rn.f64    %fd8199, %fd8199, 0.9999, 0.01;
	// end inline asm
	// begin inline asm
	fma.rn.f32    %f1422, %f1422, 0.9999, 0.01;
	// end inline asm
	// begin inline asm
	fma.rn.f32    %f1424, %f1424, 0.9999, 0.01;
	// end inline asm
	// begin inline asm
	fma.rn.f64    %fd8200, %fd8200, 0.9999, 0.01;
	// end inline asm
	// begin inline asm
	fma.rn.f32    %f1422, %f1422, 0.9999, 0.01;
	// end inline asm
	// begin inline asm
	fma.rn.f32    %f1424, %f1424, 0.9999, 0.01;
	// end inline asm
	// begin inline asm
	fma.rn.f64    %fd8199, %fd8199, 0.9999, 0.01;
	// end inline asm
	// begin inline asm
	fma.rn.f32    %f1422, %f1422, 0.9999, 0.01;
	// end inline asm
	// begin inline asm
	fma.rn.f32    %f1424, %f1424, 0.9999, 0.01;
	// end inline asm
	// begin inline asm
	fma.rn.f64    %fd8200, %fd8200, 0.9999, 0.01;
	// end inline asm
	// begin inline asm
	fma.rn.f32    %f1422, %f1422, 0.9999, 0.01;
	// end inline asm
	// begin inline asm
	fma.rn.f32    %f1424, %f1424, 0.9999, 0.01;
	// end inline asm
	// begin inline asm
	fma.rn.f64    %fd8199, %fd8199, 0.9999, 0.01;
	// end inline asm
	// begin inline asm
	fma.rn.f32    %f1422, %f1422, 0.9999, 0.01;
	// end inline asm
	// begin inline asm
	fma.rn.f32    %f1424, %f1424, 0.9999, 0.01;
	// end inline asm
	// begin inline asm
	fma.rn.f64    %fd8200, %fd8200, 0.9999, 0.01;
	// end inline asm
	// begin inline asm
	fma.rn.f32    %f1422, %f1422, 0.9999, 0.01;
	// end inline asm
	// begin inline asm
	fma.rn.f32    %f1424, %f1424, 0.9999, 0.01;
	// end inline asm
	// begin inline asm
	fma.rn.f64    %fd8199, %fd8199, 0.9999, 0.01;
	// end inline asm
	// begin inline asm
	fma.rn.f32    %f1422, %f1422, 0.9999, 0.01;
	// end inline asm
	// begin inline asm
	fma.rn.f32    %f1424, %f1424, 0.9999, 0.01;
	// end inline asm
	// begin inline asm
	fma.rn.f64    %fd8200, %fd8200, 0.9999, 0.01;
	// end inline asm
	// begin inline asm
	fma.rn.f32    %f1422, %f1422, 0.9999, 0.01;
	// end inline asm
	// begin inline asm
	fma.rn.f32    %f1424, %f1424, 0.9999, 0.01;
	// end inline asm
	// begin inline asm
	fma.rn.f64    %fd8199, %fd8199, 0.9999, 0.01;
	// end inline asm
	// begin inline asm
	fma.rn.f32    %f1422, %f1422, 0.9999, 0.01;
	// end inline asm
	// begin inline asm
	fma.rn.f32    %f1424, %f1424, 0.9999, 0.01;
	// end inline asm
	// begin inline asm
	fma.rn.f64    %fd8200, %fd8200, 0.9999, 0.01;
	// end inline asm
	// begin inline asm
	fma.rn.f32    %f1422, %f1422, 0.9999, 0.01;
	// end inline asm
	// begin inline asm
	fma.rn.f32    %f1424, %f1424, 0.9999, 0.01;
	// end inline asm
	// begin inline asm
	fma.rn.f64    %fd8199, %fd8199, 0.9999, 0.01;
	// end inline asm
	// begin inline asm
	fma.rn.f32    %f1422, %f1422, 0.9999, 0.01;
	// end inline asm
	// begin inline asm
	fma.rn.f32    %f1424, %f1424, 0.9999, 0.01;
	// end inline asm
	// begin inline asm
	fma.rn.f64    %fd8200, %fd8200, 0.9999, 0.01;
	// end inline asm
	// begin inline asm
	fma.rn.f32    %f1422, %f1422, 0.9999, 0.01;
	// end inline asm
	// begin inline asm
	fma.rn.f32    %f1424, %f1424, 0.9999, 0.01;
	// end inline asm
	// begin inline asm
	fma.rn.f64    %fd8199, %fd8199, 0.9999, 0.01;
	// end inline asm
	// begin inline asm
	fma.rn.f32    %f1422, %f1422, 0.9999, 0.01;
	// end inline asm
	// begin inline asm
	fma.rn.f32    %f1424, %f1424, 0.9999, 0.01;
	// end inline asm
	// begin inline asm
	fma.rn.f64    %fd8200, %fd8200, 0.9999, 0.01;
	// end inline asm
	// begin inline asm
	fma.rn.f32    %f1422, %f1422, 0.9999, 0.01;
	// end inline asm
	// begin inline asm
	fma.rn.f32    %f1424, %f1424, 0.9999, 0.01;
	// end inline asm
	// begin inline asm
	fma.rn.f64    %fd8199, %fd8199, 0.9999, 0.01;
	// end inline asm
	// begin inline asm
	fma.rn.f32    %f1422, %f1422, 0.9999, 0.01;
	// end inline asm
	// begin inline asm
	fma.rn.f32    %f1424, %f1424, 0.9999, 0.01;
	// end inline asm
	// begin inline asm
	fma.rn.f64    %fd8200, %fd8200, 0.9999, 0.01;
	// end inline asm
	// begin inline asm
	fma.rn.f32    %f1422, %f1422, 0.9999, 0.01;
	// end inline asm
	// begin inline asm
	fma.rn.f32    %f1424, %f1424, 0.9999, 0.01;
	// end inline asm
	// begin inline asm
	fma.rn.f64    %fd8199, %fd8199, 0.9999, 0.01;
	// end inline asm
	// begin inline asm
	fma.rn.f32    %f1422, %f1422, 0.9999, 0.01;
	// end inline asm
	// begin inline asm
	fma.rn.f32    %f1424, %f1424, 0.9999, 0.01;
	// end inline asm
	// begin inline asm
	fma.rn.f64    %fd8200, %fd8200, 0.9999, 0.01;
	// end inline asm
	// begin inline asm
	fma.rn.f32    %f1422, %f1422, 0.9999, 0.01;
	// end inline asm
	// begin inline asm
	fma.rn.f32    %f1424, %f1424, 0.9999, 0.01;
	// end inline asm
	// begin inline asm
	fma.rn.f64    %fd8199, %fd8199, 0.9999, 0.01;
	// end inline asm
	// begin inline asm
	fma.rn.f32    %f1422, %f1422, 0.9999, 0.01;
	// end inline asm
	// begin inline asm
	fma.rn.f32    %f1424, %f1424, 0.9999, 0.01;
	// end inline asm
	// begin inline asm
	fma.rn.f64    %fd8200, %fd8200, 0.9999, 0.01;
	// end inline asm
	// begin inline asm
	fma.rn.f32    %f1422, %f1422, 0.9999, 0.01;
	// end inline asm
	// begin inline asm
	fma.rn.f32    %f1424, %f1424, 0.9999, 0.01;
	// end inline asm
	// begin inline asm
	fma.rn.f64    %fd8199, %fd8199, 0.9999, 0.01;
	// end inline asm
	// begin inline asm
	fma.rn.f32    %f1422, %f1422, 0.9999, 0.01;
	// end inline asm
	// begin inline asm
	fma.rn.f32    %f1424, %f1424, 0.9999, 0.01;
	// end inline asm
	// begin inline asm
	fma.rn.f64    %fd8200, %fd8200, 0.9999, 0.01;
	// end inline asm
	// begin inline asm
	fma.rn.f32    %f1422, %f1422, 0.9999, 0.01;
	// end inline asm
	// begin inline asm
	fma.rn.f32    %f1424, %f1424, 0.9999, 0.01;
	// end inline asm
	// begin inline asm
	fma.rn.f64    %fd8199, %fd8199, 0.9999, 0.01;
	// end inline asm
	// begin inline asm
	fma.rn.f32    %f1422, %f1422, 0.9999, 0.01;
	// end inline asm
	// begin inline asm
	fma.rn.f32    %f1424, %f1424, 0.9999, 0.01;
	// end inline asm
	// begin inline asm
	fma.rn.f64    %fd8200, %fd8200, 0.9999, 0.01;
	// end inline asm
	// begin inline asm
	fma.rn.f32    %f1422, %f1422, 0.9999, 0.01;
	// end inline asm
	// begin inline asm
	fma.rn.f32    %f1424, %f1424, 0.9999, 0.01;
	// end inline asm
	// begin inline asm
	fma.rn.f64    %fd8199, %fd8199, 0.9999, 0.01;
	// end inline asm
	// begin inline asm
	fma.rn.f32    %f1422, %f1422, 0.9999, 0.01;
	// end inline asm
	// begin inline asm
	fma.rn.f32    %f1424, %f1424, 0.9999, 0.01;
	// end inline asm
	// begin inline asm
	fma.rn.f64    %fd8200, %fd8200, 0.9999, 0.01;
	// end inline asm
	// begin inline asm
	fma.rn.f32    %f1422, %f1422, 0.9999, 0.01;
	// end inline asm
	// begin inline asm
	fma.rn.f32    %f1424, %f1424, 0.9999, 0.01;
	// end inline asm
	// begin inline asm
	fma.rn.f64    %fd8199, %fd8199, 0.9999, 0.01;
	// end inline asm
	// begin inline asm
	fma.rn.f32    %f1422, %f1422, 0.9999, 0.01;
	// end inline asm
	// begin inline asm
	fma.rn.f32    %f1424, %f1424, 0.9999, 0.01;
	// end inline asm
	// begin inline asm
	fma.rn.f64    %fd8200, %fd8200, 0.9999, 0.01;
	// end inline asm
	// begin inline asm
	fma.rn.f32    %f1422, %f1422, 0.9999, 0.01;
	// end inline asm
	// begin inline asm
	fma.rn.f32    %f1424, %f1424, 0.9999, 0.01;
	// end inline asm
	// begin inline asm
	fma.rn.f64    %fd8199, %fd8199, 0.9999, 0.01;
	// end inline asm
	// begin inline asm
	fma.rn.f32    %f1422, %f1422, 0.9999, 0.01;
	// end inline asm
	// begin inline asm
	fma.rn.f32    %f1424, %f1424, 0.9999, 0.01;
	// end inline asm
	// begin inline asm
	fma.rn.f64    %fd8200, %fd8200, 0.9999, 0.01;
	// end inline asm
	// begin inline asm
	fma.rn.f32    %f1422, %f1422, 0.9999, 0.01;
	// end inline asm
	// begin inline asm
	fma.rn.f32    %f1424, %f1424, 0.9999, 0.01;
	// end inline asm
	// begin inline asm
	fma.rn.f64    %fd8199, %fd8199, 0.9999, 0.01;
	// end inline asm
	// begin inline asm
	fma.rn.f32    %f1422, %f1422, 0.9999, 0.01;
	// end inline asm
	// begin inline asm
	fma.rn.f32    %f1424, %f1424, 0.9999, 0.01;
	// end inline asm
	// begin inline asm
	fma.rn.f64    %fd8200, %fd8200, 0.9999, 0.01;
	// end inline asm
	// begin inline asm
	fma.rn.f32    %f1422, %f1422, 0.9999, 0.01;
	// end inline asm
	// begin inline asm
	fma.rn.f32    %f1424, %f1424, 0.9999, 0.01;
	// end inline asm
	// begin inline asm
	fma.rn.f64    %fd8199, %fd8199, 0.9999, 0.01;
	// end inline asm
	// begin inline asm
	fma.rn.f32    %f1422, %f1422, 0.9999, 0.01;
	// end inline asm
	// begin inline asm
	fma.rn.f32    %f1424, %f1424, 0.9999, 0.01;
	// end inline asm
	// begin inline asm
	fma.rn.f64    %fd8200, %fd8200, 0.9999, 0.01;
	// end inline asm
	// begin inline asm
	fma.rn.f32    %f1422, %f1422, 0.9999, 0.01;
	// end inline asm
	// begin inline asm
	fma.rn.f32    %f1424, %f1424, 0.9999, 0.01;
	// end inline asm
	// begin inline asm
	fma.rn.f64    %fd8199, %fd8199, 0.9999, 0.01;
	// end inline asm
	// begin inline asm
	fma.rn.f32    %f1422, %f1422, 0.9999, 0.01;
	// end inline asm
	// begin inline asm
	fma.rn.f32    %f1424, %f1424, 0.9999, 0.01;
	// end inline asm
	// begin inline asm
	fma.rn.f64    %fd8200, %fd8200, 0.9999, 0.01;
	// end inline asm
	// begin inline asm
	fma.rn.f32    %f1422, %f1422, 0.9999, 0.01;
	// end inline asm
	// begin inline asm
	fma.rn.f32    %f1424, %f1424, 0.9999, 0.01;
	// end inline asm
	// begin inline asm
	fma.rn.f64    %fd8199, %fd8199, 0.9999, 0.01;
	// end inline asm
	// begin inline asm
	fma.rn.f32    %f1422, %f1422, 0.9999, 0.01;
	// end inline asm
	// begin inline asm
	fma.rn.f32    %f1424, %f1424, 0.9999, 0.01;
	// end inline asm
	// begin inline asm
	fma.rn.f64    %fd8200, %fd8200, 0.9999, 0.01;
	// end inline asm
	// begin inline asm
	fma.rn.f32    %f1422, %f1422, 0.9999, 0.01;
	// end inline asm
	// begin inline asm
	fma.rn.f32    %f1424, %f1424, 0.9999, 0.01;
	// end inline asm
	// begin inline asm
	fma.rn.f64    %fd8199, %fd8199, 0.9999, 0.01;
	// end inline asm
	// begin inline asm
	fma.rn.f32    %f1422, %f1422, 0.9999, 0.01;
	// end inline asm
	// begin inline asm
	fma.rn.f32    %f1424, %f1424, 0.9999, 0.01;
	// end inline asm
	// begin inline asm
	fma.rn.f64    %fd8200, %fd8200, 0.9999, 0.01;
	// end inline asm
	// begin inline asm
	fma.rn.f32    %f1422, %f1422, 0.9999, 0.01;
	// end inline asm
	// begin inline asm
	fma.rn.f32    %f1424, %f1424, 0.9999, 0.01;
	// end inline asm
	// begin inline asm
	fma.rn.f64    %fd8199, %fd8199, 0.9999, 0.01;
	// end inline asm
	// begin inline asm
	fma.rn.f32    %f1422, %f1422, 0.9999, 0.01;
	// end inline asm
	// begin inline asm
	fma.rn.f32    %f1424, %f1424, 0.9999, 0.01;
	// end inline asm
	// begin inline asm
	fma.rn.f64    %fd8200, %fd8200, 0.9999, 0.01;
	// end inline asm
	// begin inline asm
	fma.rn.f32    %f1422, %f1422, 0.9999, 0.01;
	// end inline asm
	// begin inline asm
	fma.rn.f32    %f1424, %f1424, 0.9999, 0.01;
	// end inline asm
	// begin inline asm
	fma.rn.f64    %fd8199, %fd8199, 0.9999, 0.01;
	// end inline asm
	// begin inline asm
	fma.rn.f32    %f1422, %f1422, 0.9999, 0.01;
	// end inline asm
	// begin inline asm
	fma.rn.f32    %f1424, %f1424, 0.9999, 0.01;
	// end inline asm
	// begin inline asm
	fma.rn.f64    %fd8200, %fd8200, 0.9999, 0.01;
	// end inline asm
	// begin inline asm
	fma.rn.f32    %f1422, %f1422, 0.9999, 0.01;
	// end inline asm
	// begin inline asm
	fma.rn.f32    %f1424, %f1424, 0.9999, 0.01;
	// end inline asm
	// begin inline asm
	fma.rn.f64    %fd8199, %fd8199, 0.9999, 0.01;
	// end inline asm
	// begin inline asm
	fma.rn.f32    %f1422, %f1422, 0.9999, 0.01;
	// end inline asm
	// begin inline asm
	fma.rn.f32    %f1424, %f1424, 0.9999, 0.01;
	// end inline asm
	// begin inline asm
	fma.rn.f64    %fd8200, %fd8200, 0.9999, 0.01;
	// end inline asm
	// begin inline asm
	fma.rn.f32    %f1422, %f1422, 0.9999, 0.01;
	// end inline asm
	// begin inline asm
	fma.rn.f32    %f1424, %f1424, 0.9999, 0.01;
	// end inline asm
	mov.f64 	%fd1422, %fd8199;
	// begin inline asm
	fma.rn.f64    %fd1422, %fd1422, 0.9999, 0.01;
	// end inline asm
	// begin inline asm
	fma.rn.f32    %f1422, %f1422, 0.9999, 0.01;
	// end inline asm
	// begin inline asm
	fma.rn.f32    %f1424, %f1424, 0.9999, 0.01;
	// end inline asm
	mov.f64 	%fd1424, %fd8200;
	// begin inline asm
	fma.rn.f64    %fd1424, %fd1424, 0.9999, 0.01;
	// end inline asm
	// begin inline asm
	fma.rn.f32    %f1422, %f1422, 0.9999, 0.01;
	// end inline asm
	// begin inline asm
	fma.rn.f32    %f1424, %f1424, 0.9999, 0.01;
	// end inline asm
	// begin inline asm
	fma.rn.f64    %fd1422, %fd1422, 0.9999, 0.01;
	// end inline asm
	mov.f32 	%f2842, %f1422;
	// begin inline asm
	fma.rn.f32    %f2842, %f2842, 0.9999, 0.01;
	// end inline asm
	mov.f32 	%f2844, %f1424;
	// begin inline asm
	fma.rn.f32    %f2844, %f2844, 0.9999, 0.01;
	// end inline asm
	// begin inline asm
	fma.rn.f64    %fd1424, %fd1424, 0.9999, 0.01;
	// end inline asm
	// begin inline asm
	fma.rn.f32    %f2842, %f2842, 0.9999, 0.01;
	// end inline asm
	// begin inline asm
	fma.rn.f32    %f2844, %f2844, 0.9999, 0.01;
	// end inline asm
	// begin inline asm
	fma.rn.f64    %fd1422, %fd1422, 0.9999, 0.01;
	// end inline asm
	// begin inline asm
	fma.rn.f32    %f2842, %f2842, 0.9999, 0.01;
	// end inline asm
	// begin inline asm
	fma.rn.f32    %f2844, %f2844, 0.9999, 0.01;
	// end inline asm
	// begin inline asm
	fma.rn.f64    %fd1424, %fd1424, 0.9999, 0.01;
	// end inline asm
	// begin inline asm
	fma.rn.f32    %f2842, %f2842, 0.9999, 0.01;
	// end inline asm
	// begin inline asm
	fma.rn.f32    %f2844, %f2844, 0.9999, 0.01;
	// end inline asm
	// begin inline asm
	fma.rn.f64    %fd1422, %fd1422, 0.9999, 0.01;
	// end inline asm
	// begin inline asm
	fma.rn.f32    %f2842, %f2842, 0.9999, 0.01;
	// end inline asm
	// begin inline asm
	fma.rn.f32    %f2844, %f2844, 0.9999, 0.01;
	// end inline asm
	// begin inline asm
	fma.rn.f64    %fd1424, %fd1424, 0.9999, 0.01;
	// end inline asm
	// begin inline asm
	fma.rn.f32    %f2842, %f2842, 0.9999, 0.01;
	// end inline asm
	// begin inline asm
	fma.rn.f32    %f2844, %f2844, 0.9999, 0.01;
	// end inline asm
	// begin inline asm
	fma.rn.f64    %fd1422, %fd1422, 0.9999, 0.01;
	// end inline asm
	// begin inline asm
	fma.rn.f32    %f2842, %f2842, 0.9999, 0.01;
	// end inline asm
	// begin inline asm
	fma.rn.f32    %f2844, %f2844, 0.9999, 0.01;
	// end inline asm
	// begin inline asm
	fma.rn.f64    %fd1424, %fd1424, 0.9999, 0.01;
	// end inline asm
	// begin inline asm
	fma.rn.f32    %f2842, %f2842, 0.9999, 0.01;
	// end inline asm
	// begin inline asm
	fma.rn.f32    %f2844, %f2844, 0.9999, 0.01;
	// end inline asm
	// begin inline asm
	fma.rn.f64    %fd1422, %fd1422, 0.9999, 0.01;
	// end inline asm
	// begin inline asm
	fma.rn.f32    %f2842, %f2842, 0.9999, 0.01;
	// end inline asm
	// begin inline asm
	fma.rn.f32    %f2844, %f2844, 0.9999, 0.01;
	// end inline asm
	// begin inline asm
	fma.rn.f64    %fd1424, %fd1424, 0.9999, 0.01;
	// end inline asm
	// begin inline asm
	fma.rn.f32    %f2842, %f2842, 0.9999, 0.01;
	// end inline asm
	// begin inline asm
	fma.rn.f32    %f2844, %f2844, 0.9999, 0.01;
	// end inline asm
	// begin inline asm
	fma.rn.f64    %fd1422, %fd1422, 0.9999, 0.01;
	// end inline asm
	// begin inline asm
	fma.rn.f32    %f2842, %f2842, 0.9999, 0.01;
	// end inline asm
	// begin inline asm
	fma.rn.f32    %f2844, %f2844, 0.9999, 0.01;
	// end inline asm
	// begin inline asm
	fma.rn.f64    %fd1424, %fd1424, 0.9999, 0.01;
	// end inline asm
	// begin inline asm
	fma.rn.f32    %f2842, %f2842, 0.9999, 0.01;
	// end inline asm
	// begin inline asm
	fma.rn.f32    %f2844, %f2844, 0.9999, 0.01;
	// end inline asm
	// begin inline asm
	fma.rn.f64    %fd1422, %fd1422, 0.9999, 0.01;
	// end inline asm
	// begin inline asm
	fma.rn.f32    %f2842, %f2842, 0.9999, 0.01;
	// end inline asm
	// begin inline asm
	fma.rn.f32    %f2844, %f2844, 0.9999, 0.01;
	// end inline asm
	// begin inline asm
	fma.rn.f64    %fd1424, %fd1424, 0.9999, 0.01;
	// end inline asm
	// begin inline asm
	fma.rn.f32    %f2842, %f2842, 0.9999, 0.01;
	// end inline asm
	// begin inline asm
	fma.rn.f32    %f2844, %f2844, 0.9999, 0.01;
	// end inline asm
	// begin inline asm
	fma.rn.f64    %fd1422, %fd1422, 0.9999, 0.01;
	// end inline asm
	// begin inline asm
	fma.rn.f32    %f2842, %f2842, 0.9999, 0.01;
	// end inline asm
	// begin inline asm
	fma.rn.f32    %f2844, %f2844, 0.9999, 0.01;
	// end inline asm
	// begin inline asm
	fma.rn.f64    %fd1424, %fd1424, 0.9999, 0.01;
	// end inline asm
	// begin inline asm
	fma.rn.f32    %f2842, %f2842, 0.9999, 0.01;
	// end inline asm
	// begin inline asm
	fma.rn.f32    %f2844, %f2844, 0.9999, 0.01;
	// end inline asm
	// begin inline asm
	fma.rn.f64    %fd1422, %fd1422, 0.9999, 0.01;
	// end inline asm
	// begin inline asm
	fma.rn.f32    %f2842, %f2842, 0.9999, 0.01;
	// end inline asm
	// begin inline asm
	fma.rn.f32    %f2844, %f2844, 0.9999, 0.01;
	// end inline asm
	// begin inline asm
	fma.rn.f64    %fd1424, %fd1424, 0.9999, 0.01;
	// end inline asm
	// begin inline asm
	fma.rn.f32    %f2842, %f2842, 0.9999, 0.01;
	// end inline asm
	// begin inline asm
	fma.rn.f32    %f2844, %f2844, 0.9999, 0.01;
	// end inline asm
	// begin inline asm
	fma.rn.f64    %fd1422, %fd1422, 0.9999, 0.01;
	// end inline asm
	// begin inline asm
	fma.rn.f32    %f2842, %f2842, 0.9999, 0.01;
	// end inline asm
	// begin inline asm
	fma.rn.f32    %f2844, %f2844, 0.9999, 0.01;
	// end inline asm
	// begin inline asm
	fma.rn.f64    %fd1424, %fd1424, 0.9999, 0.01;
	// end inline asm
	// begin inline asm
	fma.rn.f32    %f2842, %f2842, 0.9999, 0.01;
	// end inline asm
	// begin inline asm
	fma.rn.f32    %f2844, %f2844, 0.9999, 0.01;
	// end inline asm
	// begin inline asm
	fma.rn.f64    %fd1422, %fd1422, 0.9999, 0.01;
	// end inline asm
	// begin inline asm
	fma.rn.f32    %f2842, %f2842, 0.9999, 0.01;
	// end inline asm
	// begin inline asm
	fma.rn.f32    %f2844, %f2844, 0.9999, 0.01;
	// end inline asm
	// begin inline asm
	fma.rn.f64    %fd1424, %fd1424, 0.9999, 0.01;
	// end inline asm
	// begin inline asm
	fma.rn.f32    %f2842, %f2842, 0.9999, 0.01;
	// end inline asm
	// begin inline asm
	fma.rn.f32    %f2844, %f2844, 0.9999, 0.01;
	// end inline asm
	// begin inline asm
	fma.rn.f64    %fd1422, %fd1422, 0.9999, 0.01;
	// end inline asm
	// begin inline asm
	fma.rn.f32    %f2842, %f2842, 0.9999, 0.01;
	// end inline asm
	// begin inline asm
	fma.rn.f32    %f2844, %f2844, 0.9999, 0.01;
	// end inline asm
	// begin inline asm
	fma.rn.f64    %fd1424, %fd1424, 0.9999, 0.01;
	// end inline asm
	// begin inline asm
	fma.rn.f32    %f2842, %f2842, 0.9999, 0.01;
	// end inline asm
	// begin inline asm
	fma.rn.f32    %f2844, %f2844, 0.9999, 0.01;
	// end inline asm
	// begin inline asm
	fma.rn.f64    %fd1422, %fd1422, 0.9999, 0.01;
	// end inline asm
	// begin inline asm
	fma.rn.f32    %f2842, %f2842, 0.9999, 0.01;
	// end inline asm
	// begin inline asm
	fma.rn.f32    %f2844, %f2844, 0.9999, 0.01;
	// end inline asm
	// begin inline asm
	fma.rn.f64    %fd1424, %fd1424, 0.9999, 0.01;
	// end inline asm
	// begin inline asm
	fma.rn.f32    %f2842, %f2842, 0.9999, 0.01;
	// end inline asm
	// begin inline asm
	fma.rn.f32    %f2844, %f2844, 0.9999, 0.01;
	// end inline asm
	// begin inline asm
	fma.rn.f64    %fd1422, %fd1422, 0.9999, 0.01;
	// end inline asm
	// begin inline asm
	fma.rn.f32    %f2842, %f2842, 0.9999, 0.01;
	// end inline asm
	// begin inline asm
	fma.rn.f32    %f2844, %f2844, 0.9999, 0.01;
	// end inline asm
	// begin inline asm
	fma.rn.f64    %fd1424, %fd1424, 0.9999, 0.01;
	// end inline asm
	// begin inline asm
	fma.rn.f32    %f2842, %f2842, 0.9999, 0.01;
	// end inline asm
	// begin inline asm
	fma.rn.f32    %f2844, %f2844, 0.9999, 0.01;
	// end inline asm
	// begin inline asm
	fma.rn.f64    %fd1422, %fd1422, 0.9999, 0.01;
	// end inline asm
	// begin inline asm
	fma.rn.f32    %f2842, %f2842, 0.9999, 0.01;
	// end inline asm
	// begin inline asm
	fma.rn.f32    %f2844, %f2844, 0.9999, 0.01;
	// end inline asm
	// begin inline asm
	fma.rn.f64    %fd1424, %fd1424, 0.9999, 0.01;
	// end inline asm
	// begin inline asm
	fma.rn.f32    %f2842, %f2842, 0.9999, 0.01;
	// end inline asm
	// begin inline asm
	fma.rn.f32    %f2844, %f2844, 0.9999, 0.01;
	// end inline asm
	// begin inline asm
	fma.rn.f64    %fd1422, %fd1422, 0.9999, 0.01;
	// end inline asm
	// begin inline asm
	fma.rn.f32    %f2842, %f2842, 0.9999, 0.01;
	// end inline asm
	// begin inline asm
	fma.rn.f32    %f2844, %f2844, 0.9999, 0.01;
	// end inline asm
	// begin inline asm
	fma.rn.f64    %fd1424, %fd1424, 0.9999, 0.01;
	// end inline asm
	// begin inline asm
	fma.rn.f32    %f2842, %f2842, 0.9999, 0.01;
	// end inline asm
	// begin inline asm
	fma.rn.f32    %f2844, %f2844, 0.9999, 0.01;
	// end inline asm
	// begin inline asm
	fma.rn.f64    %fd1422, %fd1422, 0.9999, 0.01;
	// end inline asm
	// begin inline asm
	fma.rn.f32    %f2842, %f2842, 0.9999, 0.01;
	// end inline asm
	// begin inline asm
	fma.rn.f32    %f2844, %f2844, 0.9999, 0.01;
	// end inline asm
	// begin inline asm
	fma.rn.f64    %fd1424, %fd1424, 0.9999, 0.01;
	// end inline asm
	// begin inline asm
	fma.rn.f32    %f2842, %f2842, 0.9999, 0.01;
	// end inline asm
	// begin inline asm
	fma.rn.f32    %f2844, %f2844, 0.9999, 0.01;
	// end inline asm
	// begin inline asm
	fma.rn.f64    %fd1422, %fd1422, 0.9999, 0.01;
	// end inline asm
	// begin inline asm
	fma.rn.f32    %f2842, %f2842, 0.9999, 0.01;
	// end inline asm
	// begin inline asm
	fma.rn.f32    %f2844, %f2844, 0.9999, 0.01;
	// end inline asm
	// begin inline asm
	fma.rn.f64    %fd1424, %fd1424, 0.9999, 0.01;
	// end inline asm
	// begin inline asm
	fma.rn.f32    %f2842, %f2842, 0.9999, 0.01;
	// end inline asm
	// begin inline asm
	fma.rn.f32    %f2844, %f2844, 0.9999, 0.01;
	// end inline asm
	// begin inline asm
	fma.rn.f64    %fd1422, %fd1422, 0.9999, 0.01;
	// end inline asm
	// begin inline asm
	fma.rn.f32    %f2842, %f2842, 0.9999, 0.01;
	// end inline asm
	// begin inline asm
	fma.rn.f32    %f2844, %f2844, 0.9999, 0.01;
	// end inline asm
	// begin inline asm
	fma.rn.f64    %fd1424, %fd1424, 0.9999, 0.01;
	// end inline asm
	// begin inline asm
	fma.rn.f32    %f2842, %f2842, 0.9999, 0.01;
	// end inline asm
	// begin inline asm
	fma.rn.f32    %f2844, %f2844, 0.9999, 0.01;
	// end inline asm
	// begin inline asm
	fma.rn.f64    %fd1422, %fd1422, 0.9999, 0.01;
	// end inline asm
	// begin inline asm
	fma.rn.f32    %f2842, %f2842, 0.9999, 0.01;
	// end inline asm
	// begin inline asm
	fma.rn.f32    %f2844, %f2844, 0.9999, 0.01;
	// end inline asm
	// begin inline asm
	fma.rn.f64    %fd1424, %fd1424, 0.9999, 0.01;
	// end inline asm
	// begin inline asm
	fma.rn.f32    %f2842, %f2842, 0.9999, 0.01;
	// end inline asm
	// begin inline asm
	fma.rn.f32    %f2844, %f2844, 0.9999, 0.01;
	// end inline asm
	// begin inline asm
	fma.rn.f64    %fd1422, %fd1422, 0.9999, 0.01;
	// end inline asm
	// begin inline asm
	fma.rn.f32    %f2842, %f2842, 0.9999, 0.01;
	// end inline asm
	// begin inline asm
	fma.rn.f32    %f2844, %f2844, 0.9999, 0.01;
	// end inline asm
	// begin inline asm
	fma.rn.f64    %fd1424, %fd1424, 0.9999, 0.01;
	// end inline asm
	// begin inline asm
	fma.rn.f32    %f2842, %f2842, 0.9999, 0.01;
	// end inline asm
	// begin inline asm
	fma.rn.f32    %f2844, %f2844, 0.9999, 0.01;
	// end inline asm
	// begin inline asm
	fma.rn.f64    %fd1422, %fd1422, 0.9999, 0.01;
	// end inline asm
	// begin inline asm
	fma.rn.f32    %f2842, %f2842, 0.9999, 0.01;
	// end inline asm
	// begin inline asm
	fma.rn.f32    %f2844, %f2844, 0.9999, 0.01;
	// end inline asm
	// begin inline asm
	fma.rn.f64    %fd1424, %fd1424, 0.9999, 0.01;
	// end inline asm
	// begin inline asm
	fma.rn.f32    %f2842, %f2842, 0.9999, 0.01;
	// end inline asm
	// begin inline asm
	fma.rn.f32    %f2844, %f2844, 0.9999, 0.01;
	// end inline asm
	// begin inline asm
	fma.rn.f64    %fd1422, %fd1422, 0.9999, 0.01;
	// end inline asm
	// begin inline asm
	fma.rn.f32    %f2842, %f2842, 0.9999, 0.01;
	// end inline asm
	// begin inline asm
	fma.rn.f32    %f2844, %f2844, 0.9999, 0.01;
	// end inline asm
	// begin inline asm
	fma.rn.f64    %fd1424, %fd1424, 0.9999, 0.01;
	// end inline asm
	// begin inline asm
	fma.rn.f32    %f2842, %f2842, 0.9999, 0.01;
	// end inline asm
	// begin inline asm
	fma.rn.f32    %f2844, %f2844, 0.9999, 0.01;
	// end inline asm
	// begin inline asm
	fma.rn.f64    %fd1422, %fd1422, 0.9999, 0.01;
	// end inline asm
	// begin inline asm
	fma.rn.f32    %f2842, %f2842, 0.9999, 0.01;
	// end inline asm
	// begin inline asm
	fma.rn.f32    %f2844, %f2844, 0.9999, 0.01;
	// end inline asm
	// begin inline asm
	fma.rn.f64    %fd1424, %fd1424, 0.9999, 0.01;
	// end inline asm
	// begin inline asm
	fma.rn.f32    %f2842, %f2842, 0.9999, 0.01;
	// end inline asm
	// begin inline asm
	fma.rn.f32    %f2844, %f2844, 0.9999, 0.01;
	// end inline asm
	// begin inline asm
	fma.rn.f64    %fd1422, %fd1422, 0.9999, 0.01;
	// end inline asm
	// begin inline asm
	fma.rn.f32    %f2842, %f2842, 0.9999, 0.01;
	// end inline asm
	// begin inline asm
	fma.rn.f32    %f2844, %f2844, 0.9999, 0.01;
	// end inline asm
	// begin inline asm
	fma.rn.f64    %fd1424, %fd1424, 0.9999, 0.01;
	// end inline asm
	// begin inline asm
	fma.rn.f32    %f2842, %f2842, 0.9999, 0.01;
	// end inline asm
	// begin inline asm
	fma.rn.f32    %f2844, %f2844, 0.9999, 0.01;
	// end inline asm
	// begin inline asm
	fma.rn.f64    %fd1422, %fd1422, 0.9999, 0.01;
	// end inline asm
	// begin inline asm
	fma.rn.f32    %f2842, %f2842, 0.9999, 0.01;
	// end inline asm
	// begin inline asm
	fma.rn.f32    %f2844, %f2844, 0.9999, 0.01;
	// end inline asm
	// begin inline asm
	fma.rn.f64    %fd1424, %fd1424, 0.9999, 0.01;
	// end inline asm
	// begin inline asm
	fma.rn.f32    %f2842, %f2842, 0.9999, 0.01;
	// end inline asm
	// begin inline asm
	fma.rn.f32    %f2844, %f2844, 0.9999, 0.01;
	// end inline asm
	// begin inline asm
	fma.rn.f64    %fd1422, %fd1422, 0.9999, 0.01;
	// end inline asm
	// begin inline asm
	fma.rn.f32    %f2842, %f2842, 0.9999, 0.01;
	// end inline asm
	// begin inline asm
	fma.rn.f32    %f2844, %f2844, 0.9999, 0.01;
	// end inline asm
	// begin inline asm
	fma.rn.f64    %fd1424, %fd1424, 0.9999, 0.01;
	// end inline asm
	// begin inline asm
	fma.rn.f32    %f2842, %f2842, 0.9999, 0.01;
	// end inline asm
	// begin inline asm
	fma.rn.f32    %f2844, %f2844, 0.9999, 0.01;
	// end inline asm
	// begin inline asm
	fma.rn.f64    %fd1422, %fd1422, 0.9999, 0.01;
	// end inline asm
	// begin inline asm
	fma.rn.f32    %f2842, %f2842, 0.9999, 0.01;
	// end inline asm
	// begin inline asm
	fma.rn.f32    %f2844, %f2844, 0.9999, 0.01;
	// end inline asm
	// begin inline asm
	fma.rn.f64    %fd1424, %fd1424, 0.9999, 0.01;
	// end inline asm
	// begin inline asm
	fma.rn.f32    %f2842, %f2842, 0.9999, 0.01;
	// end inline asm
	// begin inline asm
	fma.rn.f32    %f2844, %f2844, 0.9999, 0.01;
	// end inline asm
	// begin inline asm
	fma.rn.f64    %fd1422, %fd1422, 0.9999, 0.01;
	// end inline asm
	// begin inline asm
	fma.rn.f32    %f2842, %f2842, 0.9999, 0.01;
	// end inline asm
	// begin inline asm
	fma.rn.f32    %f2844, %f2844, 0.9999, 0.01;
	// end inline asm
	// begin inline asm
	fma.rn.f64    %fd1424, %fd1424, 0.9999, 0.01;
	// end inline asm
	// begin inline asm
	fma.rn.f32    %f2842, %f2842, 0.9999, 0.01;
	// end inline asm
	// begin inline asm
	fma.rn.f32    %f2844, %f2844, 0.9999, 0.01;
	// end inline asm
	// begin inline asm
	fma.rn.f64    %fd1422, %fd1422, 0.9999, 0.01;
	// end inline asm
	// begin inline asm
	fma.rn.f32    %f2842, %f2842, 0.9999, 0.01;
	// end inline asm
	// begin inline asm
	fma.rn.f32    %f2844, %f2844, 0.9999, 0.01;
	// end inline asm
	// begin inline asm
	fma.rn.f64    %fd1424, %fd1424, 0.9999, 0.01;
	// end inline asm
	// begin inline asm
	fma.rn.f32    %f2842, %f2842, 0.9999, 0.01;
	// end inline asm
	// begin inline asm
	fma.rn.f32    %f2844, %f2844, 0.9999, 0.01;
	// end inline asm
	// begin inline asm
	fma.rn.f64    %fd1422, %fd1422, 0.9999, 0.01;
	// end inline asm
	// begin inline asm
	fma.rn.f32    %f2842, %f2842, 0.9999, 0.01;
	// end inline asm
	// begin inline asm
	fma.rn.f32    %f2844, %f2844, 0.9999, 0.01;
	// end inline asm
	// begin inline asm
	fma.rn.f64    %fd1424, %fd1424, 0.9999, 0.01;
	// end inline asm
	// begin inline asm
	fma.rn.f32    %f2842, %f2842, 0.9999, 0.01;
	// end inline asm
	// begin inline asm
	fma.rn.f32    %f2844, %f2844, 0.9999, 0.01;
	// end inline asm
	// begin inline asm
	fma.rn.f64    %fd1422, %fd1422, 0.9999, 0.01;
	// end inline asm
	// begin inline asm
	fma.rn.f32    %f2842, %f2842, 0.9999, 0.01;
	// end inline asm
	// begin inline asm
	fma.rn.f32    %f2844, %f2844, 0.9999, 0.01;
	// end inline asm
	// begin inline asm
	fma.rn.f64    %fd1424, %fd1424, 0.9999, 0.01;
	// end inline asm
	// begin inline asm
	fma.rn.f32    %f2842, %f2842, 0.9999, 0.01;
	// end inline asm
	// begin inline asm
	fma.rn.f32    %f2844, %f2844, 0.9999, 0.01;
	// end inline asm
	// begin inline asm
	fma.rn.f64    %fd1422, %fd1422, 0.9999, 0.01;
	// end inline asm
	// begin inline asm
	fma.rn.f32    %f2842, %f2842, 0.9999, 0.01;
	// end inline asm
	// begin inline asm
	fma.rn.f32    %f2844, %f2844, 0.9999, 0.01;
	// end inline asm
	// begin inline asm
	fma.rn.f64    %fd1424, %fd1424, 0.9999, 0.01;
	// end inline asm
	// begin inline asm
	fma.rn.f32    %f2842, %f2842, 0.9999, 0.01;
	// end inline asm
	// begin inline asm
	fma.rn.f32    %f2844, %f2844, 0.9999, 0.01;
	// end inline asm
	// begin inline asm
	fma.rn.f64    %fd1422, %fd1422, 0.9999, 0.01;
	// end inline asm
	// begin inline asm
	fma.rn.f32    %f2842, %f2842, 0.9999, 0.01;
	// end inline asm
	// begin inline asm
	fma.rn.f32    %f2844, %f2844, 0.9999, 0.01;
	// end inline asm
	// begin inline asm
	fma.rn.f64    %fd1424, %fd1424, 0.9999, 0.01;
	// end inline asm
	// begin inline asm
	fma.rn.f32    %f2842, %f2842, 0.9999, 0.01;
	// end inline asm
	// begin inline asm
	fma.rn.f32    %f2844, %f2844, 0.9999, 0.01;
	// end inline asm
	// begin inline asm
	fma.rn.f64    %fd1422, %fd1422, 0.9999, 0.01;
	// end inline asm
	// begin inline asm
	fma.rn.f32    %f2842, %f2842, 0.9999, 0.01;
	// end inline asm
	// begin inline asm
	fma.rn.f32    %f2844, %f2844, 0.9999, 0.01;
	// end inline asm
	// begin inline asm
	fma.rn.f64    %fd1424, %fd1424, 0.9999, 0.01;
	// end inline asm
	// begin inline asm
	fma.rn.f32    %f2842, %f2842, 0.9999, 0.01;
	// end inline asm
	// begin inline asm
	fma.rn.f32    %f2844, %f2844, 0.9999, 0.01;
	// end inline asm
	// begin inline asm
	fma.rn.f64    %fd1422, %fd1422, 0.9999, 0.01;
	// end inline asm
	// begin inline asm
	fma.rn.f32    %f2842, %f2842, 0.9999, 0.01;
	// end inline asm
	// begin inline asm
	fma.rn.f32    %f2844, %f2844, 0.9999, 0.01;
	// end inline asm
	// begin inline asm
	fma.rn.f64    %fd1424, %fd1424, 0.9999, 0.01;
	// end inline asm
	// begin inline asm
	fma.rn.f32    %f2842, %f2842, 0.9999, 0.01;
	// end inline asm
	// begin inline asm
	fma.rn.f32    %f2844, %f2844, 0.9999, 0.01;
	// end inline asm
	// begin inline asm
	fma.rn.f64    %fd1422, %fd1422, 0.9999, 0.01;
	// end inline asm
	// begin inline asm
	fma.rn.f32    %f2842, %f2842, 0.9999, 0.01;
	// end inline asm
	// begin inline asm
	fma.rn.f32    %f2844, %f2844, 0.9999, 0.01;
	// end inline asm
	// begin inline asm
	fma.rn.f64    %fd1424, %fd1424, 0.9999, 0.01;
	// end inline asm
	// begin inline asm
	fma.rn.f32    %f2842, %f2842, 0.9999, 0.01;
	// end inline asm
	// begin inline asm
	fma.rn.f32    %f2844, %f2844, 0.9999, 0.01;
	// end inline asm
	// begin inline asm
	fma.rn.f64    %fd1422, %fd1422, 0.9999, 0.01;
	// end inline asm
	// begin inline asm
	fma.rn.f32    %f2842, %f2842, 0.9999, 0.01;
	// end inline asm
	// begin inline asm
	fma.rn.f32    %f2844, %f2844, 0.9999, 0.01;
	// end inline asm
	// begin inline asm
	fma.rn.f64    %fd1424, %fd1424, 0.9999, 0.01;
	// end inline asm
	// begin inline asm
	fma.rn.f32    %f2842, %f2842, 0.9999, 0.01;
	// end inline asm
	// begin inline asm
	fma.rn.f32    %f2844, %f2844, 0.9999, 0.01;
	// end inline asm
	// begin inline asm
	fma.rn.f64    %fd1422, %fd1422, 0.9999, 0.01;
	// end inline asm
	// begin inline asm
	fma.rn.f32    %f2842, %f2842, 0.9999, 0.01;
	// end inline asm
	// begin inline asm
	fma.rn.f32    %f2844, %f2844, 0.9999, 0.01;
	// end inline asm
	// begin inline asm
	fma.rn.f64    %fd1424, %fd1424, 0.9999, 0.01;
	// end inline asm
	// begin inline asm
	fma.rn.f32    %f2842, %f2842, 0.9999, 0.01;
	// end inline asm
	// begin inline asm
	fma.rn.f32    %f2844, %f2844, 0.9999, 0.01;
	// end inline asm
	// begin inline asm
	fma.rn.f64    %fd1422, %fd1422, 0.9999, 0.01;
	// end inline asm
	// begin inline asm
	fma.rn.f32    %f2842, %f2842, 0.9999, 0.01;
	// end inline asm
	// begin inline asm
	fma.rn.f32    %f2844, %f2844, 0.9999, 0.01;
	// end inline asm
	// begin inline asm
	fma.rn.f64    %fd1424, %fd1424, 0.9999, 0.01;
	// end inline asm
	// begin inline asm
	fma.rn.f32    %f2842, %f2842, 0.9999, 0.01;
	// end inline asm
	// begin inline asm
	fma.rn.f32    %f2844, %f2844, 0.9999, 0.01;
	// end inline asm
	// begin inline asm
	fma.rn.f64    %fd1422, %fd1422, 0.9999, 0.01;
	// end inline asm
	// begin inline asm
	fma.rn.f32    %f2842, %f2842, 0.9999, 0.01;
	// end inline asm
	// begin inline asm
	fma.rn.f32    %f2844, %f2844, 0.9999, 0.01;
	// end inline asm
	// begin inline asm
	fma.rn.f64    %fd1424, %fd1424, 0.9999, 0.01;
	// end inline asm
	// begin inline asm
	fma.rn.f32    %f2842, %f2842, 0.9999, 0.01;
	// end inline asm
	// begin inline asm
	fma.rn.f32    %f2844, %f2844, 0.9999, 0.01;
	// end inline asm
	// begin inline asm
	fma.rn.f64    %fd1422, %fd1422, 0.9999, 0.01;
	// end inline asm
	// begin inline asm
	fma.rn.f32    %f2842, %f2842, 0.9999, 0.01;
	// end inline asm
	// begin inline asm
	fma.rn.f32    %f2844, %f2844, 0.9999, 0.01;
	// end inline asm
	// begin inline asm
	fma.rn.f64    %fd1424, %fd1424, 0.9999, 0.01;
	// end inline asm
	// begin inline asm
	fma.rn.f32    %f2842, %f2842, 0.9999, 0.01;
	// end inline asm
	// begin inline asm
	fma.rn.f32    %f2844, %f2844, 0.9999, 0.01;
	// end inline asm
	// begin inline asm
	fma.rn.f64    %fd1422, %fd1422, 0.9999, 0.01;
	// end inline asm
	// begin inline asm
	fma.rn.f32    %f2842, %f2842, 0.9999, 0.01;
	// end inline asm
	// begin inline asm
	fma.rn.f32    %f2844, %f2844, 0.9999, 0.01;
	// end inline asm
	// begin inline asm
	fma.rn.f64    %fd1424, %fd1424, 0.9999, 0.01;
	// end inline asm
	// begin inline asm
	fma.rn.f32    %f2842, %f2842, 0.9999, 0.01;
	// end inline asm
	// begin inline asm
	fma.rn.f32    %f2844, %f2844, 0.9999, 0.01;
	// end inline asm
	// begin inline asm
	fma.rn.f64    %fd1422, %fd1422, 0.9999, 0.01;
	// end inline asm
	// begin inline asm
	fma.rn.f32    %f2842, %f2842, 0.9999, 0.01;
	// end inline asm
	// begin inline asm
	fma.rn.f32    %f2844, %f2844, 0.9999, 0.01;
	// end inline asm
	// begin inline asm
	fma.rn.f64    %fd1424, %fd1424, 0.9999, 0.01;
	// end inline asm
	// begin inline asm
	fma.rn.f32    %f2842, %f2842, 0.9999, 0.01;
	// end inline asm
	// begin inline asm
	fma.rn.f32    %f2844, %f2844, 0.9999, 0.01;
	// end inline asm
	// begin inline asm
	fma.rn.f64    %fd1422, %fd1422, 0.9999, 0.01;
	// end inline asm
	// begin inline asm
	fma.rn.f32    %f2842, %f2842, 0.9999, 0.01;
	// end inline asm
	// begin inline asm
	fma.rn.f32    %f2844, %f2844, 0.9999, 0.01;
	// end inline asm
	// begin inline asm
	fma.rn.f64    %fd1424, %fd1424, 0.9999, 0.01;
	// end inline asm
	// begin inline asm
	fma.rn.f32    %f2842, %f2842, 0.9999, 0.01;
	// end inline asm
	// begin inline asm
	fma.rn.f32    %f2844, %f2844, 0.9999, 0.01;
	// end inline asm
	// begin inline asm
	fma.rn.f64    %fd1422, %fd1422, 0.9999, 0.01;
	// end inline asm
	// begin inline asm
	fma.rn.f32    %f2842, %f2842, 0.9999, 0.01;
	// end inline asm
	// begin inline asm
	fma.rn.f32    %f2844, %f2844, 0.9999, 0.01;
	// end inline asm
	// begin inline asm
	fma.rn.f64    %fd1424, %fd1424, 0.9999, 0.01;
	// end inline asm
	// begin inline asm
	fma.rn.f32    %f2842, %f2842, 0.9999, 0.01;
	// end inline asm
	// begin inline asm
	fma.rn.f32    %f2844, %f2844, 0.9999, 0.01;
	// end inline asm
	// begin inline asm
	fma.rn.f64    %fd1422, %fd1422, 0.9999, 0.01;
	// end inline asm
	// begin inline asm
	fma.rn.f32    %f2842, %f2842, 0.9999, 0.01;
	// end inline asm
	// begin inline asm
	fma.rn.f32    %f2844, %f2844, 0.9999, 0.01;
	// end inline asm
	// begin inline asm
	fma.rn.f64    %fd1424, %fd1424, 0.9999, 0.01;
	// end inline asm
	// begin inline asm
	fma.rn.f32    %f2842, %f2842, 0.9999, 0.01;
	// end inline asm
	// begin inline asm
	fma.rn.f32    %f2844, %f2844, 0.9999, 0.01;
	// end inline asm
	// begin inline asm
	fma.rn.f64    %fd1422, %fd1422, 0.9999, 0.01;
	// end inline asm
	// begin inline asm
	fma.rn.f32    %f2842, %f2842, 0.9999, 0.01;
	// end inline asm
	// begin inline asm
	fma.rn.f32    %f2844, %f2844, 0.9999, 0.01;
	// end inline asm
	// begin inline asm
	fma.rn.f64    %fd1424, %fd1424, 0.9999, 0.01;
	// end inline asm
	// begin inline asm
	fma.rn.f32    %f2842, %f2842, 0.9999, 0.01;
	// end inline asm
	// begin inline asm
	fma.rn.f32    %f2844, %f2844, 0.9999, 0.01;
	// end inline asm
	// begin inline asm
	fma.rn.f64    %fd1422, %fd1422, 0.9999, 0.01;
	// end inline asm
	// begin inline asm
	fma.rn.f32    %f2842, %f2842, 0.9999, 0.01;
	// end inline asm
	// begin inline asm
	fma.rn.f32    %f2844, %f2844, 0.9999, 0.01;
	// end inline asm
	// begin inline asm
	fma.rn.f64    %fd1424, %fd1424, 0.9999, 0.01;
	// end inline asm
	// begin inline asm
	fma.rn.f32    %f2842, %f2842, 0.9999, 0.01;
	// end inline asm
	// begin inline asm
	fma.rn.f32    %f2844, %f2844, 0.9999, 0.01;
	// end inline asm
	// begin inline asm
	fma.rn.f64    %fd1422, %fd1422, 0.9999, 0.01;
	// end inline asm
	// begin inline asm
	fma.rn.f32    %f2842, %f2842, 0.9999, 0.01;
	// end inline asm
	// begin inline asm
	fma.rn.f32    %f2844, %f2844, 0.9999, 0.01;
	// end inline asm
	// begin inline asm
	fma.rn.f64    %fd1424, %fd1424, 0.9999, 0.01;
	// end inline asm
	// begin inline asm
	fma.rn.f32    %f2842, %f2842, 0.9999, 0.01;
	// end inline asm
	// begin inline asm
	fma.rn.f32    %f2844, %f2844, 0.9999, 0.01;
	// end inline asm
	// begin inline asm
	fma.rn.f64    %fd1422, %fd1422, 0.9999, 0.01;
	// end inline asm
	// begin inline asm
	fma.rn.f32    %f2842, %f2842, 0.9999, 0.01;
	// end inline asm
	// begin inline asm
	fma.rn.f32    %f2844, %f2844, 0.9999, 0.01;
	// end inline asm
	// begin inline asm
	fma.rn.f64    %fd1424, %fd1424, 0.9999, 0.01;
	// end inline asm
	// begin inline asm
	fma.rn.f32    %f2842, %f2842, 0.9999, 0.01;
	// end inline asm
	// begin inline asm
	fma.rn.f32    %f2844, %f2844, 0.9999, 0.01;
	// end inline asm
	// begin inline asm
	fma.rn.f64    %fd1422, %fd1422, 0.9999, 0.01;
	// end inline asm
	// begin inline asm
	fma.rn.f32    %f2842, %f2842, 0.9999, 0.01;
	// end inline asm
	// begin inline asm
	fma.rn.f32    %f2844, %f2844, 0.9999, 0.01;
	// end inline asm
	// begin inline asm
	fma.rn.f64    %fd1424, %fd1424, 0.9999, 0.01;
	// end inline asm
	// begin inline asm
	fma.rn.f32    %f2842, %f2842, 0.9999, 0.01;
	// end inline asm
	// begin inline asm
	fma.rn.f32    %f2844, %f2844, 0.9999, 0.01;
	// end inline asm
	// begin inline asm
	fma.rn.f64    %fd1422, %fd1422, 0.9999, 0.01;
	// end inline asm
	// begin inline asm
	fma.rn.f32    %f2842, %f2842, 0.9999, 0.01;
	// end inline asm
	// begin inline asm
	fma.rn.f32    %f2844, %f2844, 0.9999, 0.01;
	// end inline asm
	// begin inline asm
	fma.rn.f64    %fd1424, %fd1424, 0.9999, 0.01;
	// end inline asm
	// begin inline asm
	fma.rn.f32    %f2842, %f2842, 0.9999, 0.01;
	// end inline asm
	// begin inline asm
	fma.rn.f32    %f2844, %f2844, 0.9999, 0.01;
	// end inline asm
	// begin inline asm
	fma.rn.f64    %fd1422, %fd1422, 0.9999, 0.01;
	// end inline asm
	// begin inline asm
	fma.rn.f32    %f2842, %f2842, 0.9999, 0.01;
	// end inline asm
	// begin inline asm
	fma.rn.f32    %f2844, %f2844, 0.9999, 0.01;
	// end inline asm
	// begin inline asm
	fma.rn.f64    %fd1424, %fd1424, 0.9999, 0.01;
	// end inline asm
	// begin inline asm
	fma.rn.f32    %f2842, %f2842, 0.9999, 0.01;
	// end inline asm
	// begin inline asm
	fma.rn.f32    %f2844, %f2844, 0.9999, 0.01;
	// end inline asm
	// begin inline asm
	fma.rn.f64    %fd1422, %fd1422, 0.9999, 0.01;
	// end inline asm
	// begin inline asm
	fma.rn.f32    %f2842, %f2842, 0.9999, 0.01;
	// end inline asm
	// begin inline asm
	fma.rn.f32    %f2844, %f2844, 0.9999, 0.01;
	// end inline asm
	// begin inline asm
	fma.rn.f64    %fd1424, %fd1424, 0.9999, 0.01;
	// end inline asm
	// begin inline asm
	fma.rn.f32    %f2842, %f2842, 0.9999, 0.01;
	// end inline asm
	// begin inline asm
	fma.rn.f32    %f2844, %f2844, 0.9999, 0.01;
	// end inline asm
	// begin inline asm
	fma.rn.f64    %fd1422, %fd1422, 0.9999, 0.01;
	// end inline asm
	// begin inline asm
	fma.rn.f32    %f2842, %f2842, 0.9999, 0.01;
	// end inline asm
	// begin inline asm
	fma.rn.f32    %f2844, %f2844, 0.9999, 0.01;
	// end inline asm
	// begin inline asm
	fma.rn.f64    %fd1424, %fd1424, 0.9999, 0.01;
	// end inline asm
	// begin inline asm
	fma.rn.f32    %f2842, %f2842, 0.9999, 0.01;
	// end inline asm
	// begin inline asm
	fma.rn.f32    %f2844, %f2844, 0.9999, 0.01;
	// end inline asm
	// begin inline asm
	fma.rn.f64    %fd1422, %fd1422, 0.9999, 0.01;
	// end inline asm
	// begin inline asm
	fma.rn.f32    %f2842, %f2842, 0.9999, 0.01;
	// end inline asm
	// begin inline asm
	fma.rn.f32    %f2844, %f2844, 0.9999, 0.01;
	// end inline asm
	// begin inline asm
	fma.rn.f64    %fd1424, %fd1424, 0.9999, 0.01;
	// end inline asm
	// begin inline asm
	fma.rn.f32    %f2842, %f2842, 0.9999, 0.01;
	// end inline asm
	// begin inline asm
	fma.rn.f32    %f2844, %f2844, 0.9999, 0.01;
	// end inline asm
	// begin inline asm
	fma.rn.f64    %fd1422, %fd1422, 0.9999, 0.01;
	// end inline asm
	// begin inline asm
	fma.rn.f32    %f2842, %f2842, 0.9999, 0.01;
	// end inline asm
	// begin inline asm
	fma.rn.f32    %f2844, %f2844, 0.9999, 0.01;
	// end inline asm
	// begin inline asm
	fma.rn.f64    %fd1424, %fd1424, 0.9999, 0.01;
	// end inline asm
	// begin inline asm
	fma.rn.f32    %f2842, %f2842, 0.9999, 0.01;
	// end inline asm
	// begin inline asm
	fma.rn.f32    %f2844, %f2844, 0.9999, 0.01;
	// end inline asm
	// begin inline asm
	fma.rn.f64    %fd1422, %fd1422, 0.9999, 0.01;
	// end inline asm
	// begin inline asm
	fma.rn.f32    %f2842, %f2842, 0.9999, 0.01;
	// end inline asm
	// begin inline asm
	fma.rn.f32    %f2844, %f2844, 0.9999, 0.01;
	// end inline asm
	// begin inline asm
	fma.rn.f64    %fd1424, %fd1424, 0.9999, 0.01;
	// end inline asm
	// begin inline asm
	fma.rn.f32    %f2842, %f2842, 0.9999, 0.01;
	// end inline asm
	// begin inline asm
	fma.rn.f32    %f2844, %f2844, 0.9999, 0.01;
	// end inline asm
	// begin inline asm
	fma.rn.f64    %fd1422, %fd1422, 0.9999, 0.01;
	// end inline asm
	// begin inline asm
	fma.rn.f32    %f2842, %f2842, 0.9999, 0.01;
	// end inline asm
	// begin inline asm
	fma.rn.f32    %f2844, %f2844, 0.9999, 0.01;
	// end inline asm
	// begin inline asm
	fma.rn.f64    %fd1424, %fd1424, 0.9999, 0.01;
	// end inline asm
	// begin inline asm
	fma.rn.f32    %f2842, %f2842, 0.9999, 0.01;
	// end inline asm
	// begin inline asm
	fma.rn.f32    %f2844, %f2844, 0.9999, 0.01;
	// end inline asm
	// begin inline asm
	fma.rn.f64    %fd1422, %fd1422, 0.9999, 0.01;
	// end inline asm
	// begin inline asm
	fma.rn.f32    %f2842, %f2842, 0.9999, 0.01;
	// end inline asm
	// begin inline asm
	fma.rn.f32    %f2844, %f2844, 0.9999, 0.01;
	// end inline asm
	// begin inline asm
	fma.rn.f64    %fd1424, %fd1424, 0.9999, 0.01;
	// end inline asm
	// begin inline asm
	fma.rn.f32    %f2842, %f2842, 0.9999, 0.01;
	// end inline asm
	// begin inline asm
	fma.rn.f32    %f2844, %f2844, 0.9999, 0.01;
	// end inline asm
	// begin inline asm
	fma.rn.f64    %fd1422, %fd1422, 0.9999, 0.01;
	// end inline asm
	// begin inline asm
	fma.rn.f32    %f2842, %f2842, 0.9999, 0.01;
	// end inline asm
	// begin inline asm
	fma.rn.f32    %f2844, %f2844, 0.9999, 0.01;
	// end inline asm
	// begin inline asm
	fma.rn.f64    %fd1424, %fd1424, 0.9999, 0.01;
	// end inline asm
	// begin inline asm
	fma.rn.f32    %f2842, %f2842, 0.9999, 0.01;
	// end inline asm
	// begin inline asm
	fma.rn.f32    %f2844, %f2844, 0.9999, 0.01;
	// end inline asm
	// begin inline asm
	fma.rn.f64    %fd1422, %fd1422, 0.9999, 0.01;
	// end inline asm
	// begin inline asm
	fma.rn.f32    %f2842, %f2842, 0.9999, 0.01;
	// end inline asm
	// begin inline asm
	fma.rn.f32    %f2844, %f2844, 0.9999, 0.01;
	// end inline asm
	// begin inline asm
	fma.rn.f64    %fd1424, %fd1424, 0.9999, 0.01;
	// end inline asm
	// begin inline asm
	fma.rn.f32    %f2842, %f2842, 0.9999, 0.01;
	// end inline asm
	// begin inline asm
	fma.rn.f32    %f2844, %f2844, 0.9999, 0.01;
	// end inline asm
	// begin inline asm
	fma.rn.f64    %fd1422, %fd1422, 0.9999, 0.01;
	// end inline asm
	// begin inline asm
	fma.rn.f32    %f2842, %f2842, 0.9999, 0.01;
	// end inline asm
	// begin inline asm
	fma.rn.f32    %f2844, %f2844, 0.9999, 0.01;
	// end inline asm
	// begin inline asm
	fma.rn.f64    %fd1424, %fd1424, 0.9999, 0.01;
	// end inline asm
	// begin inline asm
	fma.rn.f32    %f2842, %f2842, 0.9999, 0.01;
	// end inline asm
	// begin inline asm
	fma.rn.f32    %f2844, %f2844, 0.9999, 0.01;
	// end inline asm
	// begin inline asm
	fma.rn.f64    %fd1422, %fd1422, 0.9999, 0.01;
	// end inline asm
	// begin inline asm
	fma.rn.f32    %f2842, %f2842, 0.9999, 0.01;
	// end inline asm
	// begin inline asm
	fma.rn.f32    %f2844, %f2844, 0.9999, 0.01;
	// end inline asm
	// begin inline asm
	fma.rn.f64    %fd1424, %fd1424, 0.9999, 0.01;
	// end inline asm
	// begin inline asm
	fma.rn.f32    %f2842, %f2842, 0.9999, 0.01;
	// end inline asm
	// begin inline asm
	fma.rn.f32    %f2844, %f2844, 0.9999, 0.01;
	// end inline asm
	// begin inline asm
	fma.rn.f64    %fd1422, %fd1422, 0.9999, 0.01;
	// end inline asm
	// begin inline asm
	fma.rn.f32    %f2842, %f2842, 0.9999, 0.01;
	// end inline asm
	// begin inline asm
	fma.rn.f32    %f2844, %f2844, 0.9999, 0.01;
	// end inline asm
	// begin inline asm
	fma.rn.f64    %fd1424, %fd1424, 0.9999, 0.01;
	// end inline asm
	// begin inline asm
	fma.rn.f32    %f2842, %f2842, 0.9999, 0.01;
	// end inline asm
	// begin inline asm
	fma.rn.f32    %f2844, %f2844, 0.9999, 0.01;
	// end inline asm
	// begin inline asm
	fma.rn.f64    %fd1422, %fd1422, 0.9999, 0.01;
	// end inline asm
	// begin inline asm
	fma.rn.f32    %f2842, %f2842, 0.9999, 0.01;
	// end inline asm
	// begin inline asm
	fma.rn.f32    %f2844, %f2844, 0.9999, 0.01;
	// end inline asm
	// begin inline asm
	fma.rn.f64    %fd1424, %fd1424, 0.9999, 0.01;
	// end inline asm
	// begin inline asm
	fma.rn.f32    %f2842, %f2842, 0.9999, 0.01;
	// end inline asm
	// begin inline asm
	fma.rn.f32    %f2844, %f2844, 0.9999, 0.01;
	// end inline asm
	// begin inline asm
	fma.rn.f64    %fd1422, %fd1422, 0.9999, 0.01;
	// end inline asm
	// begin inline asm
	fma.rn.f32    %f2842, %f2842, 0.9999, 0.01;
	// end inline asm
	// begin inline asm
	fma.rn.f32    %f2844, %f2844, 0.9999, 0.01;
	// end inline asm
	// begin inline asm
	fma.rn.f64    %fd1424, %fd1424, 0.9999, 0.01;
	// end inline asm
	// begin inline asm
	fma.rn.f32    %f2842, %f2842, 0.9999, 0.01;
	// end inline asm
	// begin inline asm
	fma.rn.f32    %f2844, %f2844, 0.9999, 0.01;
	// end inline asm
	// begin inline asm
	fma.rn.f64    %fd1422, %fd1422, 0.9999, 0.01;
	// end inline asm
	// begin inline asm
	fma.rn.f32    %f2842, %f2842, 0.9999, 0.01;
	// end inline asm
	// begin inline asm
	fma.rn.f32    %f2844, %f2844, 0.9999, 0.01;
	// end inline asm
	// begin inline asm
	fma.rn.f64    %fd1424, %fd1424, 0.9999, 0.01;
	// end inline asm
	// begin inline asm
	fma.rn.f32    %f2842, %f2842, 0.9999, 0.01;
	// end inline asm
	// begin inline asm
	fma.rn.f32    %f2844, %f2844, 0.9999, 0.01;
	// end inline asm
	// begin inline asm
	fma.rn.f64    %fd1422, %fd1422, 0.9999, 0.01;
	// end inline asm
	// begin inline asm
	fma.rn.f32    %f2842, %f2842, 0.9999, 0.01;
	// end inline asm
	// begin inline asm
	fma.rn.f32    %f2844, %f2844, 0.9999, 0.01;
	// end inline asm
	// begin inline asm
	fma.rn.f64    %fd1424, %fd1424, 0.9999, 0.01;
	// end inline asm
	// begin inline asm
	fma.rn.f32    %f2842, %f2842, 0.9999, 0.01;
	// end inline asm
	// begin inline asm
	fma.rn.f32    %f2844, %f2844, 0.9999, 0.01;
	// end inline asm
	// begin inline asm
	fma.rn.f64    %fd1422, %fd1422, 0.9999, 0.01;
	// end inline asm
	// begin inline asm
	fma.rn.f32    %f2842, %f2842, 0.9999, 0.01;
	// end inline asm
	// begin inline asm
	fma.rn.f32    %f2844, %f2844, 0.9999, 0.01;
	// end inline asm
	// begin inline asm
	fma.rn.f64    %fd1424, %fd1424, 0.9999, 0.01;
	// end inline asm
	// begin inline asm
	fma.rn.f32    %f2842, %f2842, 0.9999, 0.01;
	// end inline asm
	// begin inline asm
	fma.rn.f32    %f2844, %f2844, 0.9999, 0.01;
	// end inline asm
	// begin inline asm
	fma.rn.f64    %fd1422, %fd1422, 0.9999, 0.01;
	// end inline asm
	// begin inline asm
	fma.rn.f32    %f2842, %f2842, 0.9999, 0.01;
	// end inline asm
	// begin inline asm
	fma.rn.f32    %f2844, %f2844, 0.9999, 0.01;
	// end inline asm
	// begin inline asm
	fma.rn.f64    %fd1424, %fd1424, 0.9999, 0.01;
	// end inline asm
	// begin inline asm
	fma.rn.f32    %f2842, %f2842, 0.9999, 0.01;
	// end inline asm
	// begin inline asm
	fma.rn.f32    %f2844, %f2844, 0.9999, 0.01;
	// end inline asm
	// begin inline asm
	fma.rn.f64    %fd1422, %fd1422, 0.9999, 0.01;
	// end inline asm
	// begin inline asm
	fma.rn.f32    %f2842, %f2842, 0.9999, 0.01;
	// end inline asm
	// begin inline asm
	fma.rn.f32    %f2844, %f2844, 0.9999, 0.01;
	// end inline asm
	// begin inline asm
	fma.rn.f64    %fd1424, %fd1424, 0.9999, 0.01;
	// end inline asm
	// begin inline asm
	fma.rn.f32    %f2842, %f2842, 0.9999, 0.01;
	// end inline asm
	// begin inline asm
	fma.rn.f32    %f2844, %f2844, 0.9999, 0.01;
	// end inline asm
	// begin inline asm
	fma.rn.f64    %fd1422, %fd1422, 0.9999, 0.01;
	// end inline asm
	// begin inline asm
	fma.rn.f32    %f2842, %f2842, 0.9999, 0.01;
	// end inline asm
	// begin inline asm
	fma.rn.f32    %f2844, %f2844, 0.9999, 0.01;
	// end inline asm
	// begin inline asm
	fma.rn.f64    %fd1424, %fd1424, 0.9999, 0.01;
	// end inline asm
	// begin inline asm
	fma.rn.f32    %f2842, %f2842, 0.9999, 0.01;
	// end inline asm
	// begin inline asm
	fma.rn.f32    %f2844, %f2844, 0.9999, 0.01;
	// end inline asm
	// begin inline asm
	fma.rn.f64    %fd1422, %fd1422, 0.9999, 0.01;
	// end inline asm
	// begin inline asm
	fma.rn.f32    %f2842, %f2842, 0.9999, 0.01;
	// end inline asm
	// begin inline asm
	fma.rn.f32    %f2844, %f2844, 0.9999, 0.01;
	// end inline asm
	// begin inline asm
	fma.rn.f64    %fd1424, %fd1424, 0.9999, 0.01;
	// end inline asm
	// begin inline asm
	fma.rn.f32    %f2842, %f2842, 0.9999, 0.01;
	// end inline asm
	// begin inline asm
	fma.rn.f32    %f2844, %f2844, 0.9999, 0.01;
	// end inline asm
	// begin inline asm
	fma.rn.f64    %fd1422, %fd1422, 0.9999, 0.01;
	// end inline asm
	// begin inline asm
	fma.rn.f32    %f2842, %f2842, 0.9999, 0.01;
	// end inline asm
	// begin inline asm
	fma.rn.f32    %f2844, %f2844, 0.9999, 0.01;
	// end inline asm
	// begin inline asm
	fma.rn.f64    %fd1424, %fd1424, 0.9999, 0.01;
	// end inline asm
	// begin inline asm
	fma.rn.f32    %f2842, %f2842, 0.9999, 0.01;
	// end inline asm
	// begin inline asm
	fma.rn.f32    %f2844, %f2844, 0.9999, 0.01;
	// end inline asm
	// begin inline asm
	fma.rn.f64    %fd1422, %fd1422, 0.9999, 0.01;
	// end inline asm
	// begin inline asm
	fma.rn.f32    %f2842, %f2842, 0.9999, 0.01;
	// end inline asm
	// begin inline asm
	fma.rn.f32    %f2844, %f2844, 0.9999, 0.01;
	// end inline asm
	// begin inline asm
	fma.rn.f64    %fd1424, %fd1424, 0.9999, 0.01;
	// end inline asm
	// begin inline asm
	fma.rn.f32    %f2842, %f2842, 0.9999, 0.01;
	// end inline asm
	// begin inline asm
	fma.rn.f32    %f2844, %f2844, 0.9999, 0.01;
	// end inline asm
	// begin inline asm
	fma.rn.f64    %fd1422, %fd1422, 0.9999, 0.01;
	// end inline asm
	// begin inline asm
	fma.rn.f32    %f2842, %f2842, 0.9999, 0.01;
	// end inline asm
	// begin inline asm
	fma.rn.f32    %f2844, %f2844, 0.9999, 0.01;
	// end inline asm
	// begin inline asm
	fma.rn.f64    %fd1424, %fd1424, 0.9999, 0.01;
	// end inline asm
	// begin inline asm
	fma.rn.f32    %f2842, %f2842, 0.9999, 0.01;
	// end inline asm
	// begin inline asm
	fma.rn.f32    %f2844, %f2844, 0.9999, 0.01;
	// end inline asm
	// begin inline asm
	fma.rn.f64    %fd1422, %fd1422, 0.9999, 0.01;
	// end inline asm
	// begin inline asm
	fma.rn.f32    %f2842, %f2842, 0.9999, 0.01;
	// end inline asm
	// begin inline asm
	fma.rn.f32    %f2844, %f2844, 0.9999, 0.01;
	// end inline asm
	// begin inline asm
	fma.rn.f64    %fd1424, %fd1424, 0.9999, 0.01;
	// end inline asm
	// begin inline asm
	fma.rn.f32    %f2842, %f2842, 0.9999, 0.01;
	// end inline asm
	// begin inline asm
	fma.rn.f32    %f2844, %f2844, 0.9999, 0.01;
	// end inline asm
	// begin inline asm
	fma.rn.f64    %fd1422, %fd1422, 0.9999, 0.01;
	// end inline asm
	// begin inline asm
	fma.rn.f32    %f2842, %f2842, 0.9999, 0.01;
	// end inline asm
	// begin inline asm
	fma.rn.f32    %f2844, %f2844, 0.9999, 0.01;
	// end inline asm
	// begin inline asm
	fma.rn.f64    %fd1424, %fd1424, 0.9999, 0.01;
	// end inline asm
	// begin inline asm
	fma.rn.f32    %f2842, %f2842, 0.9999, 0.01;
	// end inline asm
	// begin inline asm
	fma.rn.f32    %f2844, %f2844, 0.9999, 0.01;
	// end inline asm
	// begin inline asm
	fma.rn.f64    %fd1422, %fd1422, 0.9999, 0.01;
	// end inline asm
	// begin inline asm
	fma.rn.f32    %f2842, %f2842, 0.9999, 0.01;
	// end inline asm
	// begin inline asm
	fma.rn.f32    %f2844, %f2844, 0.9999, 0.01;
	// end inline asm
	// begin inline asm
	fma.rn.f64    %fd1424, %fd1424, 0.9999, 0.01;
	// end inline asm
	// begin inline asm
	fma.rn.f32    %f2842, %f2842, 0.9999, 0.01;
	// end inline asm
	// begin inline asm
	fma.rn.f32    %f2844, %f2844, 0.9999, 0.01;
	// end inline asm
	// begin inline asm
	fma.rn.f64    %fd1422, %fd1422, 0.9999, 0.01;
	// end inline asm
	// begin inline asm
	fma.rn.f32    %f2842, %f2842, 0.9999, 0.01;
	// end inline asm
	// begin inline asm
	fma.rn.f32    %f2844, %f2844, 0.9999, 0.01;
	// end inline asm
	// begin inline asm
	fma.rn.f64    %fd1424, %fd1424, 0.9999, 0.01;
	// end inline asm
	// begin inline asm
	fma.rn.f32    %f2842, %f2842, 0.9999, 0.01;
	// end inline asm
	// begin inline asm
	fma.rn.f32    %f2844, %f2844, 0.9999, 0.01;
	// end inline asm
	// begin inline asm
	fma.rn.f64    %fd1422, %fd1422, 0.9999, 0.01;
	// end inline asm
	// begin inline asm
	fma.rn.f32    %f2842, %f2842, 0.9999, 0.01;
	// end inline asm
	// begin inline asm
	fma.rn.f32    %f2844, %f2844, 0.9999, 0.01;
	// end inline asm
	// begin inline asm
	fma.rn.f64    %fd1424, %fd1424, 0.9999, 0.01;
	// end inline asm
	// begin inline asm
	fma.rn.f32    %f2842, %f2842, 0.9999, 0.01;
	// end inline asm
	// begin inline asm
	fma.rn.f32    %f2844, %f2844, 0.9999, 0.01;
	// end inline asm
	// begin inline asm
	fma.rn.f64    %fd1422, %fd1422, 0.9999, 0.01;
	// end inline asm
	// begin inline asm
	fma.rn.f32    %f2842, %f2842, 0.9999, 0.01;
	// end inline asm
	// begin inline asm
	fma.rn.f32    %f2844, %f2844, 0.9999, 0.01;
	// end inline asm
	// begin inline asm
	fma.rn.f64    %fd1424, %fd1424, 0.9999, 0.01;
	// end inline asm
	// begin inline asm
	fma.rn.f32    %f2842, %f2842, 0.9999, 0.01;
	// end inline asm
	// begin inline asm
	fma.rn.f32    %f2844, %f2844, 0.9999, 0.01;
	// end inline asm
	// begin inline asm
	fma.rn.f64    %fd1422, %fd1422, 0.9999, 0.01;
	// end inline asm
	// begin inline asm
	fma.rn.f32    %f2842, %f2842, 0.9999, 0.01;
	// end inline asm
	// begin inline asm
	fma.rn.f32    %f2844, %f2844, 0.9999, 0.01;
	// end inline asm
	// begin inline asm
	fma.rn.f64    %fd1424, %fd1424, 0.9999, 0.01;
	// end inline asm
	// begin inline asm
	fma.rn.f32    %f2842, %f2842, 0.9999, 0.01;
	// end inline asm
	// begin inline asm
	fma.rn.f32    %f2844, %f2844, 0.9999, 0.01;
	// end inline asm
	// begin inline asm
	fma.rn.f64    %fd1422, %fd1422, 0.9999, 0.01;
	// end inline asm
	// begin inline asm
	fma.rn.f32    %f2842, %f2842, 0.9999, 0.01;
	// end inline asm
	// begin inline asm
	fma.rn.f32    %f2844, %f2844, 0.9999, 0.01;
	// end inline asm
	// begin inline asm
	fma.rn.f64    %fd1424, %fd1424, 0.9999, 0.01;
	// end inline asm
	// begin inline asm
	fma.rn.f32    %f2842, %f2842, 0.9999, 0.01;
	// end inline asm
	// begin inline asm
	fma.rn.f32    %f2844, %f2844, 0.9999, 0.01;
	// end inline asm
	// begin inline asm
	fma.rn.f64    %fd1422, %fd1422, 0.9999, 0.01;
	// end inline asm
	// begin inline asm
	fma.rn.f32    %f2842, %f2842, 0.9999, 0.01;
	// end inline asm
	// begin inline asm
	fma.rn.f32    %f2844, %f2844, 0.9999, 0.01;
	// end inline asm
	// begin inline asm
	fma.rn.f64    %fd1424, %fd1424, 0.9999, 0.01;
	// end inline asm
	// begin inline asm
	fma.rn.f32    %f2842, %f2842, 0.9999, 0.01;
	// end inline asm
	// begin inline asm
	fma.rn.f32    %f2844, %f2844, 0.9999, 0.01;
	// end inline asm
	// begin inline asm
	fma.rn.f64    %fd1422, %fd1422, 0.9999, 0.01;
	// end inline asm
	// begin inline asm
	fma.rn.f32    %f2842, %f2842, 0.9999, 0.01;
	// end inline asm
	// begin inline asm
	fma.rn.f32    %f2844, %f2844, 0.9999, 0.01;
	// end inline asm
	// begin inline asm
	fma.rn.f64    %fd1424, %fd1424, 0.9999, 0.01;
	// end inline asm
	// begin inline asm
	fma.rn.f32    %f2842, %f2842, 0.9999, 0.01;
	// end inline asm
	// begin inline asm
	fma.rn.f32    %f2844, %f2844, 0.9999, 0.01;
	// end inline asm
	// begin inline asm
	fma.rn.f64    %fd1422, %fd1422, 0.9999, 0.01;
	// end inline asm
	// begin inline asm
	fma.rn.f32    %f2842, %f2842, 0.9999, 0.01;
	// end inline asm
	// begin inline asm
	fma.rn.f32    %f2844, %f2844, 0.9999, 0.01;
	// end inline asm
	// begin inline asm
	fma.rn.f64    %fd1424, %fd1424, 0.9999, 0.01;
	// end inline asm
	// begin inline asm
	fma.rn.f32    %f2842, %f2842, 0.9999, 0.01;
	// end inline asm
	// begin inline asm
	fma.rn.f32    %f2844, %f2844, 0.9999, 0.01;
	// end inline asm
	// begin inline asm
	fma.rn.f64    %fd1422, %fd1422, 0.9999, 0.01;
	// end inline asm
	// begin inline asm
	fma.rn.f32    %f2842, %f2842, 0.9999, 0.01;
	// end inline asm
	// begin inline asm
	fma.rn.f32    %f2844, %f2844, 0.9999, 0.01;
	// end inline asm
	// begin inline asm
	fma.rn.f64    %fd1424, %fd1424, 0.9999, 0.01;
	// end inline asm
	// begin inline asm
	fma.rn.f32    %f2842, %f2842, 0.9999, 0.01;
	// end inline asm
	// begin inline asm
	fma.rn.f32    %f2844, %f2844, 0.9999, 0.01;
	// end inline asm
	// begin inline asm
	fma.rn.f64    %fd1422, %fd1422, 0.9999, 0.01;
	// end inline asm
	// begin inline asm
	fma.rn.f32    %f2842, %f2842, 0.9999, 0.01;
	// end inline asm
	// begin inline asm
	fma.rn.f32    %f2844, %f2844, 0.9999, 0.01;
	// end inline asm
	// begin inline asm
	fma.rn.f64    %fd1424, %fd1424, 0.9999, 0.01;
	// end inline asm
	// begin inline asm
	fma.rn.f32    %f2842, %f2842, 0.9999, 0.01;
	// end inline asm
	// begin inline asm
	fma.rn.f32    %f2844, %f2844, 0.9999, 0.01;
	// end inline asm
	// begin inline asm
	fma.rn.f64    %fd1422, %fd1422, 0.9999, 0.01;
	// end inline asm
	// begin inline asm
	fma.rn.f32    %f2842, %f2842, 0.9999, 0.01;
	// end inline asm
	// begin inline asm
	fma.rn.f32    %f2844, %f2844, 0.9999, 0.01;
	// end inline asm
	// begin inline asm
	fma.rn.f64    %fd1424, %fd1424, 0.9999, 0.01;
	// end inline asm
	// begin inline asm
	fma.rn.f32    %f2842, %f2842, 0.9999, 0.01;
	// end inline asm
	// begin inline asm
	fma.rn.f32    %f2844, %f2844, 0.9999, 0.01;
	// end inline asm
	// begin inline asm
	fma.rn.f64    %fd1422, %fd1422, 0.9999, 0.01;
	// end inline asm
	// begin inline asm
	fma.rn.f32    %f2842, %f2842, 0.9999, 0.01;
	// end inline asm
	// begin inline asm
	fma.rn.f32    %f2844, %f2844, 0.9999, 0.01;
	// end inline asm
	// begin inline asm
	fma.rn.f64    %fd1424, %fd1424, 0.9999, 0.01;
	// end inline asm
	// begin inline asm
	fma.rn.f32    %f2842, %f2842, 0.9999, 0.01;
	// end inline asm
	// begin inline asm
	fma.rn.f32    %f2844, %f2844, 0.9999, 0.01;
	// end inline asm
	// begin inline asm
	fma.rn.f64    %fd1422, %fd1422, 0.9999, 0.01;
	// end inline asm
	// begin inline asm
	fma.rn.f32    %f2842, %f2842, 0.9999, 0.01;
	// end inline asm
	// begin inline asm
	fma.rn.f32    %f2844, %f2844, 0.9999, 0.01;
	// end inline asm
	// begin inline asm
	fma.rn.f64    %fd1424, %fd1424, 0.9999, 0.01;
	// end inline asm
	// begin inline asm
	fma.rn.f32    %f2842, %f2842, 0.9999, 0.01;
	// end inline asm
	// begin inline asm
	fma.rn.f32    %f2844, %f2844, 0.9999, 0.01;
	// end inline asm
	// begin inline asm
	fma.rn.f64    %fd1422, %fd1422, 0.9999, 0.01;
	// end inline asm
	// begin inline asm
	fma.rn.f32    %f2842, %f2842, 0.9999, 0.01;
	// end inline asm
	// begin inline asm
	fma.rn.f32    %f2844, %f2844, 0.9999, 0.01;
	// end inline asm
	// begin inline asm
	fma.rn.f64    %fd1424, %fd1424, 0.9999, 0.01;
	// end inline asm
	// begin inline asm
	fma.rn.f32    %f2842, %f2842, 0.9999, 0.01;
	// end inline asm
	// begin inline asm
	fma.rn.f32    %f2844, %f2844, 0.9999, 0.01;
	// end inline asm
	// begin inline asm
	fma.rn.f64    %fd1422, %fd1422, 0.9999, 0.01;
	// end inline asm
	// begin inline asm
	fma.rn.f32    %f2842, %f2842, 0.9999, 0.01;
	// end inline asm
	// begin inline asm
	fma.rn.f32    %f2844, %f2844, 0.9999, 0.01;
	// end inline asm
	// begin inline asm
	fma.rn.f64    %fd1424, %fd1424, 0.9999, 0.01;
	// end inline asm
	// begin inline asm
	fma.rn.f32    %f2842, %f2842, 0.9999, 0.01;
	// end inline asm
	// begin inline asm
	fma.rn.f32    %f2844, %f2844, 0.9999, 0.01;
	// end inline asm
	// begin inline asm
	fma.rn.f64    %fd1422, %fd1422, 0.9999, 0.01;
	// end inline asm
	// begin inline asm
	fma.rn.f32    %f2842, %f2842, 0.9999, 0.01;
	// end inline asm
	// begin inline asm
	fma.rn.f32    %f2844, %f2844, 0.9999, 0.01;
	// end inline asm
	// begin inline asm
	fma.rn.f64    %fd1424, %fd1424, 0.9999, 0.01;
	// end inline asm
	// begin inline asm
	fma.rn.f32    %f2842, %f2842, 0.9999, 0.01;
	// end inline asm
	// begin inline asm
	fma.rn.f32    %f2844, %f2844, 0.9999, 0.01;
	// end inline asm
	// begin inline asm
	fma.rn.f64    %fd1422, %fd1422, 0.9999, 0.01;
	// end inline asm
	// begin inline asm
	fma.rn.f32    %f2842, %f2842, 0.9999, 0.01;
	// end inline asm
	// begin inline asm
	fma.rn.f32    %f2844, %f2844, 0.9999, 0.01;
	// end inline asm
	// begin inline asm
	fma.rn.f64    %fd1424, %fd1424, 0.9999, 0.01;
	// end inline asm
	// begin inline asm
	fma.rn.f32    %f2842, %f2842, 0.9999, 0.01;
	// end inline asm
	// begin inline asm
	fma.rn.f32    %f2844, %f2844, 0.9999, 0.01;
	// end inline asm
	// begin inline asm
	fma.rn.f64    %fd1422, %fd1422, 0.9999, 0.01;
	// end inline asm
	// begin inline asm
	fma.rn.f32    %f2842, %f2842, 0.9999, 0.01;
	// end inline asm
	// begin inline asm
	fma.rn.f32    %f2844, %f2844, 0.9999, 0.01;
	// end inline asm
	// begin inline asm
	fma.rn.f64    %fd1424, %fd1424, 0.9999, 0.01;
	// end inline asm
	// begin inline asm
	fma.rn.f32    %f2842, %f2842, 0.9999, 0.01;
	// end inline asm
	// begin inline asm
	fma.rn.f32    %f2844, %f2844, 0.9999, 0.01;
	// end inline asm
	// begin inline asm
	fma.rn.f64    %fd1422, %fd1422, 0.9999, 0.01;
	// end inline asm
	// begin inline asm
	fma.rn.f32    %f2842, %f2842, 0.9999, 0.01;
	// end inline asm
	// begin inline asm
	fma.rn.f32    %f2844, %f2844, 0.9999, 0.01;
	// end inline asm
	// begin inline asm
	fma.rn.f64    %fd1424, %fd1424, 0.9999, 0.01;
	// end inline asm
	// begin inline asm
	fma.rn.f32    %f2842, %f2842, 0.9999, 0.01;
	// end inline asm
	// begin inline asm
	fma.rn.f32    %f2844, %f2844, 0.9999, 0.01;
	// end inline asm
	// begin inline asm
	fma.rn.f64    %fd1422, %fd1422, 0.9999, 0.01;
	// end inline asm
	// begin inline asm
	fma.rn.f32    %f2842, %f2842, 0.9999, 0.01;
	// end inline asm
	// begin inline asm
	fma.rn.f32    %f2844, %f2844, 0.9999, 0.01;
	// end inline asm
	// begin inline asm
	fma.rn.f64    %fd1424, %fd1424, 0.9999, 0.01;
	// end inline asm
	// begin inline asm
	fma.rn.f32    %f2842, %f2842, 0.9999, 0.01;
	// end inline asm
	// begin inline asm
	fma.rn.f32    %f2844, %f2844, 0.9999, 0.01;
	// end inline asm
	// begin inline asm
	fma.rn.f64    %fd1422, %fd1422, 0.9999, 0.01;
	// end inline asm
	// begin inline asm
	fma.rn.f32    %f2842, %f2842, 0.9999, 0.01;
	// end inline asm
	// begin inline asm
	fma.rn.f32    %f2844, %f2844, 0.9999, 0.01;
	// end inline asm
	// begin inline asm
	fma.rn.f64    %fd1424, %fd1424, 0.9999, 0.01;
	// end inline asm
	// begin inline asm
	fma.rn.f32    %f2842, %f2842, 0.9999, 0.01;
	// end inline asm
	// begin inline asm
	fma.rn.f32    %f2844, %f2844, 0.9999, 0.01;
	// end inline asm
	// begin inline asm
	fma.rn.f64    %fd1422, %fd1422, 0.9999, 0.01;
	// end inline asm
	// begin inline asm
	fma.rn.f32    %f2842, %f2842, 0.9999, 0.01;
	// end inline asm
	// begin inline asm
	fma.rn.f32    %f2844, %f2844, 0.9999, 0.01;
	// end inline asm
	// begin inline asm
	fma.rn.f64    %fd1424, %fd1424, 0.9999, 0.01;
	// end inline asm
	// begin inline asm
	fma.rn.f32    %f2842, %f2842, 0.9999, 0.01;
	// end inline asm
	// begin inline asm
	fma.rn.f32    %f2844, %f2844, 0.9999, 0.01;
	// end inline asm
	// begin inline asm
	fma.rn.f64    %fd1422, %fd1422, 0.9999, 0.01;
	// end inline asm
	// begin inline asm
	fma.rn.f32    %f2842, %f2842, 0.9999, 0.01;
	// end inline asm
	// begin inline asm
	fma.rn.f32    %f2844, %f2844, 0.9999, 0.01;
	// end inline asm
	// begin inline asm
	fma.rn.f64    %fd1424, %fd1424, 0.9999, 0.01;
	// end inline asm
	// begin inline asm
	fma.rn.f32    %f2842, %f2842, 0.9999, 0.01;
	// end inline asm
	// begin inline asm
	fma.rn.f32    %f2844, %f2844, 0.9999, 0.01;
	// end inline asm
	// begin inline asm
	fma.rn.f64    %fd1422, %fd1422, 0.9999, 0.01;
	// end inline asm
	// begin inline asm
	fma.rn.f32    %f2842, %f2842, 0.9999, 0.01;
	// end inline asm
	// begin inline asm
	fma.rn.f32    %f2844, %f2844, 0.9999, 0.01;
	// end inline asm
	// begin inline asm
	fma.rn.f64    %fd1424, %fd1424, 0.9999, 0.01;
	// end inline asm
	// begin inline asm
	fma.rn.f32    %f2842, %f2842, 0.9999, 0.01;
	// end inline asm
	// begin inline asm
	fma.rn.f32    %f2844, %f2844, 0.9999, 0.01;
	// end inline asm
	// begin inline asm
	fma.rn.f64    %fd1422, %fd1422, 0.9999, 0.01;
	// end inline asm
	// begin inline asm
	fma.rn.f32    %f2842, %f2842, 0.9999, 0.01;
	// end inline asm
	// begin inline asm
	fma.rn.f32    %f2844, %f2844, 0.9999, 0.01;
	// end inline asm
	// begin inline asm
	fma.rn.f64    %fd1424, %fd1424, 0.9999, 0.01;
	// end inline asm
	// begin inline asm
	fma.rn.f32    %f2842, %f2842, 0.9999, 0.01;
	// end inline asm
	// begin inline asm
	fma.rn.f32    %f2844, %f2844, 0.9999, 0.01;
	// end inline asm
	// begin inline asm
	fma.rn.f64    %fd1422, %fd1422, 0.9999, 0.01;
	// end inline asm
	// begin inline asm
	fma.rn.f32    %f2842, %f2842, 0.9999, 0.01;
	// end inline asm
	// begin inline asm
	fma.rn.f32    %f2844, %f2844, 0.9999, 0.01;
	// end inline asm
	// begin inline asm
	fma.rn.f64    %fd1424, %fd1424, 0.9999, 0.01;
	// end inline asm
	// begin inline asm
	fma.rn.f32    %f2842, %f2842, 0.9999, 0.01;
	// end inline asm
	// begin inline asm
	fma.rn.f32    %f2844, %f2844, 0.9999, 0.01;
	// end inline asm
	// begin inline asm
	fma.rn.f64    %fd1422, %fd1422, 0.9999, 0.01;
	// end inline asm
	// begin inline asm
	fma.rn.f32    %f2842, %f2842, 0.9999, 0.01;
	// end inline asm
	// begin inline asm
	fma.rn.f32    %f2844, %f2844, 0.9999, 0.01;
	// end inline asm
	// begin inline asm
	fma.rn.f64    %fd1424, %fd1424, 0.9999, 0.01;
	// end inline asm
	// begin inline asm
	fma.rn.f32    %f2842, %f2842, 0.9999, 0.01;
	// end inline asm
	// begin inline asm
	fma.rn.f32    %f2844, %f2844, 0.9999, 0.01;
	// end inline asm
	// begin inline asm
	fma.rn.f64    %fd1422, %fd1422, 0.9999, 0.01;
	// end inline asm
	// begin inline asm
	fma.rn.f32    %f2842, %f2842, 0.9999, 0.01;
	// end inline asm
	// begin inline asm
	fma.rn.f32    %f2844, %f2844, 0.9999, 0.01;
	// end inline asm
	// begin inline asm
	fma.rn.f64    %fd1424, %fd1424, 0.9999, 0.01;
	// end inline asm
	// begin inline asm
	fma.rn.f32    %f2842, %f2842, 0.9999, 0.01;
	// end inline asm
	// begin inline asm
	fma.rn.f32    %f2844, %f2844, 0.9999, 0.01;
	// end inline asm
	// begin inline asm
	fma.rn.f64    %fd1422, %fd1422, 0.9999, 0.01;
	// end inline asm
	// begin inline asm
	fma.rn.f32    %f2842, %f2842, 0.9999, 0.01;
	// end inline asm
	// begin inline asm
	fma.rn.f32    %f2844, %f2844, 0.9999, 0.01;
	// end inline asm
	// begin inline asm
	fma.rn.f64    %fd1424, %fd1424, 0.9999, 0.01;
	// end inline asm
	// begin inline asm
	fma.rn.f32    %f2842, %f2842, 0.9999, 0.01;
	// end inline asm
	// begin inline asm
	fma.rn.f32    %f2844, %f2844, 0.9999, 0.01;
	// end inline asm
	// begin inline asm
	fma.rn.f64    %fd1422, %fd1422, 0.9999, 0.01;
	// end inline asm
	// begin inline asm
	fma.rn.f32    %f2842, %f2842, 0.9999, 0.01;
	// end inline asm
	// begin inline asm
	fma.rn.f32    %f2844, %f2844, 0.9999, 0.01;
	// end inline asm
	// begin inline asm
	fma.rn.f64    %fd1424, %fd1424, 0.9999, 0.01;
	// end inline asm
	// begin inline asm
	fma.rn.f32    %f2842, %f2842, 0.9999, 0.01;
	// end inline asm
	// begin inline asm
	fma.rn.f32    %f2844, %f2844, 0.9999, 0.01;
	// end inline asm
	// begin inline asm
	fma.rn.f64    %fd1422, %fd1422, 0.9999, 0.01;
	// end inline asm
	// begin inline asm
	fma.rn.f32    %f2842, %f2842, 0.9999, 0.01;
	// end inline asm
	// begin inline asm
	fma.rn.f32    %f2844, %f2844, 0.9999, 0.01;
	// end inline asm
	// begin inline asm
	fma.rn.f64    %fd1424, %fd1424, 0.9999, 0.01;
	// end inline asm
	// begin inline asm
	fma.rn.f32    %f2842, %f2842, 0.9999, 0.01;
	// end inline asm
	// begin inline asm
	fma.rn.f32    %f2844, %f2844, 0.9999, 0.01;
	// end inline asm
	// begin inline asm
	fma.rn.f64    %fd1422, %fd1422, 0.9999, 0.01;
	// end inline asm
	// begin inline asm
	fma.rn.f32    %f2842, %f2842, 0.9999, 0.01;
	// end inline asm
	// begin inline asm
	fma.rn.f32    %f2844, %f2844, 0.9999, 0.01;
	// end inline asm
	// begin inline asm
	fma.rn.f64    %fd1424, %fd1424, 0.9999, 0.01;
	// end inline asm
	// begin inline asm
	fma.rn.f32    %f2842, %f2842, 0.9999, 0.01;
	// end inline asm
	// begin inline asm
	fma.rn.f32    %f2844, %f2844, 0.9999, 0.01;
	// end inline asm
	// begin inline asm
	fma.rn.f64    %fd1422, %fd1422, 0.9999, 0.01;
	// end inline asm
	// begin inline asm
	fma.rn.f32    %f2842, %f2842, 0.9999, 0.01;
	// end inline asm
	// begin inline asm
	fma.rn.f32    %f2844, %f2844, 0.9999, 0.01;
	// end inline asm
	// begin inline asm
	fma.rn.f64    %fd1424, %fd1424, 0.9999, 0.01;
	// end inline asm
	// begin inline asm
	fma.rn.f32    %f2842, %f2842, 0.9999, 0.01;
	// end inline asm
	// begin inline asm
	fma.rn.f32    %f2844, %f2844, 0.9999, 0.01;
	// end inline asm
	// begin inline asm
	fma.rn.f64    %fd1422, %fd1422, 0.9999, 0.01;
	// end inline asm
	// begin inline asm
	fma.rn.f32    %f2842, %f2842, 0.9999, 0.01;
	// end inline asm
	// begin inline asm
	fma.rn.f32    %f2844, %f2844, 0.9999, 0.01;
	// end inline asm
	// begin inline asm
	fma.rn.f64    %fd1424, %fd1424, 0.9999, 0.01;
	// end inline asm
	// begin inline asm
	fma.rn.f32    %f2842, %f2842, 0.9999, 0.01;
	// end inline asm
	// begin inline asm
	fma.rn.f32    %f2844, %f2844, 0.9999, 0.01;
	// end inline asm
	// begin inline asm
	fma.rn.f64    %fd1422, %fd1422, 0.9999, 0.01;
	// end inline asm
	// begin inline asm
	fma.rn.f32    %f2842, %f2842, 0.9999, 0.01;
	// end inline asm
	// begin inline asm
	fma.rn.f32    %f2844, %f2844, 0.9999, 0.01;
	// end inline asm
	// begin inline asm
	fma.rn.f64    %fd1424, %fd1424, 0.9999, 0.01;
	// end inline asm
	// begin inline asm
	fma.rn.f32    %f2842, %f2842, 0.9999, 0.01;
	// end inline asm
	// begin inline asm
	fma.rn.f32    %f2844, %f2844, 0.9999, 0.01;
	// end inline asm
	// begin inline asm
	fma.rn.f64    %fd1422, %fd1422, 0.9999, 0.01;
	// end inline asm
	// begin inline asm
	fma.rn.f32    %f2842, %f2842, 0.9999, 0.01;
	// end inline asm
	// begin inline asm
	fma.rn.f32    %f2844, %f2844, 0.9999, 0.01;
	// end inline asm
	// begin inline asm
	fma.rn.f64    %fd1424, %fd1424, 0.9999, 0.01;
	// end inline asm
	// begin inline asm
	fma.rn.f32    %f2842, %f2842, 0.9999, 0.01;
	// end inline asm
	// begin inline asm
	fma.rn.f32    %f2844, %f2844, 0.9999, 0.01;
	// end inline asm
	// begin inline asm
	fma.rn.f64    %fd1422, %fd1422, 0.9999, 0.01;
	// end inline asm
	// begin inline asm
	fma.rn.f32    %f2842, %f2842, 0.9999, 0.01;
	// end inline asm
	// begin inline asm
	fma.rn.f32    %f2844, %f2844, 0.9999, 0.01;
	// end inline asm
	// begin inline asm
	fma.rn.f64    %fd1424, %fd1424, 0.9999, 0.01;
	// end inline asm
	// begin inline asm
	fma.rn.f32    %f2842, %f2842, 0.9999, 0.01;
	// end inline asm
	// begin inline asm
	fma.rn.f32    %f2844, %f2844, 0.9999, 0.01;
	// end inline asm
	// begin inline asm
	fma.rn.f64    %fd1422, %fd1422, 0.9999, 0.01;
	// end inline asm
	// begin inline asm
	fma.rn.f32    %f2842, %f2842, 0.9999, 0.01;
	// end inline asm
	// begin inline asm
	fma.rn.f32    %f2844, %f2844, 0.9999, 0.01;
	// end inline asm
	// begin inline asm
	fma.rn.f64    %fd1424, %fd1424, 0.9999, 0.01;
	// end inline asm
	// begin inline asm
	fma.rn.f32    %f2842, %f2842, 0.9999, 0.01;
	// end inline asm
	// begin inline asm
	fma.rn.f32    %f2844, %f2844, 0.9999, 0.01;
	// end inline asm
	// begin inline asm
	fma.rn.f64    %fd1422, %fd1422, 0.9999, 0.01;
	// end inline asm
	// begin inline asm
	fma.rn.f32    %f2842, %f2842, 0.9999, 0.01;
	// end inline asm
	// begin inline asm
	fma.rn.f32    %f2844, %f2844, 0.9999, 0.01;
	// end inline asm
	// begin inline asm
	fma.rn.f64    %fd1424, %fd1424, 0.9999, 0.01;
	// end inline asm
	// begin inline asm
	fma.rn.f32    %f2842, %f2842, 0.9999, 0.01;
	// end inline asm
	// begin inline asm
	fma.rn.f32    %f2844, %f2844, 0.9999, 0.01;
	// end inline asm
	// begin inline asm
	fma.rn.f64    %fd1422, %fd1422, 0.9999, 0.01;
	// end inline asm
	// begin inline asm
	fma.rn.f32    %f2842, %f2842, 0.9999, 0.01;
	// end inline asm
	// begin inline asm
	fma.rn.f32    %f2844, %f2844, 0.9999, 0.01;
	// end inline asm
	// begin inline asm
	fma.rn.f64    %fd1424, %fd1424, 0.9999, 0.01;
	// end inline asm
	// begin inline asm
	fma.rn.f32    %f2842, %f2842, 0.9999, 0.01;
	// end inline asm
	// begin inline asm
	fma.rn.f32    %f2844, %f2844, 0.9999, 0.01;
	// end inline asm
	// begin inline asm
	fma.rn.f64    %fd1422, %fd1422, 0.9999, 0.01;
	// end inline asm
	// begin inline asm
	fma.rn.f32    %f2842, %f2842, 0.9999, 0.01;
	// end inline asm
	// begin inline asm
	fma.rn.f32    %f2844, %f2844, 0.9999, 0.01;
	// end inline asm
	// begin inline asm
	fma.rn.f64    %fd1424, %fd1424, 0.9999, 0.01;
	// end inline asm
	// begin inline asm
	fma.rn.f32    %f2842, %f2842, 0.9999, 0.01;
	// end inline asm
	// begin inline asm
	fma.rn.f32    %f2844, %f2844, 0.9999, 0.01;
	// end inline asm
	// begin inline asm
	fma.rn.f64    %fd1422, %fd1422, 0.9999, 0.01;
	// end inline asm
	// begin inline asm
	fma.rn.f32    %f2842, %f2842, 0.9999, 0.01;
	// end inline asm
	// begin inline asm
	fma.rn.f32    %f2844, %f2844, 0.9999, 0.01;
	// end inline asm
	// begin inline asm
	fma.rn.f64    %fd1424, %fd1424, 0.9999, 0.01;
	// end inline asm
	// begin inline asm
	fma.rn.f32    %f2842, %f2842, 0.9999, 0.01;
	// end inline asm
	// begin inline asm
	fma.rn.f32    %f2844, %f2844, 0.9999, 0.01;
	// end inline asm
	// begin inline asm
	fma.rn.f64    %fd1422, %fd1422, 0.9999, 0.01;
	// end inline asm
	// begin inline asm
	fma.rn.f32    %f2842, %f2842, 0.9999, 0.01;
	// end inline asm
	// begin inline asm
	fma.rn.f32    %f2844, %f2844, 0.9999, 0.01;
	// end inline asm
	// begin inline asm
	fma.rn.f64    %fd1424, %fd1424, 0.9999, 0.01;
	// end inline asm
	// begin inline asm
	fma.rn.f32    %f2842, %f2842, 0.9999, 0.01;
	// end inline asm
	// begin inline asm
	fma.rn.f32    %f2844, %f2844, 0.9999, 0.01;
	// end inline asm
	// begin inline asm
	fma.rn.f64    %fd1422, %fd1422, 0.9999, 0.01;
	// end inline asm
	// begin inline asm
	fma.rn.f32    %f2842, %f2842, 0.9999, 0.01;
	// end inline asm
	// begin inline asm
	fma.rn.f32    %f2844, %f2844, 0.9999, 0.01;
	// end inline asm
	// begin inline asm
	fma.rn.f64    %fd1424, %fd1424, 0.9999, 0.01;
	// end inline asm
	// begin inline asm
	fma.rn.f32    %f2842, %f2842, 0.9999, 0.01;
	// end inline asm
	// begin inline asm
	fma.rn.f32    %f2844, %f2844, 0.9999, 0.01;
	// end inline asm
	// begin inline asm
	fma.rn.f64    %fd1422, %fd1422, 0.9999, 0.01;
	// end inline asm
	// begin inline asm
	fma.rn.f32    %f2842, %f2842, 0.9999, 0.01;
	// end inline asm
	// begin inline asm
	fma.rn.f32    %f2844, %f2844, 0.9999, 0.01;
	// end inline asm
	// begin inline asm
	fma.rn.f64    %fd1424, %fd1424, 0.9999, 0.01;
	// end inline asm
	// begin inline asm
	fma.rn.f32    %f2842, %f2842, 0.9999, 0.01;
	// end inline asm
	// begin inline asm
	fma.rn.f32    %f2844, %f2844, 0.9999, 0.01;
	// end inline asm
	// begin inline asm
	fma.rn.f64    %fd1422, %fd1422, 0.9999, 0.01;
	// end inline asm
	// begin inline asm
	fma.rn.f32    %f2842, %f2842, 0.9999, 0.01;
	// end inline asm
	// begin inline asm
	fma.rn.f32    %f2844, %f2844, 0.9999, 0.01;
	// end inline asm
	// begin inline asm
	fma.rn.f64    %fd1424, %fd1424, 0.9999, 0.01;
	// end inline asm
	// begin inline asm
	fma.rn.f32    %f2842, %f2842, 0.9999, 0.01;
	// end inline asm
	// begin inline asm
	fma.rn.f32    %f2844, %f2844, 0.9999, 0.01;
	// end inline asm
	// begin inline asm
	fma.rn.f64    %fd1422, %fd1422, 0.9999, 0.01;
	// end inline asm
	// begin inline asm
	fma.rn.f32    %f2842, %f2842, 0.9999, 0.01;
	// end inline asm
	// begin inline asm
	fma.rn.f32    %f2844, %f2844, 0.9999, 0.01;
	// end inline asm
	// begin inline asm
	fma.rn.f64    %fd1424, %fd1424, 0.9999, 0.01;
	// end inline asm
	// begin inline asm
	fma.rn.f32    %f2842, %f2842, 0.9999, 0.01;
	// end inline asm
	// begin inline asm
	fma.rn.f32    %f2844, %f2844, 0.9999, 0.01;
	// end inline asm
	// begin inline asm
	fma.rn.f64    %fd1422, %fd1422, 0.9999, 0.01;
	// end inline asm
	// begin inline asm
	fma.rn.f32    %f2842, %f2842, 0.9999, 0.01;
	// end inline asm
	// begin inline asm
	fma.rn.f32    %f2844, %f2844, 0.9999, 0.01;
	// end inline asm
	// begin inline asm
	fma.rn.f64    %fd1424, %fd1424, 0.9999, 0.01;
	// end inline asm
	// begin inline asm
	fma.rn.f32    %f2842, %f2842, 0.9999, 0.01;
	// end inline asm
	// begin inline asm
	fma.rn.f32    %f2844, %f2844, 0.9999, 0.01;
	// end inline asm
	// begin inline asm
	fma.rn.f64    %fd1422, %fd1422, 0.9999, 0.01;
	// end inline asm
	// begin inline asm
	fma.rn.f32    %f2842, %f2842, 0.9999, 0.01;
	// end inline asm
	// begin inline asm
	fma.rn.f32    %f2844, %f2844, 0.9999, 0.01;
	// end inline asm
	// begin inline asm
	fma.rn.f64    %fd1424, %fd1424, 0.9999, 0.01;
	// end inline asm
	// begin inline asm
	fma.rn.f32    %f2842, %f2842, 0.9999, 0.01;
	// end inline asm
	// begin inline asm
	fma.rn.f32    %f2844, %f2844, 0.9999, 0.01;
	// end inline asm
	// begin inline asm
	fma.rn.f64    %fd1422, %fd1422, 0.9999, 0.01;
	// end inline asm
	// begin inline asm
	fma.rn.f32    %f2842, %f2842, 0.9999, 0.01;
	// end inline asm
	// begin inline asm
	fma.rn.f32    %f2844, %f2844, 0.9999, 0.01;
	// end inline asm
	// begin inline asm
	fma.rn.f64    %fd1424, %fd1424, 0.9999, 0.01;
	// end inline asm
	// begin inline asm
	fma.rn.f32    %f2842, %f2842, 0.9999, 0.01;
	// end inline asm
	// begin inline asm
	fma.rn.f32    %f2844, %f2844, 0.9999, 0.01;
	// end inline asm
	// begin inline asm
	fma.rn.f64    %fd1422, %fd1422, 0.9999, 0.01;
	// end inline asm
	// begin inline asm
	fma.rn.f32    %f2842, %f2842, 0.9999, 0.01;
	// end inline asm
	// begin inline asm
	fma.rn.f32    %f2844, %f2844, 0.9999, 0.01;
	// end inline asm
	// begin inline asm
	fma.rn.f64    %fd1424, %fd1424, 0.9999, 0.01;
	// end inline asm
	// begin inline asm
	fma.rn.f32    %f2842, %f2842, 0.9999, 0.01;
	// end inline asm
	// begin inline asm
	fma.rn.f32    %f2844, %f2844, 0.9999, 0.01;
	// end inline asm
	// begin inline asm
	fma.rn.f64    %fd1422, %fd1422, 0.9999, 0.01;
	// end inline asm
	// begin inline asm
	fma.rn.f32    %f2842, %f2842, 0.9999, 0.01;
	// end inline asm
	// begin inline asm
	fma.rn.f32    %f2844, %f2844, 0.9999, 0.01;
	// end inline asm
	// begin inline asm
	fma.rn.f64    %fd1424, %fd1424, 0.9999, 0.01;
	// end inline asm
	// begin inline asm
	fma.rn.f32    %f2842, %f2842, 0.9999, 0.01;
	// end inline asm
	// begin inline asm
	fma.rn.f32    %f2844, %f2844, 0.9999, 0.01;
	// end inline asm
	// begin inline asm
	fma.rn.f64    %fd1422, %fd1422, 0.9999, 0.01;
	// end inline asm
	// begin inline asm
	fma.rn.f32    %f2842, %f2842, 0.9999, 0.01;
	// end inline asm
	// begin inline asm
	fma.rn.f32    %f2844, %f2844, 0.9999, 0.01;
	// end inline asm
	// begin inline asm
	fma.rn.f64    %fd1424, %fd1424, 0.9999, 0.01;
	// end inline asm
	// begin inline asm
	fma.rn.f32    %f2842, %f2842, 0.9999, 0.01;
	// end inline asm
	// begin inline asm
	fma.rn.f32    %f2844, %f2844, 0.9999, 0.01;
	// end inline asm
	// begin inline asm
	fma.rn.f64    %fd1422, %fd1422, 0.9999, 0.01;
	// end inline asm
	// begin inline asm
	fma.rn.f32    %f2842, %f2842, 0.9999, 0.01;
	// end inline asm
	// begin inline asm
	fma.rn.f32    %f2844, %f2844, 0.9999, 0.01;
	// end inline asm
	// begin inline asm
	fma.rn.f64    %fd1424, %fd1424, 0.9999, 0.01;
	// end inline asm
	// begin inline asm
	fma.rn.f32    %f2842, %f2842, 0.9999, 0.01;
	// end inline asm
	// begin inline asm
	fma.rn.f32    %f2844, %f2844, 0.9999, 0.01;
	// end inline asm
	// begin inline asm
	fma.rn.f64    %fd1422, %fd1422, 0.9999, 0.01;
	// end inline asm
	// begin inline asm
	fma.rn.f32    %f2842, %f2842, 0.9999, 0.01;
	// end inline asm
	// begin inline asm
	fma.rn.f32    %f2844, %f2844, 0.9999, 0.01;
	// end inline asm
	// begin inline asm
	fma.rn.f64    %fd1424, %fd1424, 0.9999, 0.01;
	// end inline asm
	// begin inline asm
	fma.rn.f32    %f2842, %f2842, 0.9999, 0.01;
	// end inline asm
	// begin inline asm
	fma.rn.f32    %f2844, %f2844, 0.9999, 0.01;
	// end inline asm
	// begin inline asm
	fma.rn.f64    %fd1422, %fd1422, 0.9999, 0.01;
	// end inline asm
	// begin inline asm
	fma.rn.f32    %f2842, %f2842, 0.9999, 0.01;
	// end inline asm
	// begin inline asm
	fma.rn.f32    %f2844, %f2844, 0.9999, 0.01;
	// end inline asm
	// begin inline asm
	fma.rn.f64    %fd1424, %fd1424, 0.9999, 0.01;
	// end inline asm
	// begin inline asm
	fma.rn.f32    %f2842, %f2842, 0.9999, 0.01;
	// end inline asm
	// begin inline asm
	fma.rn.f32    %f2844, %f2844, 0.9999, 0.01;
	// end inline asm
	// begin inline asm
	fma.rn.f64    %fd1422, %fd1422, 0.9999, 0.01;
	// end inline asm
	// begin inline asm
	fma.rn.f32    %f2842, %f2842, 0.9999, 0.01;
	// end inline asm
	// begin inline asm
	fma.rn.f32    %f2844, %f2844, 0.9999, 0.01;
	// end inline asm
	// begin inline asm
	fma.rn.f64    %fd1424, %fd1424, 0.9999, 0.01;
	// end inline asm
	// begin inline asm
	fma.rn.f32    %f2842, %f2842, 0.9999, 0.01;
	// end inline asm
	// begin inline asm
	fma.rn.f32    %f2844, %f2844, 0.9999, 0.01;
	// end inline asm
	// begin inline asm
	fma.rn.f64    %fd1422, %fd1422, 0.9999, 0.01;
	// end inline asm
	// begin inline asm
	fma.rn.f32    %f2842, %f2842, 0.9999, 0.01;
	// end inline asm
	// begin inline asm
	fma.rn.f32    %f2844, %f2844, 0.9999, 0.01;
	// end inline asm
	// begin inline asm
	fma.rn.f64    %fd1424, %fd1424, 0.9999, 0.01;
	// end inline asm
	// begin inline asm
	fma.rn.f32    %f2842, %f2842, 0.9999, 0.01;
	// end inline asm
	// begin inline asm
	fma.rn.f32    %f2844, %f2844, 0.9999, 0.01;
	// end inline asm
	// begin inline asm
	fma.rn.f64    %fd1422, %fd1422, 0.9999, 0.01;
	// end inline asm
	// begin inline asm
	fma.rn.f32    %f2842, %f2842, 0.9999, 0.01;
	// end inline asm
	// begin inline asm
	fma.rn.f32    %f2844, %f2844, 0.9999, 0.01;
	// end inline asm
	// begin inline asm
	fma.rn.f64    %fd1424, %fd1424, 0.9999, 0.01;
	// end inline asm
	// begin inline asm
	fma.rn.f32    %f2842, %f2842, 0.9999, 0.01;
	// end inline asm
	// begin inline asm
	fma.rn.f32    %f2844, %f2844, 0.9999, 0.01;
	// end inline asm
	// begin inline asm
	fma.rn.f64    %fd1422, %fd1422, 0.9999, 0.01;
	// end inline asm
	// begin inline asm
	fma.rn.f32    %f2842, %f2842, 0.9999, 0.01;
	// end inline asm
	// begin inline asm
	fma.rn.f32    %f2844, %f2844, 0.9999, 0.01;
	// end inline asm
	// begin inline asm
	fma.rn.f64    %fd1424, %fd1424, 0.9999, 0.01;
	// end inline asm
	// begin inline asm
	fma.rn.f32    %f2842, %f2842, 0.9999, 0.01;
	// end inline asm
	// begin inline asm
	fma.rn.f32    %f2844, %f2844, 0.9999, 0.01;
	// end inline asm
	// begin inline asm
	fma.rn.f64    %fd1422, %fd1422, 0.9999, 0.01;
	// end inline asm
	// begin inline asm
	fma.rn.f32    %f2842, %f2842, 0.9999, 0.01;
	// end inline asm
	// begin inline asm
	fma.rn.f32    %f2844, %f2844, 0.9999, 0.01;
	// end inline asm
	// begin inline asm
	fma.rn.f64    %fd1424, %fd1424, 0.9999, 0.01;
	// end inline asm
	// begin inline asm
	fma.rn.f32    %f2842, %f2842, 0.9999, 0.01;
	// end inline asm
	// begin inline asm
	fma.rn.f32    %f2844, %f2844, 0.9999, 0.01;
	// end inline asm
	// begin inline asm
	fma.rn.f64    %fd1422, %fd1422, 0.9999, 0.01;
	// end inline asm
	// begin inline asm
	fma.rn.f32    %f2842, %f2842, 0.9999, 0.01;
	// end inline asm
	// begin inline asm
	fma.rn.f32    %f2844, %f2844, 0.9999, 0.01;
	// end inline asm
	// begin inline asm
	fma.rn.f64    %fd1424, %fd1424, 0.9999, 0.01;
	// end inline asm
	// begin inline asm
	fma.rn.f32    %f2842, %f2842, 0.9999, 0.01;
	// end inline asm
	// begin inline asm
	fma.rn.f32    %f2844, %f2844, 0.9999, 0.01;
	// end inline asm
	// begin inline asm
	fma.rn.f64    %fd1422, %fd1422, 0.9999, 0.01;
	// end inline asm
	// begin inline asm
	fma.rn.f32    %f2842, %f2842, 0.9999, 0.01;
	// end inline asm
	// begin inline asm
	fma.rn.f32    %f2844, %f2844, 0.9999, 0.01;
	// end inline asm
	// begin inline asm
	fma.rn.f64    %fd1424, %fd1424, 0.9999, 0.01;
	// end inline asm
	// begin inline asm
	fma.rn.f32    %f2842, %f2842, 0.9999, 0.01;
	// end inline asm
	// begin inline asm
	fma.rn.f32    %f2844, %f2844, 0.9999, 0.01;
	// end inline asm
	// begin inline asm
	fma.rn.f64    %fd1422, %fd1422, 0.9999, 0.01;
	// end inline asm
	// begin inline asm
	fma.rn.f32    %f2842, %f2842, 0.9999, 0.01;
	// end inline asm
	// begin inline asm
	fma.rn.f32    %f2844, %f2844, 0.9999, 0.01;
	// end inline asm
	// begin inline asm
	fma.rn.f64    %fd1424, %fd1424, 0.9999, 0.01;
	// end inline asm
	// begin inline asm
	fma.rn.f32    %f2842, %f2842, 0.9999, 0.01;
	// end inline asm
	// begin inline asm
	fma.rn.f32    %f2844, %f2844, 0.9999, 0.01;
	// end inline asm
	// begin inline asm
	fma.rn.f64    %fd1422, %fd1422, 0.9999, 0.01;
	// end inline asm
	// begin inline asm
	fma.rn.f32    %f2842, %f2842, 0.9999, 0.01;
	// end inline asm
	// begin inline asm
	fma.rn.f32    %f2844, %f2844, 0.9999, 0.01;
	// end inline asm
	// begin inline asm
	fma.rn.f64    %fd1424, %fd1424, 0.9999, 0.01;
	// end inline asm
	// begin inline asm
	fma.rn.f32    %f2842, %f2842, 0.9999, 0.01;
	// end inline asm
	// begin inline asm
	fma.rn.f32    %f2844, %f2844, 0.9999, 0.01;
	// end inline asm
	// begin inline asm
	fma.rn.f64    %fd1422, %fd1422, 0.9999, 0.01;
	// end inline asm
	// begin inline asm
	fma.rn.f32    %f2842, %f2842, 0.9999, 0.01;
	// end inline asm
	// begin inline asm
	fma.rn.f32    %f2844, %f2844, 0.9999, 0.01;
	// end inline asm
	// begin inline asm
	fma.rn.f64    %fd1424, %fd1424, 0.9999, 0.01;
	// end inline asm
	// begin inline asm
	fma.rn.f32    %f2842, %f2842, 0.9999, 0.01;
	// end inline asm
	// begin inline asm
	fma.rn.f32    %f2844, %f2844, 0.9999, 0.01;
	// end inline asm
	// begin inline asm
	fma.rn.f64    %fd1422, %fd1422, 0.9999, 0.01;
	// end inline asm
	// begin inline asm
	fma.rn.f32    %f2842, %f2842, 0.9999, 0.01;
	// end inline asm
	// begin inline asm
	fma.rn.f32    %f2844, %f2844, 0.9999, 0.01;
	// end inline asm
	// begin inline asm
	fma.rn.f64    %fd1424, %fd1424, 0.9999, 0.01;
	// end inline asm
	// begin inline asm
	fma.rn.f32    %f2842, %f2842, 0.9999, 0.01;
	// end inline asm
	// begin inline asm
	fma.rn.f32    %f2844, %f2844, 0.9999, 0.01;
	// end inline asm
	// begin inline asm
	fma.rn.f64    %fd1422, %fd1422, 0.9999, 0.01;
	// end inline asm
	// begin inline asm
	fma.rn.f32    %f2842, %f2842, 0.9999, 0.01;
	// end inline asm
	// begin inline asm
	fma.rn.f32    %f2844, %f2844, 0.9999, 0.01;
	// end inline asm
	// begin inline asm
	fma.rn.f64    %fd1424, %fd1424, 0.9999, 0.01;
	// end inline asm
	// begin inline asm
	fma.rn.f32    %f2842, %f2842, 0.9999, 0.01;
	// end inline asm
	// begin inline asm
	fma.rn.f32    %f2844, %f2844, 0.9999, 0.01;
	// end inline asm
	// begin inline asm
	fma.rn.f64    %fd1422, %fd1422, 0.9999, 0.01;
	// end inline asm
	// begin inline asm
	fma.rn.f32    %f2842, %f2842, 0.9999, 0.01;
	// end inline asm
	// begin inline asm
	fma.rn.f32    %f2844, %f2844, 0.9999, 0.01;
	// end inline asm
	// begin inline asm
	fma.rn.f64    %fd1424, %fd1424, 0.9999, 0.01;
	// end inline asm
	// begin inline asm
	fma.rn.f32    %f2842, %f2842, 0.9999, 0.01;
	// end inline asm
	// begin inline asm
	fma.rn.f32    %f2844, %f2844, 0.9999, 0.01;
	// end inline asm
	// begin inline asm
	fma.rn.f64    %fd1422, %fd1422, 0.9999, 0.01;
	// end inline asm
	// begin inline asm
	fma.rn.f32    %f2842, %f2842, 0.9999, 0.01;
	// end inline asm
	// begin inline asm
	fma.rn.f32    %f2844, %f2844, 0.9999, 0.01;
	// end inline asm
	// begin inline asm
	fma.rn.f64    %fd1424, %fd1424, 0.9999, 0.01;
	// end inline asm
	// begin inline asm
	fma.rn.f32    %f2842, %f2842, 0.9999, 0.01;
	// end inline asm
	// begin inline asm
	fma.rn.f32    %f2844, %f2844, 0.9999, 0.01;
	// end inline asm
	// begin inline asm
	fma.rn.f64    %fd1422, %fd1422, 0.9999, 0.01;
	// end inline asm
	// begin inline asm
	fma.rn.f32    %f2842, %f2842, 0.9999, 0.01;
	// end inline asm
	// begin inline asm
	fma.rn.f32    %f2844, %f2844, 0.9999, 0.01;
	// end inline asm
	// begin inline asm
	fma.rn.f64    %fd1424, %fd1424, 0.9999, 0.01;
	// end inline asm
	// begin inline asm
	fma.rn.f32    %f2842, %f2842, 0.9999, 0.01;
	// end inline asm
	// begin inline asm
	fma.rn.f32    %f2844, %f2844, 0.9999, 0.01;
	// end inline asm
	// begin inline asm
	fma.rn.f64    %fd1422, %fd1422, 0.9999, 0.01;
	// end inline asm
	// begin inline asm
	fma.rn.f32    %f2842, %f2842, 0.9999, 0.01;
	// end inline asm
	// begin inline asm
	fma.rn.f32    %f2844, %f2844, 0.9999, 0.01;
	// end inline asm
	// begin inline asm
	fma.rn.f64    %fd1424, %fd1424, 0.9999, 0.01;
	// end inline asm
	// begin inline asm
	fma.rn.f32    %f2842, %f2842, 0.9999, 0.01;
	// end inline asm
	// begin inline asm
	fma.rn.f32    %f2844, %f2844, 0.9999, 0.01;
	// end inline asm
	// begin inline asm
	fma.rn.f64    %fd1422, %fd1422, 0.9999, 0.01;
	// end inline asm
	// begin inline asm
	fma.rn.f32    %f2842, %f2842, 0.9999, 0.01;
	// end inline asm
	// begin inline asm
	fma.rn.f32    %f2844, %f2844, 0.9999, 0.01;
	// end inline asm
	// begin inline asm
	fma.rn.f64    %fd1424, %fd1424, 0.9999, 0.01;
	// end inline asm
	// begin inline asm
	fma.rn.f32    %f2842, %f2842, 0.9999, 0.01;
	// end inline asm
	// begin inline asm
	fma.rn.f32    %f2844, %f2844, 0.9999, 0.01;
	// end inline asm
	// begin inline asm
	fma.rn.f64    %fd1422, %fd1422, 0.9999, 0.01;
	// end inline asm
	// begin inline asm
	fma.rn.f32    %f2842, %f2842, 0.9999, 0.01;
	// end inline asm
	// begin inline asm
	fma.rn.f32    %f2844, %f2844, 0.9999, 0.01;
	// end inline asm
	// begin inline asm
	fma.rn.f64    %fd1424, %fd1424, 0.9999, 0.01;
	// end inline asm
	// begin inline asm
	fma.rn.f32    %f2842, %f2842, 0.9999, 0.01;
	// end inline asm
	// begin inline asm
	fma.rn.f32    %f2844, %f2844, 0.9999, 0.01;
	// end inline asm
	// begin inline asm
	fma.rn.f64    %fd1422, %fd1422, 0.9999, 0.01;
	// end inline asm
	// begin inline asm
	fma.rn.f32    %f2842, %f2842, 0.9999, 0.01;
	// end inline asm
	// begin inline asm
	fma.rn.f32    %f2844, %f2844, 0.9999, 0.01;
	// end inline asm
	// begin inline asm
	fma.rn.f64    %fd1424, %fd1424, 0.9999, 0.01;
	// end inline asm
	// begin inline asm
	fma.rn.f32    %f2842, %f2842, 0.9999, 0.01;
	// end inline asm
	// begin inline asm
	fma.rn.f32    %f2844, %f2844, 0.9999, 0.01;
	// end inline asm
	// begin inline asm
	fma.rn.f64    %fd1422, %fd1422, 0.9999, 0.01;
	// end inline asm
	// begin inline asm
	fma.rn.f32    %f2842, %f2842, 0.9999, 0.01;
	// end inline asm
	// begin inline asm
	fma.rn.f32    %f2844, %f2844, 0.9999, 0.01;
	// end inline asm
	// begin inline asm
	fma.rn.f64    %fd1424, %fd1424, 0.9999, 0.01;
	// end inline asm
	// begin inline asm
	fma.rn.f32    %f2842, %f2842, 0.9999, 0.01;
	// end inline asm
	// begin inline asm
	fma.rn.f32    %f2844, %f2844, 0.9999, 0.01;
	// end inline asm
	// begin inline asm
	fma.rn.f64    %fd1422, %fd1422, 0.9999, 0.01;
	// end inline asm
	// begin inline asm
	fma.rn.f32    %f2842, %f2842, 0.9999, 0.01;
	// end inline asm
	// begin inline asm
	fma.rn.f32    %f2844, %f2844, 0.9999, 0.01;
	// end inline asm
	// begin inline asm
	fma.rn.f64    %fd1424, %fd1424, 0.9999, 0.01;
	// end inline asm
	// begin inline asm
	fma.rn.f32    %f2842, %f2842, 0.9999, 0.01;
	// end inline asm
	// begin inline asm
	fma.rn.f32    %f2844, %f2844, 0.9999, 0.01;
	// end inline asm
	// begin inline asm
	fma.rn.f64    %fd1422, %fd1422, 0.9999, 0.01;
	// end inline asm
	// begin inline asm
	fma.rn.f32    %f2842, %f2842, 0.9999, 0.01;
	// end inline asm
	// begin inline asm
	fma.rn.f32    %f2844, %f2844, 0.9999, 0.01;
	// end inline asm
	// begin inline asm
	fma.rn.f64    %fd1424, %fd1424, 0.9999, 0.01;
	// end inline asm
	// begin inline asm
	fma.rn.f32    %f2842, %f2842, 0.9999, 0.01;
	// end inline asm
	// begin inline asm
	fma.rn.f32    %f2844, %f2844, 0.9999, 0.01;
	// end inline asm
	// begin inline asm
	fma.rn.f64    %fd1422, %fd1422, 0.9999, 0.01;
	// end inline asm
	// begin inline asm
	fma.rn.f32    %f2842, %f2842, 0.9999, 0.01;
	// end inline asm
	// begin inline asm
	fma.rn.f32    %f2844, %f2844, 0.9999, 0.01;
	// end inline asm
	// begin inline asm
	fma.rn.f64    %fd1424, %fd1424, 0.9999, 0.01;
	// end inline asm
	// begin inline asm
	fma.rn.f32    %f2842, %f2842, 0.9999, 0.01;
	// end inline asm
	// begin inline asm
	fma.rn.f32    %f2844, %f2844, 0.9999, 0.01;
	// end inline asm
	// begin inline asm
	fma.rn.f64    %fd1422, %fd1422, 0.9999, 0.01;
	// end inline asm
	// begin inline asm
	fma.rn.f32    %f2842, %f2842, 0.9999, 0.01;
	// end inline asm
	// begin inline asm
	fma.rn.f32    %f2844, %f2844, 0.9999, 0.01;
	// end inline asm
	// begin inline asm
	fma.rn.f64    %fd1424, %fd1424, 0.9999, 0.01;
	// end inline asm
	// begin inline asm
	fma.rn.f32    %f2842, %f2842, 0.9999, 0.01;
	// end inline asm
	// begin inline asm
	fma.rn.f32    %f2844, %f2844, 0.9999, 0.01;
	// end inline asm
	// begin inline asm
	fma.rn.f64    %fd1422, %fd1422, 0.9999, 0.01;
	// end inline asm
	// begin inline asm
	fma.rn.f32    %f2842, %f2842, 0.9999, 0.01;
	// end inline asm
	// begin inline asm
	fma.rn.f32    %f2844, %f2844, 0.9999, 0.01;
	// end inline asm
	// begin inline asm
	fma.rn.f64    %fd1424, %fd1424, 0.9999, 0.01;
	// end inline asm
	// begin inline asm
	fma.rn.f32    %f2842, %f2842, 0.9999, 0.01;
	// end inline asm
	// begin inline asm
	fma.rn.f32    %f2844, %f2844, 0.9999, 0.01;
	// end inline asm
	// begin inline asm
	fma.rn.f64    %fd1422, %fd1422, 0.9999, 0.01;
	// end inline asm
	// begin inline asm
	fma.rn.f32    %f2842, %f2842, 0.9999, 0.01;
	// end inline asm
	// begin inline asm
	fma.rn.f32    %f2844, %f2844, 0.9999, 0.01;
	// end inline asm
	// begin inline asm
	fma.rn.f64    %fd1424, %fd1424, 0.9999, 0.01;
	// end inline asm
	// begin inline asm
	fma.rn.f32    %f2842, %f2842, 0.9999, 0.01;
	// end inline asm
	// begin inline asm
	fma.rn.f32    %f2844, %f2844, 0.9999, 0.01;
	// end inline asm
	// begin inline asm
	fma.rn.f64    %fd1422, %fd1422, 0.9999, 0.01;
	// end inline asm
	// begin inline asm
	fma.rn.f32    %f2842, %f2842, 0.9999, 0.01;
	// end inline asm
	// begin inline asm
	fma.rn.f32    %f2844, %f2844, 0.9999, 0.01;
	// end inline asm
	// begin inline asm
	fma.rn.f64    %fd1424, %fd1424, 0.9999, 0.01;
	// end inline asm
	// begin inline asm
	fma.rn.f32    %f2842, %f2842, 0.9999, 0.01;
	// end inline asm
	// begin inline asm
	fma.rn.f32    %f2844, %f2844, 0.9999, 0.01;
	// end inline asm
	// begin inline asm
	fma.rn.f64    %fd1422, %fd1422, 0.9999, 0.01;
	// end inline asm
	// begin inline asm
	fma.rn.f32    %f2842, %f2842, 0.9999, 0.01;
	// end inline asm
	// begin inline asm
	fma.rn.f32    %f2844, %f2844, 0.9999, 0.01;
	// end inline asm
	// begin inline asm
	fma.rn.f64    %fd1424, %fd1424, 0.9999, 0.01;
	// end inline asm
	// begin inline asm
	fma.rn.f32    %f2842, %f2842, 0.9999, 0.01;
	// end inline asm
	// begin inline asm
	fma.rn.f32    %f2844, %f2844, 0.9999, 0.01;
	// end inline asm
	// begin inline asm
	fma.rn.f64    %fd1422, %fd1422, 0.9999, 0.01;
	// end inline asm
	// begin inline asm
	fma.rn.f32    %f2842, %f2842, 0.9999, 0.01;
	// end inline asm
	// begin inline asm
	fma.rn.f32    %f2844, %f2844, 0.9999, 0.01;
	// end inline asm
	// begin inline asm
	fma.rn.f64    %fd1424, %fd1424, 0.9999, 0.01;
	// end inline asm
	// begin inline asm
	fma.rn.f32    %f2842, %f2842, 0.9999, 0.01;
	// end inline asm
	// begin inline asm
	fma.rn.f32    %f2844, %f2844, 0.9999, 0.01;
	// end inline asm
	// begin inline asm
	fma.rn.f64    %fd1422, %fd1422, 0.9999, 0.01;
	// end inline asm
	// begin inline asm
	fma.rn.f32    %f2842, %f2842, 0.9999, 0.01;
	// end inline asm
	// begin inline asm
	fma.rn.f32    %f2844, %f2844, 0.9999, 0.01;
	// end inline asm
	// begin inline asm
	fma.rn.f64    %fd1424, %fd1424, 0.9999, 0.01;
	// end inline asm
	// begin inline asm
	fma.rn.f32    %f2842, %f2842, 0.9999, 0.01;
	// end inline asm
	// begin inline asm
	fma.rn.f32    %f2844, %f2844, 0.9999, 0.01;
	// end inline asm
	// begin inline asm
	fma.rn.f64    %fd1422, %fd1422, 0.9999, 0.01;
	// end inline asm
	// begin inline asm
	fma.rn.f32    %f2842, %f2842, 0.9999, 0.01;
	// end inline asm
	// begin inline asm
	fma.rn.f32    %f2844, %f2844, 0.9999, 0.01;
	// end inline asm
	// begin inline asm
	fma.rn.f64    %fd1424, %fd1424, 0.9999, 0.01;
	// end inline asm
	// begin inline asm
	fma.rn.f32    %f2842, %f2842, 0.9999, 0.01;
	// end inline asm
	// begin inline asm
	fma.rn.f32    %f2844, %f2844, 0.9999, 0.01;
	// end inline asm
	// begin inline asm
	fma.rn.f64    %fd1422, %fd1422, 0.9999, 0.01;
	// end inline asm
	// begin inline asm
	fma.rn.f32    %f2842, %f2842, 0.9999, 0.01;
	// end inline asm
	// begin inline asm
	fma.rn.f32    %f2844, %f2844, 0.9999, 0.01;
	// end inline asm
	// begin inline asm
	fma.rn.f64    %fd1424, %fd1424, 0.9999, 0.01;
	// end inline asm
	// begin inline asm
	fma.rn.f32    %f2842, %f2842, 0.9999, 0.01;
	// end inline asm
	// begin inline asm
	fma.rn.f32    %f2844, %f2844, 0.9999, 0.01;
	// end inline asm
	// begin inline asm
	fma.rn.f64    %fd1422, %fd1422, 0.9999, 0.01;
	// end inline asm
	// begin inline asm
	fma.rn.f32    %f2842, %f2842, 0.9999, 0.01;
	// end inline asm
	// begin inline asm
	fma.rn.f32    %f2844, %f2844, 0.9999, 0.01;
	// end inline asm
	// begin inline asm
	fma.rn.f64    %fd1424, %fd1424, 0.9999, 0.01;
	// end inline asm
	// begin inline asm
	fma.rn.f32    %f2842, %f2842, 0.9999, 0.01;
	// end inline asm
	// begin inline asm
	fma.rn.f32    %f2844, %f2844, 0.9999, 0.01;
	// end inline asm
	// begin inline asm
	fma.rn.f64    %fd1422, %fd1422, 0.9999, 0.01;
	// end inline asm
	// begin inline asm
	fma.rn.f32    %f2842, %f2842, 0.9999, 0.01;
	// end inline asm
	// begin inline asm
	fma.rn.f32    %f2844, %f2844, 0.9999, 0.01;
	// end inline asm
	// begin inline asm
	fma.rn.f64    %fd1424, %fd1424, 0.9999, 0.01;
	// end inline asm
	// begin inline asm
	fma.rn.f32    %f2842, %f2842, 0.9999, 0.01;
	// end inline asm
	// begin inline asm
	fma.rn.f32    %f2844, %f2844, 0.9999, 0.01;
	// end inline asm
	// begin inline asm
	fma.rn.f64    %fd1422, %fd1422, 0.9999, 0.01;
	// end inline asm
	// begin inline asm
	fma.rn.f32    %f2842, %f2842, 0.9999, 0.01;
	// end inline asm
	// begin inline asm
	fma.rn.f32    %f2844, %f2844, 0.9999, 0.01;
	// end inline asm
	// begin inline asm
	fma.rn.f64    %fd1424, %fd1424, 0.9999, 0.01;
	// end inline asm
	// begin inline asm
	fma.rn.f32    %f2842, %f2842, 0.9999, 0.01;
	// end inline asm
	// begin inline asm
	fma.rn.f32    %f2844, %f2844, 0.9999, 0.01;
	// end inline asm
	// begin inline asm
	fma.rn.f64    %fd1422, %fd1422, 0.9999, 0.01;
	// end inline asm
	// begin inline asm
	fma.rn.f32    %f2842, %f2842, 0.9999, 0.01;
	// end inline asm
	// begin inline asm
	fma.rn.f32    %f2844, %f2844, 0.9999, 0.01;
	// end inline asm
	// begin inline asm
	fma.rn.f64    %fd1424, %fd1424, 0.9999, 0.01;
	// end inline asm
	// begin inline asm
	fma.rn.f32    %f2842, %f2842, 0.9999, 0.01;
	// end inline asm
	// begin inline asm
	fma.rn.f32    %f2844, %f2844, 0.9999, 0.01;
	// end inline asm
	// begin inline asm
	fma.rn.f64    %fd1422, %fd1422, 0.9999, 0.01;
	// end inline asm
	// begin inline asm
	fma.rn.f32    %f2842, %f2842, 0.9999, 0.01;
	// end inline asm
	// begin inline asm
	fma.rn.f32    %f2844, %f2844, 0.9999, 0.01;
	// end inline asm
	// begin inline asm
	fma.rn.f64    %fd1424, %fd1424, 0.9999, 0.01;
	// end inline asm
	// begin inline asm
	fma.rn.f32    %f2842, %f2842, 0.9999, 0.01;
	// end inline asm
	// begin inline asm
	fma.rn.f32    %f2844, %f2844, 0.9999, 0.01;
	// end inline asm
	// begin inline asm
	fma.rn.f64    %fd1422, %fd1422, 0.9999, 0.01;
	// end inline asm
	// begin inline asm
	fma.rn.f32    %f2842, %f2842, 0.9999, 0.01;
	// end inline asm
	// begin inline asm
	fma.rn.f32    %f2844, %f2844, 0.9999, 0.01;
	// end inline asm
	// begin inline asm
	fma.rn.f64    %fd1424, %fd1424, 0.9999, 0.01;
	// end inline asm
	// begin inline asm
	fma.rn.f32    %f2842, %f2842, 0.9999, 0.01;
	// end inline asm
	// begin inline asm
	fma.rn.f32    %f2844, %f2844, 0.9999, 0.01;
	// end inline asm
	// begin inline asm
	fma.rn.f64    %fd1422, %fd1422, 0.9999, 0.01;
	// end inline asm
	// begin inline asm
	fma.rn.f32    %f2842, %f2842, 0.9999, 0.01;
	// end inline asm
	// begin inline asm
	fma.rn.f32    %f2844, %f2844, 0.9999, 0.01;
	// end inline asm
	// begin inline asm
	fma.rn.f64    %fd1424, %fd1424, 0.9999, 0.01;
	// end inline asm
	// begin inline asm
	fma.rn.f32    %f2842, %f2842, 0.9999, 0.01;
	// end inline asm
	// begin inline asm
	fma.rn.f32    %f2844, %f2844, 0.9999, 0.01;
	// end inline asm
	// begin inline asm
	fma.rn.f64    %fd1422, %fd1422, 0.9999, 0.01;
	// end inline asm
	// begin inline asm
	fma.rn.f32    %f2842, %f2842, 0.9999, 0.01;
	// end inline asm
	// begin inline asm
	fma.rn.f32    %f2844, %f2844, 0.9999, 0.01;
	// end inline asm
	// begin inline asm
	fma.rn.f64    %fd1424, %fd1424, 0.9999, 0.01;
	// end inline asm
	// begin inline asm
	fma.rn.f32    %f2842, %f2842, 0.9999, 0.01;
	// end inline asm
	// begin inline asm
	fma.rn.f32    %f2844, %f2844, 0.9999, 0.01;
	// end inline asm
	// begin inline asm
	fma.rn.f64    %fd1422, %fd1422, 0.9999, 0.01;
	// end inline asm
	// begin inline asm
	fma.rn.f32    %f2842, %f2842, 0.9999, 0.01;
	// end inline asm
	// begin inline asm
	fma.rn.f32    %f2844, %f2844, 0.9999, 0.01;
	// end inline asm
	// begin inline asm
	fma.rn.f64    %fd1424, %fd1424, 0.9999, 0.01;
	// end inline asm
	mov.f32 	%f4262, %f2842;
	// begin inline asm
	fma.rn.f32    %f4262, %f4262, 0.9999, 0.01;
	// end inline asm
	mov.f32 	%f4264, %f2844;
	// begin inline asm
	fma.rn.f32    %f4264, %f4264, 0.9999, 0.01;
	// end inline asm
	// begin inline asm
	fma.rn.f64    %fd1422, %fd1422, 0.9999, 0.01;
	// end inline asm
	// begin inline asm
	fma.rn.f32    %f4262, %f4262, 0.9999, 0.01;
	// end inline asm
	// begin inline asm
	fma.rn.f32    %f4264, %f4264, 0.9999, 0.01;
	// end inline asm
	// begin inline asm
	fma.rn.f64    %fd1424, %fd1424, 0.9999, 0.01;
	// end inline asm
	// begin inline asm
	fma.rn.f32    %f4262, %f4262, 0.9999, 0.01;
	// end inline asm
	// begin inline asm
	fma.rn.f32    %f4264, %f4264, 0.9999, 0.01;
	// end inline asm
	// begin inline asm
	fma.rn.f64    %fd1422, %fd1422, 0.9999, 0.01;
	// end inline asm
	// begin inline asm
	fma.rn.f32    %f4262, %f4262, 0.9999, 0.01;
	// end inline asm
	// begin inline asm
	fma.rn.f32    %f4264, %f4264, 0.9999, 0.01;
	// end inline asm
	// begin inline asm
	fma.rn.f64    %fd1424, %fd1424, 0.9999, 0.01;
	// end inline asm
	// begin inline asm
	fma.rn.f32    %f4262, %f4262, 0.9999, 0.01;
	// end inline asm
	// begin inline asm
	fma.rn.f32    %f4264, %f4264, 0.9999, 0.01;
	// end inline asm
	// begin inline asm
	fma.rn.f64    %fd1422, %fd1422, 0.9999, 0.01;
	// end inline asm
	// begin inline asm
	fma.rn.f32    %f4262, %f4262, 0.9999, 0.01;
	// end inline asm
	// begin inline asm
	fma.rn.f32    %f4264, %f4264, 0.9999, 0.01;
	// end inline asm
	// begin inline asm
	fma.rn.f64    %fd1424, %fd1424, 0.9999, 0.01;
	// end inline asm
	// begin inline asm
	fma.rn.f32    %f4262, %f4262, 0.9999, 0.01;
	// end inline asm
	// begin inline asm
	fma.rn.f32    %f4264, %f4264, 0.9999, 0.01;
	// end inline asm
	// begin inline asm
	fma.rn.f64    %fd1422, %fd1422, 0.9999, 0.01;
	// end inline asm
	// begin inline asm
	fma.rn.f32    %f4262, %f4262, 0.9999, 0.01;
	// end inline asm
	// begin inline asm
	fma.rn.f32    %f4264, %f4264, 0.9999, 0.01;
	// end inline asm
	// begin inline asm
	fma.rn.f64    %fd1424, %fd1424, 0.9999, 0.01;
	// end inline asm
	// begin inline asm
	fma.rn.f32    %f4262, %f4262, 0.9999, 0.01;
	// end inline asm
	// begin inline asm
	fma.rn.f32    %f4264, %f4264, 0.9999, 0.01;
	// end inline asm
	// begin inline asm
	fma.rn.f64    %fd1422, %fd1422, 0.9999, 0.01;
	// end inline asm
	// begin inline asm
	fma.rn.f32    %f4262, %f4262, 0.9999, 0.01;
	// end inline asm
	// begin inline asm
	fma.rn.f32    %f4264, %f4264, 0.9999, 0.01;
	// end inline asm
	// begin inline asm
	fma.rn.f64    %fd1424, %fd1424, 0.9999, 0.01;
	// end inline asm
	// begin inline asm
	fma.rn.f32    %f4262, %f4262, 0.9999, 0.01;
	// end inline asm
	// begin inline asm
	fma.rn.f32    %f4264, %f4264, 0.9999, 0.01;
	// end inline asm
	// begin inline asm
	fma.rn.f64    %fd1422, %fd1422, 0.9999, 0.01;
	// end inline asm
	// begin inline asm
	fma.rn.f32    %f4262, %f4262, 0.9999, 0.01;
	// end inline asm
	// begin inline asm
	fma.rn.f32    %f4264, %f4264, 0.9999, 0.01;
	// end inline asm
	// begin inline asm
	fma.rn.f64    %fd1424, %fd1424, 0.9999, 0.01;
	// end inline asm
	// begin inline asm
	fma.rn.f32    %f4262, %f4262, 0.9999, 0.01;
	// end inline asm
	// begin inline asm
	fma.rn.f32    %f4264, %f4264, 0.9999, 0.01;
	// end inline asm
	// begin inline asm
	fma.rn.f64    %fd1422, %fd1422, 0.9999, 0.01;
	// end inline asm
	// begin inline asm
	fma.rn.f32    %f4262, %f4262, 0.9999, 0.01;
	// end inline asm
	// begin inline asm
	fma.rn.f32    %f4264, %f4264, 0.9999, 0.01;
	// end inline asm
	// begin inline asm
	fma.rn.f64    %fd1424, %fd1424, 0.9999, 0.01;
	// end inline asm
	// begin inline asm
	fma.rn.f32    %f4262, %f4262, 0.9999, 0.01;
	// end inline asm
	// begin inline asm
	fma.rn.f32    %f4264, %f4264, 0.9999, 0.01;
	// end inline asm
	// begin inline asm
	fma.rn.f64    %fd1422, %fd1422, 0.9999, 0.01;
	// end inline asm
	// begin inline asm
	fma.rn.f32    %f4262, %f4262, 0.9999, 0.01;
	// end inline asm
	// begin inline asm
	fma.rn.f32    %f4264, %f4264, 0.9999, 0.01;
	// end inline asm
	// begin inline asm
	fma.rn.f64    %fd1424, %fd1424, 0.9999, 0.01;
	// end inline asm
	// begin inline asm
	fma.rn.f32    %f4262, %f4262, 0.9999, 0.01;
	// end inline asm
	// begin inline asm
	fma.rn.f32    %f4264, %f4264, 0.9999, 0.01;
	// end inline asm
	// begin inline asm
	fma.rn.f64    %fd1422, %fd1422, 0.9999, 0.01;
	// end inline asm
	// begin inline asm
	fma.rn.f32    %f4262, %f4262, 0.9999, 0.01;
	// end inline asm
	// begin inline asm
	fma.rn.f32    %f4264, %f4264, 0.9999, 0.01;
	// end inline asm
	// begin inline asm
	fma.rn.f64    %fd1424, %fd1424, 0.9999, 0.01;
	// end inline asm
	// begin inline asm
	fma.rn.f32    %f4262, %f4262, 0.9999, 0.01;
	// end inline asm
	// begin inline asm
	fma.rn.f32    %f4264, %f4264, 0.9999, 0.01;
	// end inline asm
	// begin inline asm
	fma.rn.f64    %fd1422, %fd1422, 0.9999, 0.01;
	// end inline asm
	// begin inline asm
	fma.rn.f32    %f4262, %f4262, 0.9999, 0.01;
	// end inline asm
	// begin inline asm
	fma.rn.f32    %f4264, %f4264, 0.9999, 0.01;
	// end inline asm
	// begin inline asm
	fma.rn.f64    %fd1424, %fd1424, 0.9999, 0.01;
	// end inline asm
	// begin inline asm
	fma.rn.f32    %f4262, %f4262, 0.9999, 0.01;
	// end inline asm
	// begin inline asm
	fma.rn.f32    %f4264, %f4264, 0.9999, 0.01;
	// end inline asm
	// begin inline asm
	fma.rn.f64    %fd1422, %fd1422, 0.9999, 0.01;
	// end inline asm
	// begin inline asm
	fma.rn.f32    %f4262, %f4262, 0.9999, 0.01;
	// end inline asm
	// begin inline asm
	fma.rn.f32    %f4264, %f4264, 0.9999, 0.01;
	// end inline asm
	// begin inline asm
	fma.rn.f64    %fd1424, %fd1424, 0.9999, 0.01;
	// end inline asm
	// begin inline asm
	fma.rn.f32    %f4262, %f4262, 0.9999, 0.01;
	// end inline asm
	// begin inline asm
	fma.rn.f32    %f4264, %f4264, 0.9999, 0.01;
	// end inline asm
	// begin inline asm
	fma.rn.f64    %fd1422, %fd1422, 0.9999, 0.01;
	// end inline asm
	// begin inline asm
	fma.rn.f32    %f4262, %f4262, 0.9999, 0.01;
	// end inline asm
	// begin inline asm
	fma.rn.f32    %f4264, %f4264, 0.9999, 0.01;
	// end inline asm
	// begin inline asm
	fma.rn.f64    %fd1424, %fd1424, 0.9999, 0.01;
	// end inline asm
	// begin inline asm
	fma.rn.f32    %f4262, %f4262, 0.9999, 0.01;
	// end inline asm
	// begin inline asm
	fma.rn.f32    %f4264, %f4264, 0.9999, 0.01;
	// end inline asm
	// begin inline asm
	fma.rn.f64    %fd1422, %fd1422, 0.9999, 0.01;
	// end inline asm
	// begin inline asm
	fma.rn.f32    %f4262, %f4262, 0.9999, 0.01;
	// end inline asm
	// begin inline asm
	fma.rn.f32    %f4264, %f4264, 0.9999, 0.01;
	// end inline asm
	// begin inline asm
	fma.rn.f64    %fd1424, %fd1424, 0.9999, 0.01;
	// end inline asm
	// begin inline asm
	fma.rn.f32    %f4262, %f4262, 0.9999, 0.01;
	// end inline asm
	// begin inline asm
	fma.rn.f32    %f4264, %f4264, 0.9999, 0.01;
	// end inline asm
	// begin inline asm
	fma.rn.f64    %fd1422, %fd1422, 0.9999, 0.01;
	// end inline asm
	// begin inline asm
	fma.rn.f32    %f4262, %f4262, 0.9999, 0.01;
	// end inline asm
	// begin inline asm
	fma.rn.f32    %f4264, %f4264, 0.9999, 0.01;
	// end inline asm
	// begin inline asm
	fma.rn.f64    %fd1424, %fd1424, 0.9999, 0.01;
	// end inline asm
	// begin inline asm
	fma.rn.f32    %f4262, %f4262, 0.9999, 0.01;
	// end inline asm
	// begin inline asm
	fma.rn.f32    %f4264, %f4264, 0.9999, 0.01;
	// end inline asm
	// begin inline asm
	fma.rn.f64    %fd1422, %fd1422, 0.9999, 0.01;
	// end inline asm
	// begin inline asm
	fma.rn.f32    %f4262, %f4262, 0.9999, 0.01;
	// end inline asm
	// begin inline asm
	fma.rn.f32    %f4264, %f4264, 0.9999, 0.01;
	// end inline asm
	// begin inline asm
	fma.rn.f64    %fd1424, %fd1424, 0.9999, 0.01;
	// end inline asm
	// begin inline asm
	fma.rn.f32    %f4262, %f4262, 0.9999, 0.01;
	// end inline asm
	// begin inline asm
	fma.rn.f32    %f4264, %f4264, 0.9999, 0.01;
	// end inline asm
	// begin inline asm
	fma.rn.f64    %fd1422, %fd1422, 0.9999, 0.01;
	// end inline asm
	// begin inline asm
	fma.rn.f32    %f4262, %f4262, 0.9999, 0.01;
	// end inline asm
	// begin inline asm
	fma.rn.f32    %f4264, %f4264, 0.9999, 0.01;
	// end inline asm
	// begin inline asm
	fma.rn.f64    %fd1424, %fd1424, 0.9999, 0.01;
	// end inline asm
	// begin inline asm
	fma.rn.f32    %f4262, %f4262, 0.9999, 0.01;
	// end inline asm
	// begin inline asm
	fma.rn.f32    %f4264, %f4264, 0.9999, 0.01;
	// end inline asm
	// begin inline asm
	fma.rn.f64    %fd1422, %fd1422, 0.9999, 0.01;
	// end inline asm
	// begin inline asm
	fma.rn.f32    %f4262, %f4262, 0.9999, 0.01;
	// end inline asm
	// begin inline asm
	fma.rn.f32    %f4264, %f4264, 0.9999, 0.01;
	// end inline asm
	// begin inline asm
	fma.rn.f64    %fd1424, %fd1424, 0.9999, 0.01;
	// end inline asm
	// begin inline asm
	fma.rn.f32    %f4262, %f4262, 0.9999, 0.01;
	// end inline asm
	// begin inline asm
	fma.rn.f32    %f4264, %f4264, 0.9999, 0.01;
	// end inline asm
	// begin inline asm
	fma.rn.f64    %fd1422, %fd1422, 0.9999, 0.01;
	// end inline asm
	// begin inline asm
	fma.rn.f32    %f4262, %f4262, 0.9999, 0.01;
	// end inline asm
	// begin inline asm
	fma.rn.f32    %f4264, %f4264, 0.9999, 0.01;
	// end inline asm
	// begin inline asm
	fma.rn.f64    %fd1424, %fd1424, 0.9999, 0.01;
	// end inline asm
	// begin inline asm
	fma.rn.f32    %f4262, %f4262, 0.9999, 0.01;
	// end inline asm
	// begin inline asm
	fma.rn.f32    %f4264, %f4264, 0.9999, 0.01;
	// end inline asm
	// begin inline asm
	fma.rn.f64    %fd1422, %fd1422, 0.9999, 0.01;
	// end inline asm
	// begin inline asm
	fma.rn.f32    %f4262, %f4262, 0.9999, 0.01;
	// end inline asm
	// begin inline asm
	fma.rn.f32    %f4264, %f4264, 0.9999, 0.01;
	// end inline asm
	// begin inline asm
	fma.rn.f64    %fd1424, %fd1424, 0.9999, 0.01;
	// end inline asm
	// begin inline asm
	fma.rn.f32    %f4262, %f4262, 0.9999, 0.01;
	// end inline asm
	// begin inline asm
	fma.rn.f32    %f4264, %f4264, 0.9999, 0.01;
	// end inline asm
	// begin inline asm
	fma.rn.f64    %fd1422, %fd1422, 0.9999, 0.01;
	// end inline asm
	// begin inline asm
	fma.rn.f32    %f4262, %f4262, 0.9999, 0.01;
	// end inline asm
	// begin inline asm
	fma.rn.f32    %f4264, %f4264, 0.9999, 0.01;
	// end inline asm
	// begin inline asm
	fma.rn.f64    %fd1424, %fd1424, 0.9999, 0.01;
	// end inline asm
	// begin inline asm
	fma.rn.f32    %f4262, %f4262, 0.9999, 0.01;
	// end inline asm
	// begin inline asm
	fma.rn.f32    %f4264, %f4264, 0.9999, 0.01;
	// end inline asm
	// begin inline asm
	fma.rn.f64    %fd1422, %fd1422, 0.9999, 0.01;
	// end inline asm
	// begin inline asm
	fma.rn.f32    %f4262, %f4262, 0.9999, 0.01;
	// end inline asm
	// begin inline asm
	fma.rn.f32    %f4264, %f4264, 0.9999, 0.01;
	// end inline asm
	// begin inline asm
	fma.rn.f64    %fd1424, %fd1424, 0.9999, 0.01;
	// end inline asm
	// begin inline asm
	fma.rn.f32    %f4262, %f4262, 0.9999, 0.01;
	// end inline asm
	// begin inline asm
	fma.rn.f32    %f4264, %f4264, 0.9999, 0.01;
	// end inline asm
	// begin inline asm
	fma.rn.f64    %fd1422, %fd1422, 0.9999, 0.01;
	// end inline asm
	// begin inline asm
	fma.rn.f32    %f4262, %f4262, 0.9999, 0.01;
	// end inline asm
	// begin inline asm
	fma.rn.f32    %f4264, %f4264, 0.9999, 0.01;
	// end inline asm
	// begin inline asm
	fma.rn.f64    %fd1424, %fd1424, 0.9999, 0.01;
	// end inline asm
	// begin inline asm
	fma.rn.f32    %f4262, %f4262, 0.9999, 0.01;
	// end inline asm
	// begin inline asm
	fma.rn.f32    %f4264, %f4264, 0.9999, 0.01;
	// end inline asm
	// begin inline asm
	fma.rn.f64    %fd1422, %fd1422, 0.9999, 0.01;
	// end inline asm
	// begin inline asm
	fma.rn.f32    %f4262, %f4262, 0.9999, 0.01;
	// end inline asm
	// begin inline asm
	fma.rn.f32    %f4264, %f4264, 0.9999, 0.01;
	// end inline asm
	// begin inline asm
	fma.rn.f64    %fd1424, %fd1424, 0.9999, 0.01;
	// end inline asm
	// begin inline asm
	fma.rn.f32    %f4262, %f4262, 0.9999, 0.01;
	// end inline asm
	// begin inline asm
	fma.rn.f32    %f4264, %f4264, 0.9999, 0.01;
	// end inline asm
	// begin inline asm
	fma.rn.f64    %fd1422, %fd1422, 0.9999, 0.01;
	// end inline asm
	// begin inline asm
	fma.rn.f32    %f4262, %f4262, 0.9999, 0.01;
	// end inline asm
	// begin inline asm
	fma.rn.f32    %f4264, %f4264, 0.9999, 0.01;
	// end inline asm
	// begin inline asm
	fma.rn.f64    %fd1424, %fd1424, 0.9999, 0.01;
	// end inline asm
	// begin inline asm
	fma.rn.f32    %f4262, %f4262, 0.9999, 0.01;
	// end inline asm
	// begin inline asm
	fma.rn.f32    %f4264, %f4264, 0.9999, 0.01;
	// end inline asm
	// begin inline asm
	fma.rn.f64    %fd1422, %fd1422, 0.9999, 0.01;
	// end inline asm
	// begin inline asm
	fma.rn.f32    %f4262, %f4262, 0.9999, 0.01;
	// end inline asm
	// begin inline asm
	fma.rn.f32    %f4264, %f4264, 0.9999, 0.01;
	// end inline asm
	// begin inline asm
	fma.rn.f64    %fd1424, %fd1424, 0.9999, 0.01;
	// end inline asm
	// begin inline asm
	fma.rn.f32    %f4262, %f4262, 0.9999, 0.01;
	// end inline asm
	// begin inline asm
	fma.rn.f32    %f4264, %f4264, 0.9999, 0.01;
	// end inline asm
	// begin inline asm
	fma.rn.f64    %fd1422, %fd1422, 0.9999, 0.01;
	// end inline asm
	// begin inline asm
	fma.rn.f32    %f4262, %f4262, 0.9999, 0.01;
	// end inline asm
	// begin inline asm
	fma.rn.f32    %f4264, %f4264, 0.9999, 0.01;
	// end inline asm
	// begin inline asm
	fma.rn.f64    %fd1424, %fd1424, 0.9999, 0.01;
	// end inline asm
	// begin inline asm
	fma.rn.f32    %f4262, %f4262, 0.9999, 0.01;
	// end inline asm
	// begin inline asm
	fma.rn.f32    %f4264, %f4264, 0.9999, 0.01;
	// end inline asm
	// begin inline asm
	fma.rn.f64    %fd1422, %fd1422, 0.9999, 0.01;
	// end inline asm
	// begin inline asm
	fma.rn.f32    %f4262, %f4262, 0.9999, 0.01;
	// end inline asm
	// begin inline asm
	fma.rn.f32    %f4264, %f4264, 0.9999, 0.01;
	// end inline asm
	// begin inline asm
	fma.rn.f64    %fd1424, %fd1424, 0.9999, 0.01;
	// end inline asm
	// begin inline asm
	fma.rn.f32    %f4262, %f4262, 0.9999, 0.01;
	// end inline asm
	// begin inline asm
	fma.rn.f32    %f4264, %f4264, 0.9999, 0.01;
	// end inline asm
	// begin inline asm
	fma.rn.f64    %fd1422, %fd1422, 0.9999, 0.01;
	// end inline asm
	// begin inline asm
	fma.rn.f32    %f4262, %f4262, 0.9999, 0.01;
	// end inline asm
	// begin inline asm
	fma.rn.f32    %f4264, %f4264, 0.9999, 0.01;
	// end inline asm
	// begin inline asm
	fma.rn.f64    %fd1424, %fd1424, 0.9999, 0.01;
	// end inline asm
	// begin inline asm
	fma.rn.f32    %f4262, %f4262, 0.9999, 0.01;
	// end inline asm
	// begin inline asm
	fma.rn.f32    %f4264, %f4264, 0.9999, 0.01;
	// end inline asm
	// begin inline asm
	fma.rn.f64    %fd1422, %fd1422, 0.9999, 0.01;
	// end inline asm
	// begin inline asm
	fma.rn.f32    %f4262, %f4262, 0.9999, 0.01;
	// end inline asm
	// begin inline asm
	fma.rn.f32    %f4264, %f4264, 0.9999, 0.01;
	// end inline asm
	// begin inline asm
	fma.rn.f64    %fd1424, %fd1424, 0.9999, 0.01;
	// end inline asm
	// begin inline asm
	fma.rn.f32    %f4262, %f4262, 0.9999, 0.01;
	// end inline asm
	// begin inline asm
	fma.rn.f32    %f4264, %f4264, 0.9999, 0.01;
	// end inline asm
	// begin inline asm
	fma.rn.f64    %fd1422, %fd1422, 0.9999, 0.01;
	// end inline asm
	// begin inline asm
	fma.rn.f32    %f4262, %f4262, 0.9999, 0.01;
	// end inline asm
	// begin inline asm
	fma.rn.f32    %f4264, %f4264, 0.9999, 0.01;
	// end inline asm
	// begin inline asm
	fma.rn.f64    %fd1424, %fd1424, 0.9999, 0.01;
	// end inline asm
	// begin inline asm
	fma.rn.f32    %f4262, %f4262, 0.9999, 0.01;
	// end inline asm
	// begin inline asm
	fma.rn.f32    %f4264, %f4264, 0.9999, 0.01;
	// end inline asm
	// begin inline asm
	fma.rn.f64    %fd1422, %fd1422, 0.9999, 0.01;
	// end inline asm
	// begin inline asm
	fma.rn.f32    %f4262, %f4262, 0.9999, 0.01;
	// end inline asm
	// begin inline asm
	fma.rn.f32    %f4264, %f4264, 0.9999, 0.01;
	// end inline asm
	// begin inline asm
	fma.rn.f64    %fd1424, %fd1424, 0.9999, 0.01;
	// end inline asm
	// begin inline asm
	fma.rn.f32    %f4262, %f4262, 0.9999, 0.01;
	// end inline asm
	// begin inline asm
	fma.rn.f32    %f4264, %f4264, 0.9999, 0.01;
	// end inline asm
	// begin inline asm
	fma.rn.f64    %fd1422, %fd1422, 0.9999, 0.01;
	// end inline asm
	// begin inline asm
	fma.rn.f32    %f4262, %f4262, 0.9999, 0.01;
	// end inline asm
	// begin inline asm
	fma.rn.f32    %f4264, %f4264, 0.9999, 0.01;
	// end inline asm
	// begin inline asm
	fma.rn.f64    %fd1424, %fd1424, 0.9999, 0.01;
	// end inline asm
	// begin inline asm
	fma.rn.f32    %f4262, %f4262, 0.9999, 0.01;
	// end inline asm
	// begin inline asm
	fma.rn.f32    %f4264, %f4264, 0.9999, 0.01;
	// end inline asm
	// begin inline asm
	fma.rn.f64    %fd1422, %fd1422, 0.9999, 0.01;
	// end inline asm
	// begin inline asm
	fma.rn.f32    %f4262, %f4262, 0.9999, 0.01;
	// end inline asm
	// begin inline asm
	fma.rn.f32    %f4264, %f4264, 0.9999, 0.01;
	// end inline asm
	// begin inline asm
	fma.rn.f64    %fd1424, %fd1424, 0.9999, 0.01;
	// end inline asm
	// begin inline asm
	fma.rn.f32    %f4262, %f4262, 0.9999, 0.01;
	// end inline asm
	// begin inline asm
	fma.rn.f32    %f4264, %f4264, 0.9999, 0.01;
	// end inline asm
	// begin inline asm
	fma.rn.f64    %fd1422, %fd1422, 0.9999, 0.01;
	// end inline asm
	// begin inline asm
	fma.rn.f32    %f4262, %f4262, 0.9999, 0.01;
	// end inline asm
	// begin inline asm
	fma.rn.f32    %f4264, %f4264, 0.9999, 0.01;
	// end inline asm
	// begin inline asm
	fma.rn.f64    %fd1424, %fd1424, 0.9999, 0.01;
	// end inline asm
	// begin inline asm
	fma.rn.f32    %f4262, %f4262, 0.9999, 0.01;
	// end inline asm
	// begin inline asm
	fma.rn.f32    %f4264, %f4264, 0.9999, 0.01;
	// end inline asm
	// begin inline asm
	fma.rn.f64    %fd1422, %fd1422, 0.9999, 0.01;
	// end inline asm
	// begin inline asm
	fma.rn.f32    %f4262, %f4262, 0.9999, 0.01;
	// end inline asm
	// begin inline asm
	fma.rn.f32    %f4264, %f4264, 0.9999, 0.01;
	// end inline asm
	// begin inline asm
	fma.rn.f64    %fd1424, %fd1424, 0.9999, 0.01;
	// end inline asm
	// begin inline asm
	fma.rn.f32    %f4262, %f4262, 0.9999, 0.01;
	// end inline asm
	// begin inline asm
	fma.rn.f32    %f4264, %f4264, 0.9999, 0.01;
	// end inline asm
	// begin inline asm
	fma.rn.f64    %fd1422, %fd1422, 0.9999, 0.01;
	// end inline asm
	// begin inline asm
	fma.rn.f32    %f4262, %f4262, 0.9999, 0.01;
	// end inline asm
	// begin inline asm
	fma.rn.f32    %f4264, %f4264, 0.9999, 0.01;
	// end inline asm
	// begin inline asm
	fma.rn.f64    %fd1424, %fd1424, 0.9999, 0.01;
	// end inline asm
	// begin inline asm
	fma.rn.f32    %f4262, %f4262, 0.9999, 0.01;
	// end inline asm
	// begin inline asm
	fma.rn.f32    %f4264, %f4264, 0.9999, 0.01;
	// end inline asm
	// begin inline asm
	fma.rn.f64    %fd1422, %fd1422, 0.9999, 0.01;
	// end inline asm
	// begin inline asm
	fma.rn.f32    %f4262, %f4262, 0.9999, 0.01;
	// end inline asm
	// begin inline asm
	fma.rn.f32    %f4264, %f4264, 0.9999, 0.01;
	// end inline asm
	// begin inline asm
	fma.rn.f64    %fd1424, %fd1424, 0.9999, 0.01;
	// end inline asm
	// begin inline asm
	fma.rn.f32    %f4262, %f4262, 0.9999, 0.01;
	// end inline asm
	// begin inline asm
	fma.rn.f32    %f4264, %f4264, 0.9999, 0.01;
	// end inline asm
	// begin inline asm
	fma.rn.f64    %fd1422, %fd1422, 0.9999, 0.01;
	// end inline asm
	// begin inline asm
	fma.rn.f32    %f4262, %f4262, 0.9999, 0.01;
	// end inline asm
	// begin inline asm
	fma.rn.f32    %f4264, %f4264, 0.9999, 0.01;
	// end inline asm
	// begin inline asm
	fma.rn.f64    %fd1424, %fd1424, 0.9999, 0.01;
	// end inline asm
	// begin inline asm
	fma.rn.f32    %f4262, %f4262, 0.9999, 0.01;
	// end inline asm
	// begin inline asm
	fma.rn.f32    %f4264, %f4264, 0.9999, 0.01;
	// end inline asm
	// begin inline asm
	fma.rn.f64    %fd1422, %fd1422, 0.9999, 0.01;
	// end inline asm
	// begin inline asm
	fma.rn.f32    %f4262, %f4262, 0.9999, 0.01;
	// end inline asm
	// begin inline asm
	fma.rn.f32    %f4264, %f4264, 0.9999, 0.01;
	// end inline asm
	// begin inline asm
	fma.rn.f64    %fd1424, %fd1424, 0.9999, 0.01;
	// end inline asm
	// begin inline asm
	fma.rn.f32    %f4262, %f4262, 0.9999, 0.01;
	// end inline asm
	// begin inline asm
	fma.rn.f32    %f4264, %f4264, 0.9999, 0.01;
	// end inline asm
	// begin inline asm
	fma.rn.f64    %fd1422, %fd1422, 0.9999, 0.01;
	// end inline asm
	// begin inline asm
	fma.rn.f32    %f4262, %f4262, 0.9999, 0.01;
	// end inline asm
	// begin inline asm
	fma.rn.f32    %f4264, %f4264, 0.9999, 0.01;
	// end inline asm
	// begin inline asm
	fma.rn.f64    %fd1424, %fd1424, 0.9999, 0.01;
	// end inline asm
	// begin inline asm
	fma.rn.f32    %f4262, %f4262, 0.9999, 0.01;
	// end inline asm
	// begin inline asm
	fma.rn.f32    %f4264, %f4264, 0.9999, 0.01;
	// end inline asm
	// begin inline asm
	fma.rn.f64    %fd1422, %fd1422, 0.9999, 0.01;
	// end inline asm
	// begin inline asm
	fma.rn.f32    %f4262, %f4262, 0.9999, 0.01;
	// end inline asm
	// begin inline asm
	fma.rn.f32    %f4264, %f4264, 0.9999, 0.01;
	// end inline asm
	// begin inline asm
	fma.rn.f64    %fd1424, %fd1424, 0.9999, 0.01;
	// end inline asm
	// begin inline asm
	fma.rn.f32    %f4262, %f4262, 0.9999, 0.01;
	// end inline asm
	// begin inline asm
	fma.rn.f32    %f4264, %f4264, 0.9999, 0.01;
	// end inline asm
	// begin inline asm
	fma.rn.f64    %fd1422, %fd1422, 0.9999, 0.01;
	// end inline asm
	// begin inline asm
	fma.rn.f32    %f4262, %f4262, 0.9999, 0.01;
	// end inline asm
	// begin inline asm
	fma.rn.f32    %f4264, %f4264, 0.9999, 0.01;
	// end inline asm
	// begin inline asm
	fma.rn.f64    %fd1424, %fd1424, 0.9999, 0.01;
	// end inline asm
	// begin inline asm
	fma.rn.f32    %f4262, %f4262, 0.9999, 0.01;
	// end inline asm
	// begin inline asm
	fma.rn.f32    %f4264, %f4264, 0.9999, 0.01;
	// end inline asm
	// begin inline asm
	fma.rn.f64    %fd1422, %fd1422, 0.9999, 0.01;
	// end inline asm
	// begin inline asm
	fma.rn.f32    %f4262, %f4262, 0.9999, 0.01;
	// end inline asm
	// begin inline asm
	fma.rn.f32    %f4264, %f4264, 0.9999, 0.01;
	// end inline asm
	// begin inline asm
	fma.rn.f64    %fd1424, %fd1424, 0.9999, 0.01;
	// end inline asm
	// begin inline asm
	fma.rn.f32    %f4262, %f4262, 0.9999, 0.01;
	// end inline asm
	// begin inline asm
	fma.rn.f32    %f4264, %f4264, 0.9999, 0.01;
	// end inline asm
	// begin inline asm
	fma.rn.f64    %fd1422, %fd1422, 0.9999, 0.01;
	// end inline asm
	// begin inline asm
	fma.rn.f32    %f4262, %f4262, 0.9999, 0.01;
	// end inline asm
	// begin inline asm
	fma.rn.f32    %f4264, %f4264, 0.9999, 0.01;
	// end inline asm
	// begin inline asm
	fma.rn.f64    %fd1424, %fd1424, 0.9999, 0.01;
	// end inline asm
	// begin inline asm
	fma.rn.f32    %f4262, %f4262, 0.9999, 0.01;
	// end inline asm
	// begin inline asm
	fma.rn.f32    %f4264, %f4264, 0.9999, 0.01;
	// end inline asm
	// begin inline asm
	fma.rn.f64    %fd1422, %fd1422, 0.9999, 0.01;
	// end inline asm
	// begin inline asm
	fma.rn.f32    %f4262, %f4262, 0.9999, 0.01;
	// end inline asm
	// begin inline asm
	fma.rn.f32    %f4264, %f4264, 0.9999, 0.01;
	// end inline asm
	// begin inline asm
	fma.rn.f64    %fd1424, %fd1424, 0.9999, 0.01;
	// end inline asm
	// begin inline asm
	fma.rn.f32    %f4262, %f4262, 0.9999, 0.01;
	// end inline asm
	// begin inline asm
	fma.rn.f32    %f4264, %f4264, 0.9999, 0.01;
	// end inline asm
	// begin inline asm
	fma.rn.f64    %fd1422, %fd1422, 0.9999, 0.01;
	// end inline asm
	// begin inline asm
	fma.rn.f32    %f4262, %f4262, 0.9999, 0.01;
	// end inline asm
	// begin inline asm
	fma.rn.f32    %f4264, %f4264, 0.9999, 0.01;
	// end inline asm
	// begin inline asm
	fma.rn.f64    %fd1424, %fd1424, 0.9999, 0.01;
	// end inline asm
	// begin inline asm
	fma.rn.f32    %f4262, %f4262, 0.9999, 0.01;
	// end inline asm
	// begin inline asm
	fma.rn.f32    %f4264, %f4264, 0.9999, 0.01;
	// end inline asm
	// begin inline asm
	fma.rn.f64    %fd1422, %fd1422, 0.9999, 0.01;
	// end inline asm
	// begin inline asm
	fma.rn.f32    %f4262, %f4262, 0.9999, 0.01;
	// end inline asm
	// begin inline asm
	fma.rn.f32    %f4264, %f4264, 0.9999, 0.01;
	// end inline asm
	// begin inline asm
	fma.rn.f64    %fd1424, %fd1424, 0.9999, 0.01;
	// end inline asm
	// begin inline asm
	fma.rn.f32    %f4262, %f4262, 0.9999, 0.01;
	// end inline asm
	// begin inline asm
	fma.rn.f32    %f4264, %f4264, 0.9999, 0.01;
	// end inline asm
	// begin inline asm
	fma.rn.f64    %fd1422, %fd1422, 0.9999, 0.01;
	// end inline asm
	// begin inline asm
	fma.rn.f32    %f4262, %f4262, 0.9999, 0.01;
	// end inline asm
	// begin inline asm
	fma.rn.f32    %f4264, %f4264, 0.9999, 0.01;
	// end inline asm
	// begin inline asm
	fma.rn.f64    %fd1424, %fd1424, 0.9999, 0.01;
	// end inline asm
	// begin inline asm
	fma.rn.f32    %f4262, %f4262, 0.9999, 0.01;
	// end inline asm
	// begin inline asm
	fma.rn.f32    %f4264, %f4264, 0.9999, 0.01;
	// end inline asm
	// begin inline asm
	fma.rn.f64    %fd1422, %fd1422, 0.9999, 0.01;
	// end inline asm
	// begin inline asm
	fma.rn.f32    %f4262, %f4262, 0.9999, 0.01;
	// end inline asm
	// begin inline asm
	fma.rn.f32    %f4264, %f4264, 0.9999, 0.01;
	// end inline asm
	// begin inline asm
	fma.rn.f64    %fd1424, %fd1424, 0.9999, 0.01;
	// end inline asm
	// begin inline asm
	fma.rn.f32    %f4262, %f4262, 0.9999, 0.01;
	// end inline asm
	// begin inline asm
	fma.rn.f32    %f4264, %f4264, 0.9999, 0.01;
	// end inline asm
	// begin inline asm
	fma.rn.f64    %fd1422, %fd1422, 0.9999, 0.01;
	// end inline asm
	// begin inline asm
	fma.rn.f32    %f4262, %f4262, 0.9999, 0.01;
	// end inline asm
	// begin inline asm
	fma.rn.f32    %f4264, %f4264, 0.9999, 0.01;
	// end inline asm
	// begin inline asm
	fma.rn.f64    %fd1424, %fd1424, 0.9999, 0.01;
	// end inline asm
	// begin inline asm
	fma.rn.f32    %f4262, %f4262, 0.9999, 0.01;
	// end inline asm
	// begin inline asm
	fma.rn.f32    %f4264, %f4264, 0.9999, 0.01;
	// end inline asm
	// begin inline asm
	fma.rn.f64    %fd1422, %fd1422, 0.9999, 0.01;
	// end inline asm
	// begin inline asm
	fma.rn.f32    %f4262, %f4262, 0.9999, 0.01;
	// end inline asm
	// begin inline asm
	fma.rn.f32    %f4264, %f4264, 0.9999, 0.01;
	// end inline asm
	// begin inline asm
	fma.rn.f64    %fd1424, %fd1424, 0.9999, 0.01;
	// end inline asm
	// begin inline asm
	fma.rn.f32    %f4262, %f4262, 0.9999, 0.01;
	// end inline asm
	// begin inline asm
	fma.rn.f32    %f4264, %f4264, 0.9999, 0.01;
	// end inline asm
	// begin inline asm
	fma.rn.f64    %fd1422, %fd1422, 0.9999, 0.01;
	// end inline asm
	// begin inline asm
	fma.rn.f32    %f4262, %f4262, 0.9999, 0.01;
	// end inline asm
	// begin inline asm
	fma.rn.f32    %f4264, %f4264, 0.9999, 0.01;
	// end inline asm
	// begin inline asm
	fma.rn.f64    %fd1424, %fd1424, 0.9999, 0.01;
	// end inline asm
	// begin inline asm
	fma.rn.f32    %f4262, %f4262, 0.9999, 0.01;
	// end inline asm
	// begin inline asm
	fma.rn.f32    %f4264, %f4264, 0.9999, 0.01;
	// end inline asm
	// begin inline asm
	fma.rn.f64    %fd1422, %fd1422, 0.9999, 0.01;
	// end inline asm
	// begin inline asm
	fma.rn.f32    %f4262, %f4262, 0.9999, 0.01;
	// end inline asm
	// begin inline asm
	fma.rn.f32    %f4264, %f4264, 0.9999, 0.01;
	// end inline asm
	// begin inline asm
	fma.rn.f64    %fd1424, %fd1424, 0.9999, 0.01;
	// end inline asm
	// begin inline asm
	fma.rn.f32    %f4262, %f4262, 0.9999, 0.01;
	// end inline asm
	// begin inline asm
	fma.rn.f32    %f4264, %f4264, 0.9999, 0.01;
	// end inline asm
	// begin inline asm
	fma.rn.f64    %fd1422, %fd1422, 0.9999, 0.01;
	// end inline asm
	// begin inline asm
	fma.rn.f32    %f4262, %f4262, 0.9999, 0.01;
	// end inline asm
	// begin inline asm
	fma.rn.f32    %f4264, %f4264, 0.9999, 0.01;
	// end inline asm
	// begin inline asm
	fma.rn.f64    %fd1424, %fd1424, 0.9999, 0.01;
	// end inline asm
	// begin inline asm
	fma.rn.f32    %f4262, %f4262, 0.9999, 0.01;
	// end inline asm
	// begin inline asm
	fma.rn.f32    %f4264, %f4264, 0.9999, 0.01;
	// end inline asm
	// begin inline asm
	fma.rn.f64    %fd1422, %fd1422, 0.9999, 0.01;
	// end inline asm
	// begin inline asm
	fma.rn.f32    %f4262, %f4262, 0.9999, 0.01;
	// end inline asm
	// begin inline asm
	fma.rn.f32    %f4264, %f4264, 0.9999, 0.01;
	// end inline asm
	// begin inline asm
	fma.rn.f64    %fd1424, %fd1424, 0.9999, 0.01;
	// end inline asm
	// begin inline asm
	fma.rn.f32    %f4262, %f4262, 0.9999, 0.01;
	// end inline asm
	// begin inline asm
	fma.rn.f32    %f4264, %f4264, 0.9999, 0.01;
	// end inline asm
	// begin inline asm
	fma.rn.f64    %fd1422, %fd1422, 0.9999, 0.01;
	// end inline asm
	// begin inline asm
	fma.rn.f32    %f4262, %f4262, 0.9999, 0.01;
	// end inline asm
	// begin inline asm
	fma.rn.f32    %f4264, %f4264, 0.9999, 0.01;
	// end inline asm
	// begin inline asm
	fma.rn.f64    %fd1424, %fd1424, 0.9999, 0.01;
	// end inline asm
	// begin inline asm
	fma.rn.f32    %f4262, %f4262, 0.9999, 0.01;
	// end inline asm
	// begin inline asm
	fma.rn.f32    %f4264, %f4264, 0.9999, 0.01;
	// end inline asm
	// begin inline asm
	fma.rn.f64    %fd1422, %fd1422, 0.9999, 0.01;
	// end inline asm
	// begin inline asm
	fma.rn.f32    %f4262, %f4262, 0.9999, 0.01;
	// end inline asm
	// begin inline asm
	fma.rn.f32    %f4264, %f4264, 0.9999, 0.01;
	// end inline asm
	// begin inline asm
	fma.rn.f64    %fd1424, %fd1424, 0.9999, 0.01;
	// end inline asm
	// begin inline asm
	fma.rn.f32    %f4262, %f4262, 0.9999, 0.01;
	// end inline asm
	// begin inline asm
	fma.rn.f32    %f4264, %f4264, 0.9999, 0.01;
	// end inline asm
	// begin inline asm
	fma.rn.f64    %fd1422, %fd1422, 0.9999, 0.01;
	// end inline asm
	// begin inline asm
	fma.rn.f32    %f4262, %f4262, 0.9999, 0.01;
	// end inline asm
	// begin inline asm
	fma.rn.f32    %f4264, %f4264, 0.9999, 0.01;
	// end inline asm
	// begin inline asm
	fma.rn.f64    %fd1424, %fd1424, 0.9999, 0.01;
	// end inline asm
	// begin inline asm
	fma.rn.f32    %f4262, %f4262, 0.9999, 0.01;
	// end inline asm
	// begin inline asm
	fma.rn.f32    %f4264, %f4264, 0.9999, 0.01;
	// end inline asm
	// begin inline asm
	fma.rn.f64    %fd1422, %fd1422, 0.9999, 0.01;
	// end inline asm
	// begin inline asm
	fma.rn.f32    %f4262, %f4262, 0.9999, 0.01;
	// end inline asm
	// begin inline asm
	fma.rn.f32    %f4264, %f4264, 0.9999, 0.01;
	// end inline asm
	// begin inline asm
	fma.rn.f64    %fd1424, %fd1424, 0.9999, 0.01;
	// end inline asm
	// begin inline asm
	fma.rn.f32    %f4262, %f4262, 0.9999, 0.01;
	// end inline asm
	// begin inline asm
	fma.rn.f32    %f4264, %f4264, 0.9999, 0.01;
	// end inline asm
	// begin inline asm
	fma.rn.f64    %fd1422, %fd1422, 0.9999, 0.01;
	// end inline asm
	// begin inline asm
	fma.rn.f32    %f4262, %f4262, 0.9999, 0.01;
	// end inline asm
	// begin inline asm
	fma.rn.f32    %f4264, %f4264, 0.9999, 0.01;
	// end inline asm
	// begin inline asm
	fma.rn.f64    %fd1424, %fd1424, 0.9999, 0.01;
	// end inline asm
	// begin inline asm
	fma.rn.f32    %f4262, %f4262, 0.9999, 0.01;
	// end inline asm
	// begin inline asm
	fma.rn.f32    %f4264, %f4264, 0.9999, 0.01;
	// end inline asm
	// begin inline asm
	fma.rn.f64    %fd1422, %fd1422, 0.9999, 0.01;
	// end inline asm
	// begin inline asm
	fma.rn.f32    %f4262, %f4262, 0.9999, 0.01;
	// end inline asm
	// begin inline asm
	fma.rn.f32    %f4264, %f4264, 0.9999, 0.01;
	// end inline asm
	// begin inline asm
	fma.rn.f64    %fd1424, %fd1424, 0.9999, 0.01;
	// end inline asm
	// begin inline asm
	fma.rn.f32    %f4262, %f4262, 0.9999, 0.01;
	// end inline asm
	// begin inline asm
	fma.rn.f32    %f4264, %f4264, 0.9999, 0.01;
	// end inline asm
	// begin inline asm
	fma.rn.f64    %fd1422, %fd1422, 0.9999, 0.01;
	// end inline asm
	// begin inline asm
	fma.rn.f32    %f4262, %f4262, 0.9999, 0.01;
	// end inline asm
	// begin inline asm
	fma.rn.f32    %f4264, %f4264, 0.9999, 0.01;
	// end inline asm
	// begin inline asm
	fma.rn.f64    %fd1424, %fd1424, 0.9999, 0.01;
	// end inline asm
	// begin inline asm
	fma.rn.f32    %f4262, %f4262, 0.9999, 0.01;
	// end inline asm
	// begin inline asm
	fma.rn.f32    %f4264, %f4264, 0.9999, 0.01;
	// end inline asm
	// begin inline asm
	fma.rn.f64    %fd1422, %fd1422, 0.9999, 0.01;
	// end inline asm
	// begin inline asm
	fma.rn.f32    %f4262, %f4262, 0.9999, 0.01;
	// end inline asm
	// begin inline asm
	fma.rn.f32    %f4264, %f4264, 0.9999, 0.01;
	// end inline asm
	// begin inline asm
	fma.rn.f64    %fd1424, %fd1424, 0.9999, 0.01;
	// end inline asm
	// begin inline asm
	fma.rn.f32    %f4262, %f4262, 0.9999, 0.01;
	// end inline asm
	// begin inline asm
	fma.rn.f32    %f4264, %f4264, 0.9999, 0.01;
	// end inline asm
	// begin inline asm
	fma.rn.f64    %fd1422, %fd1422, 0.9999, 0.01;
	// end inline asm
	// begin inline asm
	fma.rn.f32    %f4262, %f4262, 0.9999, 0.01;
	// end inline asm
	// begin inline asm
	fma.rn.f32    %f4264, %f4264, 0.9999, 0.01;
	// end inline asm
	// begin inline asm
	fma.rn.f64    %fd1424, %fd1424, 0.9999, 0.01;
	// end inline asm
	// begin inline asm
	fma.rn.f32    %f4262, %f4262, 0.9999, 0.01;
	// end inline asm
	// begin inline asm
	fma.rn.f32    %f4264, %f4264, 0.9999, 0.01;
	// end inline asm
	// begin inline asm
	fma.rn.f64    %fd1422, %fd1422, 0.9999, 0.01;
	// end inline asm
	// begin inline asm
	fma.rn.f32    %f4262, %f4262, 0.9999, 0.01;
	// end inline asm
	// begin inline asm
	fma.rn.f32    %f4264, %f4264, 0.9999, 0.01;
	// end inline asm
	// begin inline asm
	fma.rn.f64    %fd1424, %fd1424, 0.9999, 0.01;
	// end inline asm
	// begin inline asm
	fma.rn.f32    %f4262, %f4262, 0.9999, 0.01;
	// end inline asm
	// begin inline asm
	fma.rn.f32    %f4264, %f4264, 0.9999, 0.01;
	// end inline asm
	// begin inline asm
	fma.rn.f64    %fd1422, %fd1422, 0.9999, 0.01;
	// end inline asm
	// begin inline asm
	fma.rn.f32    %f4262, %f4262, 0.9999, 0.01;
	// end inline asm
	// begin inline asm
	fma.rn.f32    %f4264, %f4264, 0.9999, 0.01;
	// end inline asm
	// begin inline asm
	fma.rn.f64    %fd1424, %fd1424, 0.9999, 0.01;
	// end inline asm
	// begin inline asm
	fma.rn.f32    %f4262, %f4262, 0.9999, 0.01;
	// end inline asm
	// begin inline asm
	fma.rn.f32    %f4264, %f4264, 0.9999, 0.01;
	// end inline asm
	// begin inline asm
	fma.rn.f64    %fd1422, %fd1422, 0.9999, 0.01;
	// end inline asm
	// begin inline asm
	fma.rn.f32    %f4262, %f4262, 0.9999, 0.01;
	// end inline asm
	// begin inline asm
	fma.rn.f32    %f4264, %f4264, 0.9999, 0.01;
	// end inline asm
	// begin inline asm
	fma.rn.f64    %fd1424, %fd1424, 0.9999, 0.01;
	// end inline asm
	// begin inline asm
	fma.rn.f32    %f4262, %f4262, 0.9999, 0.01;
	// end inline asm
	// begin inline asm
	fma.rn.f32    %f4264, %f4264, 0.9999, 0.01;
	// end inline asm
	// begin inline asm
	fma.rn.f64    %fd1422, %fd1422, 0.9999, 0.01;
	// end inline asm
	// begin inline asm
	fma.rn.f32    %f4262, %f4262, 0.9999, 0.01;
	// end inline asm
	// begin inline asm
	fma.rn.f32    %f4264, %f4264, 0.9999, 0.01;
	// end inline asm
	// begin inline asm
	fma.rn.f64    %fd1424, %fd1424, 0.9999, 0.01;
	// end inline asm
	// begin inline asm
	fma.rn.f32    %f4262, %f4262, 0.9999, 0.01;
	// end inline asm
	// begin inline asm
	fma.rn.f32    %f4264, %f4264, 0.9999, 0.01;
	// end inline asm
	// begin inline asm
	fma.rn.f64    %fd1422, %fd1422, 0.9999, 0.01;
	// end inline asm
	// begin inline asm
	fma.rn.f32    %f4262, %f4262, 0.9999, 0.01;
	// end inline asm
	// begin inline asm
	fma.rn.f32    %f4264, %f4264, 0.9999, 0.01;
	// end inline asm
	// begin inline asm
	fma.rn.f64    %fd1424, %fd1424, 0.9999, 0.01;
	// end inline asm
	// begin inline asm
	fma.rn.f32    %f4262, %f4262, 0.9999, 0.01;
	// end inline asm
	// begin inline asm
	fma.rn.f32    %f4264, %f4264, 0.9999, 0.01;
	// end inline asm
	// begin inline asm
	fma.rn.f64    %fd1422, %fd1422, 0.9999, 0.01;
	// end inline asm
	// begin inline asm
	fma.rn.f32    %f4262, %f4262, 0.9999, 0.01;
	// end inline asm
	// begin inline asm
	fma.rn.f32    %f4264, %f4264, 0.9999, 0.01;
	// end inline asm
	// begin inline asm
	fma.rn.f64    %fd1424, %fd1424, 0.9999, 0.01;
	// end inline asm
	// begin inline asm
	fma.rn.f32    %f4262, %f4262, 0.9999, 0.01;
	// end inline asm
	// begin inline asm
	fma.rn.f32    %f4264, %f4264, 0.9999, 0.01;
	// end inline asm
	// begin inline asm
	fma.rn.f64    %fd1422, %fd1422, 0.9999, 0.01;
	// end inline asm
	// begin inline asm
	fma.rn.f32    %f4262, %f4262, 0.9999, 0.01;
	// end inline asm
	// begin inline asm
	fma.rn.f32    %f4264, %f4264, 0.9999, 0.01;
	// end inline asm
	// begin inline asm
	fma.rn.f64    %fd1424, %fd1424, 0.9999, 0.01;
	// end inline asm
	// begin inline asm
	fma.rn.f32    %f4262, %f4262, 0.9999, 0.01;
	// end inline asm
	// begin inline asm
	fma.rn.f32    %f4264, %f4264, 0.9999, 0.01;
	// end inline asm
	// begin inline asm
	fma.rn.f64    %fd1422, %fd1422, 0.9999, 0.01;
	// end inline asm
	// begin inline asm
	fma.rn.f32    %f4262, %f4262, 0.9999, 0.01;
	// end inline asm
	// begin inline asm
	fma.rn.f32    %f4264, %f4264, 0.9999, 0.01;
	// end inline asm
	// begin inline asm
	fma.rn.f64    %fd1424, %fd1424, 0.9999, 0.01;
	// end inline asm
	// begin inline asm
	fma.rn.f32    %f4262, %f4262, 0.9999, 0.01;
	// end inline asm
	// begin inline asm
	fma.rn.f32    %f4264, %f4264, 0.9999, 0.01;
	// end inline asm
	// begin inline asm
	fma.rn.f64    %fd1422, %fd1422, 0.9999, 0.01;
	// end inline asm
	// begin inline asm
	fma.rn.f32    %f4262, %f4262, 0.9999, 0.01;
	// end inline asm
	// begin inline asm
	fma.rn.f32    %f4264, %f4264, 0.9999, 0.01;
	// end inline asm
	// begin inline asm
	fma.rn.f64    %fd1424, %fd1424, 0.9999, 0.01;
	// end inline asm
	// begin inline asm
	fma.rn.f32    %f4262, %f4262, 0.9999, 0.01;
	// end inline asm
	// begin inline asm
	fma.rn.f32    %f4264, %f4264, 0.9999, 0.01;
	// end inline asm
	// begin inline asm
	fma.rn.f64    %fd1422, %fd1422, 0.9999, 0.01;
	// end inline asm
	// begin inline asm
	fma.rn.f32    %f4262, %f4262, 0.9999, 0.01;
	// end inline asm
	// begin inline asm
	fma.rn.f32    %f4264, %f4264, 0.9999, 0.01;
	// end inline asm
	// begin inline asm
	fma.rn.f64    %fd1424, %fd1424, 0.9999, 0.01;
	// end inline asm
	// begin inline asm
	fma.rn.f32    %f4262, %f4262, 0.9999, 0.01;
	// end inline asm
	// begin inline asm
	fma.rn.f32    %f4264, %f4264, 0.9999, 0.01;
	// end inline asm
	// begin inline asm
	fma.rn.f64    %fd1422, %fd1422, 0.9999, 0.01;
	// end inline asm
	// begin inline asm
	fma.rn.f32    %f4262, %f4262, 0.9999, 0.01;
	// end inline asm
	// begin inline asm
	fma.rn.f32    %f4264, %f4264, 0.9999, 0.01;
	// end inline asm
	// begin inline asm
	fma.rn.f64    %fd1424, %fd1424, 0.9999, 0.01;
	// end inline asm
	// begin inline asm
	fma.rn.f32    %f4262, %f4262, 0.9999, 0.01;
	// end inline asm
	// begin inline asm
	fma.rn.f32    %f4264, %f4264, 0.9999, 0.01;
	// end inline asm
	// begin inline asm
	fma.rn.f64    %fd1422, %fd1422, 0.9999, 0.01;
	// end inline asm
	// begin inline asm
	fma.rn.f32    %f4262, %f4262, 0.9999, 0.01;
	// end inline asm
	// begin inline asm
	fma.rn.f32    %f4264, %f4264, 0.9999, 0.01;
	// end inline asm
	// begin inline asm
	fma.rn.f64    %fd1424, %fd1424, 0.9999, 0.01;
	// end inline asm
	// begin inline asm
	fma.rn.f32    %f4262, %f4262, 0.9999, 0.01;
	// end inline asm
	// begin inline asm
	fma.rn.f32    %f4264, %f4264, 0.9999, 0.01;
	// end inline asm
	// begin inline asm
	fma.rn.f64    %fd1422, %fd1422, 0.9999, 0.01;
	// end inline asm
	// begin inline asm
	fma.rn.f32    %f4262, %f4262, 0.9999, 0.01;
	// end inline asm
	// begin inline asm
	fma.rn.f32    %f4264, %f4264, 0.9999, 0.01;
	// end inline asm
	// begin inline asm
	fma.rn.f64    %fd1424, %fd1424, 0.9999, 0.01;
	// end inline asm
	// begin inline asm
	fma.rn.f32    %f4262, %f4262, 0.9999, 0.01;
	// end inline asm
	// begin inline asm
	fma.rn.f32    %f4264, %f4264, 0.9999, 0.01;
	// end inline asm
	// begin inline asm
	fma.rn.f64    %fd1422, %fd1422, 0.9999, 0.01;
	// end inline asm
	// begin inline asm
	fma.rn.f32    %f4262, %f4262, 0.9999, 0.01;
	// end inline asm
	// begin inline asm
	fma.rn.f32    %f4264, %f4264, 0.9999, 0.01;
	// end inline asm
	// begin inline asm
	fma.rn.f64    %fd1424, %fd1424, 0.9999, 0.01;
	// end inline asm
	// begin inline asm
	fma.rn.f32    %f4262, %f4262, 0.9999, 0.01;
	// end inline asm
	// begin inline asm
	fma.rn.f32    %f4264, %f4264, 0.9999, 0.01;
	// end inline asm
	// begin inline asm
	fma.rn.f64    %fd1422, %fd1422, 0.9999, 0.01;
	// end inline asm
	// begin inline asm
	fma.rn.f32    %f4262, %f4262, 0.9999, 0.01;
	// end inline asm
	// begin inline asm
	fma.rn.f32    %f4264, %f4264, 0.9999, 0.01;
	// end inline asm
	// begin inline asm
	fma.rn.f64    %fd1424, %fd1424, 0.9999, 0.01;
	// end inline asm
	// begin inline asm
	fma.rn.f32    %f4262, %f4262, 0.9999, 0.01;
	// end inline asm
	// begin inline asm
	fma.rn.f32    %f4264, %f4264, 0.9999, 0.01;
	// end inline asm
	// begin inline asm
	fma.rn.f64    %fd1422, %fd1422, 0.9999, 0.01;
	// end inline asm
	// begin inline asm
	fma.rn.f32    %f4262, %f4262, 0.9999, 0.01;
	// end inline asm
	// begin inline asm
	fma.rn.f32    %f4264, %f4264, 0.9999, 0.01;
	// end inline asm
	// begin inline asm
	fma.rn.f64    %fd1424, %fd1424, 0.9999, 0.01;
	// end inline asm
	// begin inline asm
	fma.rn.f32    %f4262, %f4262, 0.9999, 0.01;
	// end inline asm
	// begin inline asm
	fma.rn.f32    %f4264, %f4264, 0.9999, 0.01;
	// end inline asm
	// begin inline asm
	fma.rn.f64    %fd1422, %fd1422, 0.9999, 0.01;
	// end inline asm
	// begin inline asm
	fma.rn.f32    %f4262, %f4262, 0.9999, 0.01;
	// end inline asm
	// begin inline asm
	fma.rn.f32    %f4264, %f4264, 0.9999, 0.01;
	// end inline asm
	// begin inline asm
	fma.rn.f64    %fd1424, %fd1424, 0.9999, 0.01;
	// end inline asm
	// begin inline asm
	fma.rn.f32    %f4262, %f4262, 0.9999, 0.01;
	// end inline asm
	// begin inline asm
	fma.rn.f32    %f4264, %f4264, 0.9999, 0.01;
	// end inline asm
	// begin inline asm
	fma.rn.f64    %fd1422, %fd1422, 0.9999, 0.01;
	// end inline asm
	// begin inline asm
	fma.rn.f32    %f4262, %f4262, 0.9999, 0.01;
	// end inline asm
	// begin inline asm
	fma.rn.f32    %f4264, %f4264, 0.9999, 0.01;
	// end inline asm
	// begin inline asm
	fma.rn.f64    %fd1424, %fd1424, 0.9999, 0.01;
	// end inline asm
	// begin inline asm
	fma.rn.f32    %f4262, %f4262, 0.9999, 0.01;
	// end inline asm
	// begin inline asm
	fma.rn.f32    %f4264, %f4264, 0.9999, 0.01;
	// end inline asm
	// begin inline asm
	fma.rn.f64    %fd1422, %fd1422, 0.9999, 0.01;
	// end inline asm
	// begin inline asm
	fma.rn.f32    %f4262, %f4262, 0.9999, 0.01;
	// end inline asm
	// begin inline asm
	fma.rn.f32    %f4264, %f4264, 0.9999, 0.01;
	// end inline asm
	// begin inline asm
	fma.rn.f64    %fd1424, %fd1424, 0.9999, 0.01;
	// end inline asm
	// begin inline asm
	fma.rn.f32    %f4262, %f4262, 0.9999, 0.01;
	// end inline asm
	// begin inline asm
	fma.rn.f32    %f4264, %f4264, 0.9999, 0.01;
	// end inline asm
	// begin inline asm
	fma.rn.f64    %fd1422, %fd1422, 0.9999, 0.01;
	// end inline asm
	// begin inline asm
	fma.rn.f32    %f4262, %f4262, 0.9999, 0.01;
	// end inline asm
	// begin inline asm
	fma.rn.f32    %f4264, %f4264, 0.9999, 0.01;
	// end inline asm
	// begin inline asm
	fma.rn.f64    %fd1424, %fd1424, 0.9999, 0.01;
	// end inline asm
	// begin inline asm
	fma.rn.f32    %f4262, %f4262, 0.9999, 0.01;
	// end inline asm
	// begin inline asm
	fma.rn.f32    %f4264, %f4264, 0.9999, 0.01;
	// end inline asm
	// begin inline asm
	fma.rn.f64    %fd1422, %fd1422, 0.9999, 0.01;
	// end inline asm
	// begin inline asm
	fma.rn.f32    %f4262, %f4262, 0.9999, 0.01;
	// end inline asm
	// begin inline asm
	fma.rn.f32    %f4264, %f4264, 0.9999, 0.01;
	// end inline asm
	// begin inline asm
	fma.rn.f64    %fd1424, %fd1424, 0.9999, 0.01;
	// end inline asm
	// begin inline asm
	fma.rn.f32    %f4262, %f4262, 0.9999, 0.01;
	// end inline asm
	// begin inline asm
	fma.rn.f32    %f4264, %f4264, 0.9999, 0.01;
	// end inline asm
	// begin inline asm
	fma.rn.f64    %fd1422, %fd1422, 0.9999, 0.01;
	// end inline asm
	// begin inline asm
	fma.rn.f32    %f4262, %f4262, 0.9999, 0.01;
	// end inline asm
	// begin inline asm
	fma.rn.f32    %f4264, %f4264, 0.9999, 0.01;
	// end inline asm
	// begin inline asm
	fma.rn.f64    %fd1424, %fd1424, 0.9999, 0.01;
	// end inline asm
	// begin inline asm
	fma.rn.f32    %f4262, %f4262, 0.9999, 0.01;
	// end inline asm
	// begin inline asm
	fma.rn.f32    %f4264, %f4264, 0.9999, 0.01;
	// end inline asm
	// begin inline asm
	fma.rn.f64    %fd1422, %fd1422, 0.9999, 0.01;
	// end inline asm
	// begin inline asm
	fma.rn.f32    %f4262, %f4262, 0.9999, 0.01;
	// end inline asm
	// begin inline asm
	fma.rn.f32    %f4264, %f4264, 0.9999, 0.01;
	// end inline asm
	// begin inline asm
	fma.rn.f64    %fd1424, %fd1424, 0.9999, 0.01;
	// end inline asm
	// begin inline asm
	fma.rn.f32    %f4262, %f4262, 0.9999, 0.01;
	// end inline asm
	// begin inline asm
	fma.rn.f32    %f4264, %f4264, 0.9999, 0.01;
	// end inline asm
	// begin inline asm
	fma.rn.f64    %fd1422, %fd1422, 0.9999, 0.01;
	// end inline asm
	// begin inline asm
	fma.rn.f32    %f4262, %f4262, 0.9999, 0.01;
	// end inline asm
	// begin inline asm
	fma.rn.f32    %f4264, %f4264, 0.9999, 0.01;
	// end inline asm
	// begin inline asm
	fma.rn.f64    %fd1424, %fd1424, 0.9999, 0.01;
	// end inline asm
	// begin inline asm
	fma.rn.f32    %f4262, %f4262, 0.9999, 0.01;
	// end inline asm
	// begin inline asm
	fma.rn.f32    %f4264, %f4264, 0.9999, 0.01;
	// end inline asm
	// begin inline asm
	fma.rn.f64    %fd1422, %fd1422, 0.9999, 0.01;
	// end inline asm
	// begin inline asm
	fma.rn.f32    %f4262, %f4262, 0.9999, 0.01;
	// end inline asm
	// begin inline asm
	fma.rn.f32    %f4264, %f4264, 0.9999, 0.01;
	// end inline asm
	// begin inline asm
	fma.rn.f64    %fd1424, %fd1424, 0.9999, 0.01;
	// end inline asm
	// begin inline asm
	fma.rn.f32    %f4262, %f4262, 0.9999, 0.01;
	// end inline asm
	// begin inline asm
	fma.rn.f32    %f4264, %f4264, 0.9999, 0.01;
	// end inline asm
	// begin inline asm
	fma.rn.f64    %fd1422, %fd1422, 0.9999, 0.01;
	// end inline asm
	// begin inline asm
	fma.rn.f32    %f4262, %f4262, 0.9999, 0.01;
	// end inline asm
	// begin inline asm
	fma.rn.f32    %f4264, %f4264, 0.9999, 0.01;
	// end inline asm
	// begin inline asm
	fma.rn.f64    %fd1424, %fd1424, 0.9999, 0.01;
	// end inline asm
	// begin inline asm
	fma.rn.f32    %f4262, %f4262, 0.9999, 0.01;
	// end inline asm
	// begin inline asm
	fma.rn.f32    %f4264, %f4264, 0.9999, 0.01;
	// end inline asm
	// begin inline asm
	fma.rn.f64    %fd1422, %fd1422, 0.9999, 0.01;
	// end inline asm
	// begin inline asm
	fma.rn.f32    %f4262, %f4262, 0.9999, 0.01;
	// end inline asm
	// begin inline asm
	fma.rn.f32    %f4264, %f4264, 0.9999, 0.01;
	// end inline asm
	// begin inline asm
	fma.rn.f64    %fd1424, %fd1424, 0.9999, 0.01;
	// end inline asm
	// begin inline asm
	fma.rn.f32    %f4262, %f4262, 0.9999, 0.01;
	// end inline asm
	// begin inline asm
	fma.rn.f32    %f4264, %f4264, 0.9999, 0.01;
	// end inline asm
	// begin inline asm
	fma.rn.f64    %fd1422, %fd1422, 0.9999, 0.01;
	// end inline asm
	// begin inline asm
	fma.rn.f32    %f4262, %f4262, 0.9999, 0.01;
	// end inline asm
	// begin inline asm
	fma.rn.f32    %f4264, %f4264, 0.9999, 0.01;
	// end inline asm
	// begin inline asm
	fma.rn.f64    %fd1424, %fd1424, 0.9999, 0.01;
	// end inline asm
	// begin inline asm
	fma.rn.f32    %f4262, %f4262, 0.9999, 0.01;
	// end inline asm
	// begin inline asm
	fma.rn.f32    %f4264, %f4264, 0.9999, 0.01;
	// end inline asm
	// begin inline asm
	fma.rn.f64    %fd1422, %fd1422, 0.9999, 0.01;
	// end inline asm
	// begin inline asm
	fma.rn.f32    %f4262, %f4262, 0.9999, 0.01;
	// end inline asm
	// begin inline asm
	fma.rn.f32    %f4264, %f4264, 0.9999, 0.01;
	// end inline asm
	// begin inline asm
	fma.rn.f64    %fd1424, %fd1424, 0.9999, 0.01;
	// end inline asm
	// begin inline asm
	fma.rn.f32    %f4262, %f4262, 0.9999, 0.01;
	// end inline asm
	// begin inline asm
	fma.rn.f32    %f4264, %f4264, 0.9999, 0.01;
	// end inline asm
	// begin inline asm
	fma.rn.f64    %fd1422, %fd1422, 0.9999, 0.01;
	// end inline asm
	// begin inline asm
	fma.rn.f32    %f4262, %f4262, 0.9999, 0.01;
	// end inline asm
	// begin inline asm
	fma.rn.f32    %f4264, %f4264, 0.9999, 0.01;
	// end inline asm
	// begin inline asm
	fma.rn.f64    %fd1424, %fd1424, 0.9999, 0.01;
	// end inline asm
	// begin inline asm
	fma.rn.f32    %f4262, %f4262, 0.9999, 0.01;
	// end inline asm
	// begin inline asm
	fma.rn.f32    %f4264, %f4264, 0.9999, 0.01;
	// end inline asm
	// begin inline asm
	fma.rn.f64    %fd1422, %fd1422, 0.9999, 0.01;
	// end inline asm
	// begin inline asm
	fma.rn.f32    %f4262, %f4262, 0.9999, 0.01;
	// end inline asm
	// begin inline asm
	fma.rn.f32    %f4264, %f4264, 0.9999, 0.01;
	// end inline asm
	// begin inline asm
	fma.rn.f64    %fd1424, %fd1424, 0.9999, 0.01;
	// end inline asm
	// begin inline asm
	fma.rn.f32    %f4262, %f4262, 0.9999, 0.01;
	// end inline asm
	// begin inline asm
	fma.rn.f32    %f4264, %f4264, 0.9999, 0.01;
	// end inline asm
	// begin inline asm
	fma.rn.f64    %fd1422, %fd1422, 0.9999, 0.01;
	// end inline asm
	// begin inline asm
	fma.rn.f32    %f4262, %f4262, 0.9999, 0.01;
	// end inline asm
	// begin inline asm
	fma.rn.f32    %f4264, %f4264, 0.9999, 0.01;
	// end inline asm
	// begin inline asm
	fma.rn.f64    %fd1424, %fd1424, 0.9999, 0.01;
	// end inline asm
	// begin inline asm
	fma.rn.f32    %f4262, %f4262, 0.9999, 0.01;
	// end inline asm
	// begin inline asm
	fma.rn.f32    %f4264, %f4264, 0.9999, 0.01;
	// end inline asm
	// begin inline asm
	fma.rn.f64    %fd1422, %fd1422, 0.9999, 0.01;
	// end inline asm
	// begin inline asm
	fma.rn.f32    %f4262, %f4262, 0.9999, 0.01;
	// end inline asm
	// begin inline asm
	fma.rn.f32    %f4264, %f4264, 0.9999, 0.01;
	// end inline asm
	// begin inline asm
	fma.rn.f64    %fd1424, %fd1424, 0.9999, 0.01;
	// end inline asm
	// begin inline asm
	fma.rn.f32    %f4262, %f4262, 0.9999, 0.01;
	// end inline asm
	// begin inline asm
	fma.rn.f32    %f4264, %f4264, 0.9999, 0.01;
	// end inline asm
	// begin inline asm
	fma.rn.f64    %fd1422, %fd1422, 0.9999, 0.01;
	// end inline asm
	// begin inline asm
	fma.rn.f32    %f4262, %f4262, 0.9999, 0.01;
	// end inline asm
	// begin inline asm
	fma.rn.f32    %f4264, %f4264, 0.9999, 0.01;
	// end inline asm
	// begin inline asm
	fma.rn.f64    %fd1424, %fd1424, 0.9999, 0.01;
	// end inline asm
	// begin inline asm
	fma.rn.f32    %f4262, %f4262, 0.9999, 0.01;
	// end inline asm
	// begin inline asm
	fma.rn.f32    %f4264, %f4264, 0.9999, 0.01;
	// end inline asm
	// begin inline asm
	fma.rn.f64    %fd1422, %fd1422, 0.9999, 0.01;
	// end inline asm
	// begin inline asm
	fma.rn.f32    %f4262, %f4262, 0.9999, 0.01;
	// end inline asm
	// begin inline asm
	fma.rn.f32    %f4264, %f4264, 0.9999, 0.01;
	// end inline asm
	// begin inline asm
	fma.rn.f64    %fd1424, %fd1424, 0.9999, 0.01;
	// end inline asm
	// begin inline asm
	fma.rn.f32    %f4262, %f4262, 0.9999, 0.01;
	// end inline asm
	// begin inline asm
	fma.rn.f32    %f4264, %f4264, 0.9999, 0.01;
	// end inline asm
	// begin inline asm
	fma.rn.f64    %fd1422, %fd1422, 0.9999, 0.01;
	// end inline asm
	// begin inline asm
	fma.rn.f32    %f4262, %f4262, 0.9999, 0.01;
	// end inline asm
	// begin inline asm
	fma.rn.f32    %f4264, %f4264, 0.9999, 0.01;
	// end inline asm
	// begin inline asm
	fma.rn.f64    %fd1424, %fd1424, 0.9999, 0.01;
	// end inline asm
	// begin inline asm
	fma.rn.f32    %f4262, %f4262, 0.9999, 0.01;
	// end inline asm
	// begin inline asm
	fma.rn.f32    %f4264, %f4264, 0.9999, 0.01;
	// end inline asm
	// begin inline asm
	fma.rn.f64    %fd1422, %fd1422, 0.9999, 0.01;
	// end inline asm
	// begin inline asm
	fma.rn.f32    %f4262, %f4262, 0.9999, 0.01;
	// end inline asm
	// begin inline asm
	fma.rn.f32    %f4264, %f4264, 0.9999, 0.01;
	// end inline asm
	// begin inline asm
	fma.rn.f64    %fd1424, %fd1424, 0.9999, 0.01;
	// end inline asm
	// begin inline asm
	fma.rn.f32    %f4262, %f4262, 0.9999, 0.01;
	// end inline asm
	// begin inline asm
	fma.rn.f32    %f4264, %f4264, 0.9999, 0.01;
	// end inline asm
	// begin inline asm
	fma.rn.f64    %fd1422, %fd1422, 0.9999, 0.01;
	// end inline asm
	// begin inline asm
	fma.rn.f32    %f4262, %f4262, 0.9999, 0.01;
	// end inline asm
	// begin inline asm
	fma.rn.f32    %f4264, %f4264, 0.9999, 0.01;
	// end inline asm
	// begin inline asm
	fma.rn.f64    %fd1424, %fd1424, 0.9999, 0.01;
	// end inline asm
	// begin inline asm
	fma.rn.f32    %f4262, %f4262, 0.9999, 0.01;
	// end inline asm
	// begin inline asm
	fma.rn.f32    %f4264, %f4264, 0.9999, 0.01;
	// end inline asm
	// begin inline asm
	fma.rn.f64    %fd1422, %fd1422, 0.9999, 0.01;
	// end inline asm
	// begin inline asm
	fma.rn.f32    %f4262, %f4262, 0.9999, 0.01;
	// end inline asm
	// begin inline asm
	fma.rn.f32    %f4264, %f4264, 0.9999, 0.01;
	// end inline asm
	// begin inline asm
	fma.rn.f64    %fd1424, %fd1424, 0.9999, 0.01;
	// end inline asm
	// begin inline asm
	fma.rn.f32    %f4262, %f4262, 0.9999, 0.01;
	// end inline asm
	// begin inline asm
	fma.rn.f32    %f4264, %f4264, 0.9999, 0.01;
	// end inline asm
	// begin inline asm
	fma.rn.f64    %fd1422, %fd1422, 0.9999, 0.01;
	// end inline asm
	// begin inline asm
	fma.rn.f32    %f4262, %f4262, 0.9999, 0.01;
	// end inline asm
	// begin inline asm
	fma.rn.f32    %f4264, %f4264, 0.9999, 0.01;
	// end inline asm
	// begin inline asm
	fma.rn.f64    %fd1424, %fd1424, 0.9999, 0.01;
	// end inline asm
	// begin inline asm
	fma.rn.f32    %f4262, %f4262, 0.9999, 0.01;
	// end inline asm
	// begin inline asm
	fma.rn.f32    %f4264, %f4264, 0.9999, 0.01;
	// end inline asm
	// begin inline asm
	fma.rn.f64    %fd1422, %fd1422, 0.9999, 0.01;
	// end inline asm
	// begin inline asm
	fma.rn.f32    %f4262, %f4262, 0.9999, 0.01;
	// end inline asm
	// begin inline asm
	fma.rn.f32    %f4264, %f4264, 0.9999, 0.01;
	// end inline asm
	// begin inline asm
	fma.rn.f64    %fd1424, %fd1424, 0.9999, 0.01;
	// end inline asm
	// begin inline asm
	fma.rn.f32    %f4262, %f4262, 0.9999, 0.01;
	// end inline asm
	// begin inline asm
	fma.rn.f32    %f4264, %f4264, 0.9999, 0.01;
	// end inline asm
	// begin inline asm
	fma.rn.f64    %fd1422, %fd1422, 0.9999, 0.01;
	// end inline asm
	// begin inline asm
	fma.rn.f32    %f4262, %f4262, 0.9999, 0.01;
	// end inline asm
	// begin inline asm
	fma.rn.f32    %f4264, %f4264, 0.9999, 0.01;
	// end inline asm
	// begin inline asm
	fma.rn.f64    %fd1424, %fd1424, 0.9999, 0.01;
	// end inline asm
	// begin inline asm
	fma.rn.f32    %f4262, %f4262, 0.9999, 0.01;
	// end inline asm
	// begin inline asm
	fma.rn.f32    %f4264, %f4264, 0.9999, 0.01;
	// end inline asm
	// begin inline asm
	fma.rn.f64    %fd1422, %fd1422, 0.9999, 0.01;
	// end inline asm
	// begin inline asm
	fma.rn.f32    %f4262, %f4262, 0.9999, 0.01;
	// end inline asm
	// begin inline asm
	fma.rn.f32    %f4264, %f4264, 0.9999, 0.01;
	// end inline asm
	// begin inline asm
	fma.rn.f64    %fd1424, %fd1424, 0.9999, 0.01;
	// end inline asm
	// begin inline asm
	fma.rn.f32    %f4262, %f4262, 0.9999, 0.01;
	// end inline asm
	// begin inline asm
	fma.rn.f32    %f4264, %f4264, 0.9999, 0.01;
	// end inline asm
	// begin inline asm
	fma.rn.f64    %fd1422, %fd1422, 0.9999, 0.01;
	// end inline asm
	// begin inline asm
	fma.rn.f32    %f4262, %f4262, 0.9999, 0.01;
	// end inline asm
	// begin inline asm
	fma.rn.f32    %f4264, %f4264, 0.9999, 0.01;
	// end inline asm
	// begin inline asm
	fma.rn.f64    %fd1424, %fd1424, 0.9999, 0.01;
	// end inline asm
	// begin inline asm
	fma.rn.f32    %f4262, %f4262, 0.9999, 0.01;
	// end inline asm
	// begin inline asm
	fma.rn.f32    %f4264, %f4264, 0.9999, 0.01;
	// end inline asm
	// begin inline asm
	fma.rn.f64    %fd1422, %fd1422, 0.9999, 0.01;
	// end inline asm
	// begin inline asm
	fma.rn.f32    %f4262, %f4262, 0.9999, 0.01;
	// end inline asm
	// begin inline asm
	fma.rn.f32    %f4264, %f4264, 0.9999, 0.01;
	// end inline asm
	// begin inline asm
	fma.rn.f64    %fd1424, %fd1424, 0.9999, 0.01;
	// end inline asm
	// begin inline asm
	fma.rn.f32    %f4262, %f4262, 0.9999, 0.01;
	// end inline asm
	// begin inline asm
	fma.rn.f32    %f4264, %f4264, 0.9999, 0.01;
	// end inline asm
	// begin inline asm
	fma.rn.f64    %fd1422, %fd1422, 0.9999, 0.01;
	// end inline asm
	// begin inline asm
	fma.rn.f32    %f4262, %f4262, 0.9999, 0.01;
	// end inline asm
	// begin inline asm
	fma.rn.f32    %f4264, %f4264, 0.9999, 0.01;
	// end inline asm
	// begin inline asm
	fma.rn.f64    %fd1424, %fd1424, 0.9999, 0.01;
	// end inline asm
	// begin inline asm
	fma.rn.f32    %f4262, %f4262, 0.9999, 0.01;
	// end inline asm
	// begin inline asm
	fma.rn.f32    %f4264, %f4264, 0.9999, 0.01;
	// end inline asm
	// begin inline asm
	fma.rn.f64    %fd1422, %fd1422, 0.9999, 0.01;
	// end inline asm
	// begin inline asm
	fma.rn.f32    %f4262, %f4262, 0.9999, 0.01;
	// end inline asm
	// begin inline asm
	fma.rn.f32    %f4264, %f4264, 0.9999, 0.01;
	// end inline asm
	// begin inline asm
	fma.rn.f64    %fd1424, %fd1424, 0.9999, 0.01;
	// end inline asm
	// begin inline asm
	fma.rn.f32    %f4262, %f4262, 0.9999, 0.01;
	// end inline asm
	// begin inline asm
	fma.rn.f32    %f4264, %f4264, 0.9999, 0.01;
	// end inline asm
	// begin inline asm
	fma.rn.f64    %fd1422, %fd1422, 0.9999, 0.01;
	// end inline asm
	// begin inline asm
	fma.rn.f32    %f4262, %f4262, 0.9999, 0.01;
	// end inline asm
	// begin inline asm
	fma.rn.f32    %f4264, %f4264, 0.9999, 0.01;
	// end inline asm
	// begin inline asm
	fma.rn.f64    %fd1424, %fd1424, 0.9999, 0.01;
	// end inline asm
	// begin inline asm
	fma.rn.f32    %f4262, %f4262, 0.9999, 0.01;
	// end inline asm
	// begin inline asm
	fma.rn.f32    %f4264, %f4264, 0.9999, 0.01;
	// end inline asm
	// begin inline asm
	fma.rn.f64    %fd1422, %fd1422, 0.9999, 0.01;
	// end inline asm
	// begin inline asm
	fma.rn.f32    %f4262, %f4262, 0.9999, 0.01;
	// end inline asm
	// begin inline asm
	fma.rn.f32    %f4264, %f4264, 0.9999, 0.01;
	// end inline asm
	// begin inline asm
	fma.rn.f64    %fd1424, %fd1424, 0.9999, 0.01;
	// end inline asm
	// begin inline asm
	fma.rn.f32    %f4262, %f4262, 0.9999, 0.01;
	// end inline asm
	// begin inline asm
	fma.rn.f32    %f4264, %f4264, 0.9999, 0.01;
	// end inline asm
	// begin inline asm
	fma.rn.f64    %fd1422, %fd1422, 0.9999, 0.01;
	// end inline asm
	// begin inline asm
	fma.rn.f32    %f4262, %f4262, 0.9999, 0.01;
	// end inline asm
	// begin inline asm
	fma.rn.f32    %f4264, %f4264, 0.9999, 0.01;
	// end inline asm
	// begin inline asm
	fma.rn.f64    %fd1424, %fd1424, 0.9999, 0.01;
	// end inline asm
	// begin inline asm
	fma.rn.f32    %f4262, %f4262, 0.9999, 0.01;
	// end inline asm
	// begin inline asm
	fma.rn.f32    %f4264, %f4264, 0.9999, 0.01;
	// end inline asm
	// begin inline asm
	fma.rn.f64    %fd1422, %fd1422, 0.9999, 0.01;
	// end inline asm
	// begin inline asm
	fma.rn.f32    %f4262, %f4262, 0.9999, 0.01;
	// end inline asm
	// begin inline asm
	fma.rn.f32    %f4264, %f4264, 0.9999, 0.01;
	// end inline asm
	// begin inline asm
	fma.rn.f64    %fd1424, %fd1424, 0.9999, 0.01;
	// end inline asm
	// begin inline asm
	fma.rn.f32    %f4262, %f4262, 0.9999, 0.01;
	// end inline asm
	// begin inline asm
	fma.rn.f32    %f4264, %f4264, 0.9999, 0.01;
	// end inline asm
	// begin inline asm
	fma.rn.f64    %fd1422, %fd1422, 0.9999, 0.01;
	// end inline asm
	// begin inline asm
	fma.rn.f32    %f4262, %f4262, 0.9999, 0.01;
	// end inline asm
	// begin inline asm
	fma.rn.f32    %f4264, %f4264, 0.9999, 0.01;
	// end inline asm
	// begin inline asm
	fma.rn.f64    %fd1424, %fd1424, 0.9999, 0.01;
	// end inline asm
	// begin inline asm
	fma.rn.f32    %f4262, %f4262, 0.9999, 0.01;
	// end inline asm
	// begin inline asm
	fma.rn.f32    %f4264, %f4264, 0.9999, 0.01;
	// end inline asm
	// begin inline asm
	fma.rn.f64    %fd1422, %fd1422, 0.9999, 0.01;
	// end inline asm
	// begin inline asm
	fma.rn.f32    %f4262, %f4262, 0.9999, 0.01;
	// end inline asm
	// begin inline asm
	fma.rn.f32    %f4264, %f4264, 0.9999, 0.01;
	// end inline asm
	// begin inline asm
	fma.rn.f64    %fd1424, %fd1424, 0.9999, 0.01;
	// end inline asm
	// begin inline asm
	fma.rn.f32    %f4262, %f4262, 0.9999, 0.01;
	// end inline asm
	// begin inline asm
	fma.rn.f32    %f4264, %f4264, 0.9999, 0.01;
	// end inline asm
	// begin inline asm
	fma.rn.f64    %fd1422, %fd1422, 0.9999, 0.01;
	// end inline asm
	// begin inline asm
	fma.rn.f32    %f4262, %f4262, 0.9999, 0.01;
	// end inline asm
	// begin inline asm
	fma.rn.f32    %f4264, %f4264, 0.9999, 0.01;
	// end inline asm
	// begin inline asm
	fma.rn.f64    %fd1424, %fd1424, 0.9999, 0.01;
	// end inline asm
	// begin inline asm
	fma.rn.f32    %f4262, %f4262, 0.9999, 0.01;
	// end inline asm
	// begin inline asm
	fma.rn.f32    %f4264, %f4264, 0.9999, 0.01;
	// end inline asm
	// begin inline asm
	fma.rn.f64    %fd1422, %fd1422, 0.9999, 0.01;
	// end inline asm
	// begin inline asm
	fma.rn.f32    %f4262, %f4262, 0.9999, 0.01;
	// end inline asm
	// begin inline asm
	fma.rn.f32    %f4264, %f4264, 0.9999, 0.01;
	// end inline asm
	// begin inline asm
	fma.rn.f64    %fd1424, %fd1424, 0.9999, 0.01;
	// end inline asm
	// begin inline asm
	fma.rn.f32    %f4262, %f4262, 0.9999, 0.01;
	// end inline asm
	// begin inline asm
	fma.rn.f32    %f4264, %f4264, 0.9999, 0.01;
	// end inline asm
	// begin inline asm
	fma.rn.f64    %fd1422, %fd1422, 0.9999, 0.01;
	// end inline asm
	// begin inline asm
	fma.rn.f32    %f4262, %f4262, 0.9999, 0.01;
	// end inline asm
	// begin inline asm
	fma.rn.f32    %f4264, %f4264, 0.9999, 0.01;
	// end inline asm
	// begin inline asm
	fma.rn.f64    %fd1424, %fd1424, 0.9999, 0.01;
	// end inline asm
	// begin inline asm
	fma.rn.f32    %f4262, %f4262, 0.9999, 0.01;
	// end inline asm
	// begin inline asm
	fma.rn.f32    %f4264, %f4264, 0.9999, 0.01;
	// end inline asm
	// begin inline asm
	fma.rn.f64    %fd1422, %fd1422, 0.9999, 0.01;
	// end inline asm
	// begin inline asm
	fma.rn.f32    %f4262, %f4262, 0.9999, 0.01;
	// end inline asm
	// begin inline asm
	fma.rn.f32    %f4264, %f4264, 0.9999, 0.01;
	// end inline asm
	// begin inline asm
	fma.rn.f64    %fd1424, %fd1424, 0.9999, 0.01;
	// end inline asm
	// begin inline asm
	fma.rn.f32    %f4262, %f4262, 0.9999, 0.01;
	// end inline asm
	// begin inline asm
	fma.rn.f32    %f4264, %f4264, 0.9999, 0.01;
	// end inline asm
	// begin inline asm
	fma.rn.f64    %fd1422, %fd1422, 0.9999, 0.01;
	// end inline asm
	// begin inline asm
	fma.rn.f32    %f4262, %f4262, 0.9999, 0.01;
	// end inline asm
	// begin inline asm
	fma.rn.f32    %f4264, %f4264, 0.9999, 0.01;
	// end inline asm
	// begin inline asm
	fma.rn.f64    %fd1424, %fd1424, 0.9999, 0.01;
	// end inline asm
	// begin inline asm
	fma.rn.f32    %f4262, %f4262, 0.9999, 0.01;
	// end inline asm
	// begin inline asm
	fma.rn.f32    %f4264, %f4264, 0.9999, 0.01;
	// end inline asm
	// begin inline asm
	fma.rn.f64    %fd1422, %fd1422, 0.9999, 0.01;
	// end inline asm
	// begin inline asm
	fma.rn.f32    %f4262, %f4262, 0.9999, 0.01;
	// end inline asm
	// begin inline asm
	fma.rn.f32    %f4264, %f4264, 0.9999, 0.01;
	// end inline asm
	// begin inline asm
	fma.rn.f64    %fd1424, %fd1424, 0.9999, 0.01;
	// end inline asm
	// begin inline asm
	fma.rn.f32    %f4262, %f4262, 0.9999, 0.01;
	// end inline asm
	// begin inline asm
	fma.rn.f32    %f4264, %f4264, 0.9999, 0.01;
	// end inline asm
	// begin inline asm
	fma.rn.f64    %fd1422, %fd1422, 0.9999, 0.01;
	// end inline asm
	// begin inline asm
	fma.rn.f32    %f4262, %f4262, 0.9999, 0.01;
	// end inline asm
	// begin inline asm
	fma.rn.f32    %f4264, %f4264, 0.9999, 0.01;
	// end inline asm
	// begin inline asm
	fma.rn.f64    %fd1424, %fd1424, 0.9999, 0.01;
	// end inline asm
	// begin inline asm
	fma.rn.f32    %f4262, %f4262, 0.9999, 0.01;
	// end inline asm
	// begin inline asm
	fma.rn.f32    %f4264, %f4264, 0.9999, 0.01;
	// end inline asm
	// begin inline asm
	fma.rn.f64    %fd1422, %fd1422, 0.9999, 0.01;
	// end inline asm
	// begin inline asm
	fma.rn.f32    %f4262, %f4262, 0.9999, 0.01;
	// end inline asm
	// begin inline asm
	fma.rn.f32    %f4264, %f4264, 0.9999, 0.01;
	// end inline asm
	// begin inline asm
	fma.rn.f64    %fd1424, %fd1424, 0.9999, 0.01;
	// end inline asm
	// begin inline asm
	fma.rn.f32    %f4262, %f4262, 0.9999, 0.01;
	// end inline asm
	// begin inline asm
	fma.rn.f32    %f4264, %f4264, 0.9999, 0.01;
	// end inline asm
	// begin inline asm
	fma.rn.f64    %fd1422, %fd1422, 0.9999, 0.01;
	// end inline asm
	// begin inline asm
	fma.rn.f32    %f4262, %f4262, 0.9999, 0.01;
	// end inline asm
	// begin inline asm
	fma.rn.f32    %f4264, %f4264, 0.9999, 0.01;
	// end inline asm
	// begin inline asm
	fma.rn.f64    %fd1424, %fd1424, 0.9999, 0.01;
	// end inline asm
	// begin inline asm
	fma.rn.f32    %f4262, %f4262, 0.9999, 0.01;
	// end inline asm
	// begin inline asm
	fma.rn.f32    %f4264, %f4264, 0.9999, 0.01;
	// end inline asm
	// begin inline asm
	fma.rn.f64    %fd1422, %fd1422, 0.9999, 0.01;
	// end inline asm
	// begin inline asm
	fma.rn.f32    %f4262, %f4262, 0.9999, 0.01;
	// end inline asm
	// begin inline asm
	fma.rn.f32    %f4264, %f4264, 0.9999, 0.01;
	// end inline asm
	// begin inline asm
	fma.rn.f64    %fd1424, %fd1424, 0.9999, 0.01;
	// end inline asm
	// begin inline asm
	fma.rn.f32    %f4262, %f4262, 0.9999, 0.01;
	// end inline asm
	// begin inline asm
	fma.rn.f32    %f4264, %f4264, 0.9999, 0.01;
	// end inline asm
	// begin inline asm
	fma.rn.f64    %fd1422, %fd1422, 0.9999, 0.01;
	// end inline asm
	// begin inline asm
	fma.rn.f32    %f4262, %f4262, 0.9999, 0.01;
	// end inline asm
	// begin inline asm
	fma.rn.f32    %f4264, %f4264, 0.9999, 0.01;
	// end inline asm
	// begin inline asm
	fma.rn.f64    %fd1424, %fd1424, 0.9999, 0.01;
	// end inline asm
	// begin inline asm
	fma.rn.f32    %f4262, %f4262, 0.9999, 0.01;
	// end inline asm
	// begin inline asm
	fma.rn.f32    %f4264, %f4264, 0.9999, 0.01;
	// end inline asm
	// begin inline asm
	fma.rn.f64    %fd1422, %fd1422, 0.9999, 0.01;
	// end inline asm
	// begin inline asm
	fma.rn.f32    %f4262, %f4262, 0.9999, 0.01;
	// end inline asm
	// begin inline asm
	fma.rn.f32    %f4264, %f4264, 0.9999, 0.01;
	// end inline asm
	// begin inline asm
	fma.rn.f64    %fd1424, %fd1424, 0.9999, 0.01;
	// end inline asm
	// begin inline asm
	fma.rn.f32    %f4262, %f4262, 0.9999, 0.01;
	// end inline asm
	// begin inline asm
	fma.rn.f32    %f4264, %f4264, 0.9999, 0.01;
	// end inline asm
	// begin inline asm
	fma.rn.f64    %fd1422, %fd1422, 0.9999, 0.01;
	// end inline asm
	// begin inline asm
	fma.rn.f32    %f4262, %f4262, 0.9999, 0.01;
	// end inline asm
	// begin inline asm
	fma.rn.f32    %f4264, %f4264, 0.9999, 0.01;
	// end inline asm
	// begin inline asm
	fma.rn.f64    %fd1424, %fd1424, 0.9999, 0.01;
	// end inline asm
	// begin inline asm
	fma.rn.f32    %f4262, %f4262, 0.9999, 0.01;
	// end inline asm
	// begin inline asm
	fma.rn.f32    %f4264, %f4264, 0.9999, 0.01;
	// end inline asm
	// begin inline asm
	fma.rn.f64    %fd1422, %fd1422, 0.9999, 0.01;
	// end inline asm
	// begin inline asm
	fma.rn.f32    %f4262, %f4262, 0.9999, 0.01;
	// end inline asm
	// begin inline asm
	fma.rn.f32    %f4264, %f4264, 0.9999, 0.01;
	// end inline asm
	// begin inline asm
	fma.rn.f64    %fd1424, %fd1424, 0.9999, 0.01;
	// end inline asm
	// begin inline asm
	fma.rn.f32    %f4262, %f4262, 0.9999, 0.01;
	// end inline asm
	// begin inline asm
	fma.rn.f32    %f4264, %f4264, 0.9999, 0.01;
	// end inline asm
	// begin inline asm
	fma.rn.f64    %fd1422, %fd1422, 0.9999, 0.01;
	// end inline asm
	// begin inline asm
	fma.rn.f32    %f4262, %f4262, 0.9999, 0.01;
	// end inline asm
	// begin inline asm
	fma.rn.f32    %f4264, %f4264, 0.9999, 0.01;
	// end inline asm
	// begin inline asm
	fma.rn.f64    %fd1424, %fd1424, 0.9999, 0.01;
	// end inline asm
	// begin inline asm
	fma.rn.f32    %f4262, %f4262, 0.9999, 0.01;
	// end inline asm
	// begin inline asm
	fma.rn.f32    %f4264, %f4264, 0.9999, 0.01;
	// end inline asm
	// begin inline asm
	fma.rn.f64    %fd1422, %fd1422, 0.9999, 0.01;
	// end inline asm
	// begin inline asm
	fma.rn.f32    %f4262, %f4262, 0.9999, 0.01;
	// end inline asm
	// begin inline asm
	fma.rn.f32    %f4264, %f4264, 0.9999, 0.01;
	// end inline asm
	// begin inline asm
	fma.rn.f64    %fd1424, %fd1424, 0.9999, 0.01;
	// end inline asm
	// begin inline asm
	fma.rn.f32    %f4262, %f4262, 0.9999, 0.01;
	// end inline asm
	// begin inline asm
	fma.rn.f32    %f4264, %f4264, 0.9999, 0.01;
	// end inline asm
	// begin inline asm
	fma.rn.f64    %fd1422, %fd1422, 0.9999, 0.01;
	// end inline asm
	// begin inline asm
	fma.rn.f32    %f4262, %f4262, 0.9999, 0.01;
	// end inline asm
	// begin inline asm
	fma.rn.f32    %f4264, %f4264, 0.9999, 0.01;
	// end inline asm
	// begin inline asm
	fma.rn.f64    %fd1424, %fd1424, 0.9999, 0.01;
	// end inline asm
	// begin inline asm
	fma.rn.f32    %f4262, %f4262, 0.9999, 0.01;
	// end inline asm
	// begin inline asm
	fma.rn.f32    %f4264, %f4264, 0.9999, 0.01;
	// end inline asm
	// begin inline asm
	fma.rn.f64    %fd1422, %fd1422, 0.9999, 0.01;
	// end inline asm
	// begin inline asm
	fma.rn.f32    %f4262, %f4262, 0.9999, 0.01;
	// end inline asm
	// begin inline asm
	fma.rn.f32    %f4264, %f4264, 0.9999, 0.01;
	// end inline asm
	// begin inline asm
	fma.rn.f64    %fd1424, %fd1424, 0.9999, 0.01;
	// end inline asm
	// begin inline asm
	fma.rn.f32    %f4262, %f4262, 0.9999, 0.01;
	// end inline asm
	// begin inline asm
	fma.rn.f32    %f4264, %f4264, 0.9999, 0.01;
	// end inline asm
	// begin inline asm
	fma.rn.f64    %fd1422, %fd1422, 0.9999, 0.01;
	// end inline asm
	// begin inline asm
	fma.rn.f32    %f4262, %f4262, 0.9999, 0.01;
	// end inline asm
	// begin inline asm
	fma.rn.f32    %f4264, %f4264, 0.9999, 0.01;
	// end inline asm
	// begin inline asm
	fma.rn.f64    %fd1424, %fd1424, 0.9999, 0.01;
	// end inline asm
	// begin inline asm
	fma.rn.f32    %f4262, %f4262, 0.9999, 0.01;
	// end inline asm
	// begin inline asm
	fma.rn.f32    %f4264, %f4264, 0.9999, 0.01;
	// end inline asm
	// begin inline asm
	fma.rn.f64    %fd1422, %fd1422, 0.9999, 0.01;
	// end inline asm
	// begin inline asm
	fma.rn.f32    %f4262, %f4262, 0.9999, 0.01;
	// end inline asm
	// begin inline asm
	fma.rn.f32    %f4264, %f4264, 0.9999, 0.01;
	// end inline asm
	// begin inline asm
	fma.rn.f64    %fd1424, %fd1424, 0.9999, 0.01;
	// end inline asm
	// begin inline asm
	fma.rn.f32    %f4262, %f4262, 0.9999, 0.01;
	// end inline asm
	// begin inline asm
	fma.rn.f32    %f4264, %f4264, 0.9999, 0.01;
	// end inline asm
	// begin inline asm
	fma.rn.f64    %fd1422, %fd1422, 0.9999, 0.01;
	// end inline asm
	// begin inline asm
	fma.rn.f32    %f4262, %f4262, 0.9999, 0.01;
	// end inline asm
	// begin inline asm
	fma.rn.f32    %f4264, %f4264, 0.9999, 0.01;
	// end inline asm
	// begin inline asm
	fma.rn.f64    %fd1424, %fd1424, 0.9999, 0.01;
	// end inline asm
	// begin inline asm
	fma.rn.f32    %f4262, %f4262, 0.9999, 0.01;
	// end inline asm
	// begin inline asm
	fma.rn.f32    %f4264, %f4264, 0.9999, 0.01;
	// end inline asm
	// begin inline asm
	fma.rn.f64    %fd1422, %fd1422, 0.9999, 0.01;
	// end inline asm
	// begin inline asm
	fma.rn.f32    %f4262, %f4262, 0.9999, 0.01;
	// end inline asm
	// begin inline asm
	fma.rn.f32    %f4264, %f4264, 0.9999, 0.01;
	// end inline asm
	// begin inline asm
	fma.rn.f64    %fd1424, %fd1424, 0.9999, 0.01;
	// end inline asm
	// begin inline asm
	fma.rn.f32    %f4262, %f4262, 0.9999, 0.01;
	// end inline asm
	// begin inline asm
	fma.rn.f32    %f4264, %f4264, 0.9999, 0.01;
	// end inline asm
	// begin inline asm
	fma.rn.f64    %fd1422, %fd1422, 0.9999, 0.01;
	// end inline asm
	// begin inline asm
	fma.rn.f32    %f4262, %f4262, 0.9999, 0.01;
	// end inline asm
	// begin inline asm
	fma.rn.f32    %f4264, %f4264, 0.9999, 0.01;
	// end inline asm
	// begin inline asm
	fma.rn.f64    %fd1424, %fd1424, 0.9999, 0.01;
	// end inline asm
	// begin inline asm
	fma.rn.f32    %f4262, %f4262, 0.9999, 0.01;
	// end inline asm
	// begin inline asm
	fma.rn.f32    %f4264, %f4264, 0.9999, 0.01;
	// end inline asm
	// begin inline asm
	fma.rn.f64    %fd1422, %fd1422, 0.9999, 0.01;
	// end inline asm
	// begin inline asm
	fma.rn.f32    %f4262, %f4262, 0.9999, 0.01;
	// end inline asm
	// begin inline asm
	fma.rn.f32    %f4264, %f4264, 0.9999, 0.01;
	// end inline asm
	// begin inline asm
	fma.rn.f64    %fd1424, %fd1424, 0.9999, 0.01;
	// end inline asm
	// begin inline asm
	fma.rn.f32    %f4262, %f4262, 0.9999, 0.01;
	// end inline asm
	// begin inline asm
	fma.rn.f32    %f4264, %f4264, 0.9999, 0.01;
	// end inline asm
	// begin inline asm
	fma.rn.f64    %fd1422, %fd1422, 0.9999, 0.01;
	// end inline asm
	// begin inline asm
	fma.rn.f32    %f4262, %f4262, 0.9999, 0.01;
	// end inline asm
	// begin inline asm
	fma.rn.f32    %f4264, %f4264, 0.9999, 0.01;
	// end inline asm
	// begin inline asm
	fma.rn.f64    %fd1424, %fd1424, 0.9999, 0.01;
	// end inline asm
	// begin inline asm
	fma.rn.f32    %f4262, %f4262, 0.9999, 0.01;
	// end inline asm
	// begin inline asm
	fma.rn.f32    %f4264, %f4264, 0.9999, 0.01;
	// end inline asm
	// begin inline asm
	fma.rn.f64    %fd1422, %fd1422, 0.9999, 0.01;
	// end inline asm
	// begin inline asm
	fma.rn.f32    %f4262, %f4262, 0.9999, 0.01;
	// end inline asm
	// begin inline asm
	fma.rn.f32    %f4264, %f4264, 0.9999, 0.01;
	// end inline asm
	// begin inline asm
	fma.rn.f64    %fd1424, %fd1424, 0.9999, 0.01;
	// end inline asm
	// begin inline asm
	fma.rn.f32    %f4262, %f4262, 0.9999, 0.01;
	// end inline asm
	// begin inline asm
	fma.rn.f32    %f4264, %f4264, 0.9999, 0.01;
	// end inline asm
	// begin inline asm
	fma.rn.f64    %fd1422, %fd1422, 0.9999, 0.01;
	// end inline asm
	// begin inline asm
	fma.rn.f32    %f4262, %f4262, 0.9999, 0.01;
	// end inline asm
	// begin inline asm
	fma.rn.f32    %f4264, %f4264, 0.9999, 0.01;
	// end inline asm
	// begin inline asm
	fma.rn.f64    %fd1424, %fd1424, 0.9999, 0.01;
	// end inline asm
	// begin inline asm
	fma.rn.f32    %f4262, %f4262, 0.9999, 0.01;
	// end inline asm
	// begin inline asm
	fma.rn.f32    %f4264, %f4264, 0.9999, 0.01;
	// end inline asm
	// begin inline asm
	fma.rn.f64    %fd1422, %fd1422, 0.9999, 0.01;
	// end inline asm
	// begin inline asm
	fma.rn.f32    %f4262, %f4262, 0.9999, 0.01;
	// end inline asm
	// begin inline asm
	fma.rn.f32    %f4264, %f4264, 0.9999, 0.01;
	// end inline asm
	// begin inline asm
	fma.rn.f64    %fd1424, %fd1424, 0.9999, 0.01;
	// end inline asm
	// begin inline asm
	fma.rn.f32    %f4262, %f4262, 0.9999, 0.01;
	// end inline asm
	// begin inline asm
	fma.rn.f32    %f4264, %f4264, 0.9999, 0.01;
	// end inline asm
	// begin inline asm
	fma.rn.f64    %fd1422, %fd1422, 0.9999, 0.01;
	// end inline asm
	// begin inline asm
	fma.rn.f32    %f4262, %f4262, 0.9999, 0.01;
	// end inline asm
	// begin inline asm
	fma.rn.f32    %f4264, %f4264, 0.9999, 0.01;
	// end inline asm
	// begin inline asm
	fma.rn.f64    %fd1424, %fd1424, 0.9999, 0.01;
	// end inline asm
	// begin inline asm
	fma.rn.f32    %f4262, %f4262, 0.9999, 0.01;
	// end inline asm
	// begin inline asm
	fma.rn.f32    %f4264, %f4264, 0.9999, 0.01;
	// end inline asm
	// begin inline asm
	fma.rn.f64    %fd1422, %fd1422, 0.9999, 0.01;
	// end inline asm
	// begin inline asm
	fma.rn.f32    %f4262, %f4262, 0.9999, 0.01;
	// end inline asm
	// begin inline asm
	fma.rn.f32    %f4264, %f4264, 0.9999, 0.01;
	// end inline asm
	// begin inline asm
	fma.rn.f64    %fd1424, %fd1424, 0.9999, 0.01;
	// end inline asm
	// begin inline asm
	fma.rn.f32    %f4262, %f4262, 0.9999, 0.01;
	// end inline asm
	// begin inline asm
	fma.rn.f32    %f4264, %f4264, 0.9999, 0.01;
	// end inline asm
	// begin inline asm
	fma.rn.f64    %fd1422, %fd1422, 0.9999, 0.01;
	// end inline asm
	// begin inline asm
	fma.rn.f32    %f4262, %f4262, 0.9999, 0.01;
	// end inline asm
	// begin inline asm
	fma.rn.f32    %f4264, %f4264, 0.9999, 0.01;
	// end inline asm
	// begin inline asm
	fma.rn.f64    %fd1424, %fd1424, 0.9999, 0.01;
	// end inline asm
	// begin inline asm
	fma.rn.f32    %f4262, %f4262, 0.9999, 0.01;
	// end inline asm
	// begin inline asm
	fma.rn.f32    %f4264, %f4264, 0.9999, 0.01;
	// end inline asm
	// begin inline asm
	fma.rn.f64    %fd1422, %fd1422, 0.9999, 0.01;
	// end inline asm
	// begin inline asm
	fma.rn.f32    %f4262, %f4262, 0.9999, 0.01;
	// end inline asm
	// begin inline asm
	fma.rn.f32    %f4264, %f4264, 0.9999, 0.01;
	// end inline asm
	// begin inline asm
	fma.rn.f64    %fd1424, %fd1424, 0.9999, 0.01;
	// end inline asm
	// begin inline asm
	fma.rn.f32    %f4262, %f4262, 0.9999, 0.01;
	// end inline asm
	// begin inline asm
	fma.rn.f32    %f4264, %f4264, 0.9999, 0.01;
	// end inline asm
	// begin inline asm
	fma.rn.f64    %fd1422, %fd1422, 0.9999, 0.01;
	// end inline asm
	// begin inline asm
	fma.rn.f32    %f4262, %f4262, 0.9999, 0.01;
	// end inline asm
	// begin inline asm
	fma.rn.f32    %f4264, %f4264, 0.9999, 0.01;
	// end inline asm
	// begin inline asm
	fma.rn.f64    %fd1424, %fd1424, 0.9999, 0.01;
	// end inline asm
	// begin inline asm
	fma.rn.f32    %f4262, %f4262, 0.9999, 0.01;
	// end inline asm
	// begin inline asm
	fma.rn.f32    %f4264, %f4264, 0.9999, 0.01;
	// end inline asm
	// begin inline asm
	fma.rn.f64    %fd1422, %fd1422, 0.9999, 0.01;
	// end inline asm
	// begin inline asm
	fma.rn.f32    %f4262, %f4262, 0.9999, 0.01;
	// end inline asm
	// begin inline asm
	fma.rn.f32    %f4264, %f4264, 0.9999, 0.01;
	// end inline asm
	// begin inline asm
	fma.rn.f64    %fd1424, %fd1424, 0.9999, 0.01;
	// end inline asm
	// begin inline asm
	fma.rn.f32    %f4262, %f4262, 0.9999, 0.01;
	// end inline asm
	// begin inline asm
	fma.rn.f32    %f4264, %f4264, 0.9999, 0.01;
	// end inline asm
	// begin inline asm
	fma.rn.f64    %fd1422, %fd1422, 0.9999, 0.01;
	// end inline asm
	// begin inline asm
	fma.rn.f32    %f4262, %f4262, 0.9999, 0.01;
	// end inline asm
	// begin inline asm
	fma.rn.f32    %f4264, %f4264, 0.9999, 0.01;
	// end inline asm
	// begin inline asm
	fma.rn.f64    %fd1424, %fd1424, 0.9999, 0.01;
	// end inline asm
	// begin inline asm
	fma.rn.f32    %f4262, %f4262, 0.9999, 0.01;
	// end inline asm
	// begin inline asm
	fma.rn.f32    %f4264, %f4264, 0.9999, 0.01;
	// end inline asm
	// begin inline asm
	fma.rn.f64    %fd1422, %fd1422, 0.9999, 0.01;
	// end inline asm
	// begin inline asm
	fma.rn.f32    %f4262, %f4262, 0.9999, 0.01;
	// end inline asm
	// begin inline asm
	fma.rn.f32    %f4264, %f4264, 0.9999, 0.01;
	// end inline asm
	// begin inline asm
	fma.rn.f64    %fd1424, %fd1424, 0.9999, 0.01;
	// end inline asm
	// begin inline asm
	fma.rn.f32    %f4262, %f4262, 0.9999, 0.01;
	// end inline asm
	// begin inline asm
	fma.rn.f32    %f4264, %f4264, 0.9999, 0.01;
	// end inline asm
	// begin inline asm
	fma.rn.f64    %fd1422, %fd1422, 0.9999, 0.01;
	// end inline asm
	// begin inline asm
	fma.rn.f32    %f4262, %f4262, 0.9999, 0.01;
	// end inline asm
	// begin inline asm
	fma.rn.f32    %f4264, %f4264, 0.9999, 0.01;
	// end inline asm
	// begin inline asm
	fma.rn.f64    %fd1424, %fd1424, 0.9999, 0.01;
	// end inline asm
	// begin inline asm
	fma.rn.f32    %f4262, %f4262, 0.9999, 0.01;
	// end inline asm
	// begin inline asm
	fma.rn.f32    %f4264, %f4264, 0.9999, 0.01;
	// end inline asm
	// begin inline asm
	fma.rn.f64    %fd1422, %fd1422, 0.9999, 0.01;
	// end inline asm
	// begin inline asm
	fma.rn.f32    %f4262, %f4262, 0.9999, 0.01;
	// end inline asm
	// begin inline asm
	fma.rn.f32    %f4264, %f4264, 0.9999, 0.01;
	// end inline asm
	// begin inline asm
	fma.rn.f64    %fd1424, %fd1424, 0.9999, 0.01;
	// end inline asm
	// begin inline asm
	fma.rn.f32    %f4262, %f4262, 0.9999, 0.01;
	// end inline asm
	// begin inline asm
	fma.rn.f32    %f4264, %f4264, 0.9999, 0.01;
	// end inline asm
	// begin inline asm
	fma.rn.f64    %fd1422, %fd1422, 0.9999, 0.01;
	// end inline asm
	// begin inline asm
	fma.rn.f32    %f4262, %f4262, 0.9999, 0.01;
	// end inline asm
	// begin inline asm
	fma.rn.f32    %f4264, %f4264, 0.9999, 0.01;
	// end inline asm
	// begin inline asm
	fma.rn.f64    %fd1424, %fd1424, 0.9999, 0.01;
	// end inline asm
	// begin inline asm
	fma.rn.f32    %f4262, %f4262, 0.9999, 0.01;
	// end inline asm
	// begin inline asm
	fma.rn.f32    %f4264, %f4264, 0.9999, 0.01;
	// end inline asm
	// begin inline asm
	fma.rn.f64    %fd1422, %fd1422, 0.9999, 0.01;
	// end inline asm
	// begin inline asm
	fma.rn.f32    %f4262, %f4262, 0.9999, 0.01;
	// end inline asm
	// begin inline asm
	fma.rn.f32    %f4264, %f4264, 0.9999, 0.01;
	// end inline asm
	// begin inline asm
	fma.rn.f64    %fd1424, %fd1424, 0.9999, 0.01;
	// end inline asm
	// begin inline asm
	fma.rn.f32    %f4262, %f4262, 0.9999, 0.01;
	// end inline asm
	// begin inline asm
	fma.rn.f32    %f4264, %f4264, 0.9999, 0.01;
	// end inline asm
	// begin inline asm
	fma.rn.f64    %fd1422, %fd1422, 0.9999, 0.01;
	// end inline asm
	// begin inline asm
	fma.rn.f32    %f4262, %f4262, 0.9999, 0.01;
	// end inline asm
	// begin inline asm
	fma.rn.f32    %f4264, %f4264, 0.9999, 0.01;
	// end inline asm
	// begin inline asm
	fma.rn.f64    %fd1424, %fd1424, 0.9999, 0.01;
	// end inline asm
	// begin inline asm
	fma.rn.f32    %f4262, %f4262, 0.9999, 0.01;
	// end inline asm
	// begin inline asm
	fma.rn.f32    %f4264, %f4264, 0.9999, 0.01;
	// end inline asm
	// begin inline asm
	fma.rn.f64    %fd1422, %fd1422, 0.9999, 0.01;
	// end inline asm
	// begin inline asm
	fma.rn.f32    %f4262, %f4262, 0.9999, 0.01;
	// end inline asm
	// begin inline asm
	fma.rn.f32    %f4264, %f4264, 0.9999, 0.01;
	// end inline asm
	// begin inline asm
	fma.rn.f64    %fd1424, %fd1424, 0.9999, 0.01;
	// end inline asm
	// begin inline asm
	fma.rn.f32    %f4262, %f4262, 0.9999, 0.01;
	// end inline asm
	// begin inline asm
	fma.rn.f32    %f4264, %f4264, 0.9999, 0.01;
	// end inline asm
	// begin inline asm
	fma.rn.f64    %fd1422, %fd1422, 0.9999, 0.01;
	// end inline asm
	// begin inline asm
	fma.rn.f32    %f4262, %f4262, 0.9999, 0.01;
	// end inline asm
	// begin inline asm
	fma.rn.f32    %f4264, %f4264, 0.9999, 0.01;
	// end inline asm
	// begin inline asm
	fma.rn.f64    %fd1424, %fd1424, 0.9999, 0.01;
	// end inline asm
	// begin inline asm
	fma.rn.f32    %f4262, %f4262, 0.9999, 0.01;
	// end inline asm
	// begin inline asm
	fma.rn.f32    %f4264, %f4264, 0.9999, 0.01;
	// end inline asm
	// begin inline asm
	fma.rn.f64    %fd1422, %fd1422, 0.9999, 0.01;
	// end inline asm
	// begin inline asm
	fma.rn.f32    %f4262, %f4262, 0.9999, 0.01;
	// end inline asm
	// begin inline asm
	fma.rn.f32    %f4264, %f4264, 0.9999, 0.01;
	// end inline asm
	// begin inline asm
	fma.rn.f64    %fd1424, %fd1424, 0.9999, 0.01;
	// end inline asm
	// begin inline asm
	fma.rn.f32    %f4262, %f4262, 0.9999, 0.01;
	// end inline asm
	// begin inline asm
	fma.rn.f32    %f4264, %f4264, 0.9999, 0.01;
	// end inline asm
	// begin inline asm
	fma.rn.f64    %fd1422, %fd1422, 0.9999, 0.01;
	// end inline asm
	// begin inline asm
	fma.rn.f32    %f4262, %f4262, 0.9999, 0.01;
	// end inline asm
	// begin inline asm
	fma.rn.f32    %f4264, %f4264, 0.9999, 0.01;
	// end inline asm
	// begin inline asm
	fma.rn.f64    %fd1424, %fd1424, 0.9999, 0.01;
	// end inline asm
	// begin inline asm
	fma.rn.f32    %f4262, %f4262, 0.9999, 0.01;
	// end inline asm
	// begin inline asm
	fma.rn.f32    %f4264, %f4264, 0.9999, 0.01;
	// end inline asm
	// begin inline asm
	fma.rn.f64    %fd1422, %fd1422, 0.9999, 0.01;
	// end inline asm
	// begin inline asm
	fma.rn.f32    %f4262, %f4262, 0.9999, 0.01;
	// end inline asm
	// begin inline asm
	fma.rn.f32    %f4264, %f4264, 0.9999, 0.01;
	// end inline asm
	// begin inline asm
	fma.rn.f64    %fd1424, %fd1424, 0.9999, 0.01;
	// end inline asm
	// begin inline asm
	fma.rn.f32    %f4262, %f4262, 0.9999, 0.01;
	// end inline asm
	// begin inline asm
	fma.rn.f32    %f4264, %f4264, 0.9999, 0.01;
	// end inline asm
	// begin inline asm
	fma.rn.f64    %fd1422, %fd1422, 0.9999, 0.01;
	// end inline asm
	// begin inline asm
	fma.rn.f32    %f4262, %f4262, 0.9999, 0.01;
	// end inline asm
	// begin inline asm
	fma.rn.f32    %f4264, %f4264, 0.9999, 0.01;
	// end inline asm
	// begin inline asm
	fma.rn.f64    %fd1424, %fd1424, 0.9999, 0.01;
	// end inline asm
	// begin inline asm
	fma.rn.f32    %f4262, %f4262, 0.9999, 0.01;
	// end inline asm
	// begin inline asm
	fma.rn.f32    %f4264, %f4264, 0.9999, 0.01;
	// end inline asm
	// begin inline asm
	fma.rn.f64    %fd1422, %fd1422, 0.9999, 0.01;
	// end inline asm
	// begin inline asm
	fma.rn.f32    %f4262, %f4262, 0.9999, 0.01;
	// end inline asm
	// begin inline asm
	fma.rn.f32    %f4264, %f4264, 0.9999, 0.01;
	// end inline asm
	// begin inline asm
	fma.rn.f64    %fd1424, %fd1424, 0.9999, 0.01;
	// end inline asm
	// begin inline asm
	fma.rn.f32    %f4262, %f4262, 0.9999, 0.01;
	// end inline asm
	// begin inline asm
	fma.rn.f32    %f4264, %f4264, 0.9999, 0.01;
	// end inline asm
	// begin inline asm
	fma.rn.f64    %fd1422, %fd1422, 0.9999, 0.01;
	// end inline asm
	// begin inline asm
	fma.rn.f32    %f4262, %f4262, 0.9999, 0.01;
	// end inline asm
	// begin inline asm
	fma.rn.f32    %f4264, %f4264, 0.9999, 0.01;
	// end inline asm
	// begin inline asm
	fma.rn.f64    %fd1424, %fd1424, 0.9999, 0.01;
	// end inline asm
	// begin inline asm
	fma.rn.f32    %f4262, %f4262, 0.9999, 0.01;
	// end inline asm
	// begin inline asm
	fma.rn.f32    %f4264, %f4264, 0.9999, 0.01;
	// end inline asm
	// begin inline asm
	fma.rn.f64    %fd1422, %fd1422, 0.9999, 0.01;
	// end inline asm
	// begin inline asm
	fma.rn.f32    %f4262, %f4262, 0.9999, 0.01;
	// end inline asm
	// begin inline asm
	fma.rn.f32    %f4264, %f4264, 0.9999, 0.01;
	// end inline asm
	// begin inline asm
	fma.rn.f64    %fd1424, %fd1424, 0.9999, 0.01;
	// end inline asm
	// begin inline asm
	fma.rn.f32    %f4262, %f4262, 0.9999, 0.01;
	// end inline asm
	// begin inline asm
	fma.rn.f32    %f4264, %f4264, 0.9999, 0.01;
	// end inline asm
	// begin inline asm
	fma.rn.f64    %fd1422, %fd1422, 0.9999, 0.01;
	// end inline asm
	// begin inline asm
	fma.rn.f32    %f4262, %f4262, 0.9999, 0.01;
	// end inline asm
	// begin inline asm
	fma.rn.f32    %f4264, %f4264, 0.9999, 0.01;
	// end inline asm
	// begin inline asm
	fma.rn.f64    %fd1424, %fd1424, 0.9999, 0.01;
	// end inline asm
	// begin inline asm
	fma.rn.f32    %f4262, %f4262, 0.9999, 0.01;
	// end inline asm
	// begin inline asm
	fma.rn.f32    %f4264, %f4264, 0.9999, 0.01;
	// end inline asm
	// begin inline asm
	fma.rn.f64    %fd1422, %fd1422, 0.9999, 0.01;
	// end inline asm
	// begin inline asm
	fma.rn.f32    %f4262, %f4262, 0.9999, 0.01;
	// end inline asm
	// begin inline asm
	fma.rn.f32    %f4264, %f4264, 0.9999, 0.01;
	// end inline asm
	// begin inline asm
	fma.rn.f64    %fd1424, %fd1424, 0.9999, 0.01;
	// end inline asm
	// begin inline asm
	fma.rn.f32    %f4262, %f4262, 0.9999, 0.01;
	// end inline asm
	// begin inline asm
	fma.rn.f32    %f4264, %f4264, 0.9999, 0.01;
	// end inline asm
	// begin inline asm
	fma.rn.f64    %fd1422, %fd1422, 0.9999, 0.01;
	// end inline asm
	// begin inline asm
	fma.rn.f32    %f4262, %f4262, 0.9999, 0.01;
	// end inline asm
	// begin inline asm
	fma.rn.f32    %f4264, %f4264, 0.9999, 0.01;
	// end inline asm
	// begin inline asm
	fma.rn.f64    %fd1424, %fd1424, 0.9999, 0.01;
	// end inline asm
	// begin inline asm
	fma.rn.f32    %f4262, %f4262, 0.9999, 0.01;
	// end inline asm
	// begin inline asm
	fma.rn.f32    %f4264, %f4264, 0.9999, 0.01;
	// end inline asm
	// begin inline asm
	fma.rn.f64    %fd1422, %fd1422, 0.9999, 0.01;
	// end inline asm
	// begin inline asm
	fma.rn.f32    %f4262, %f4262, 0.9999, 0.01;
	// end inline asm
	// begin inline asm
	fma.rn.f32    %f4264, %f4264, 0.9999, 0.01;
	// end inline asm
	// begin inline asm
	fma.rn.f64    %fd1424, %fd1424, 0.9999, 0.01;
	// end inline asm
	// begin inline asm
	fma.rn.f32    %f4262, %f4262, 0.9999, 0.01;
	// end inline asm
	// begin inline asm
	fma.rn.f32    %f4264, %f4264, 0.9999, 0.01;
	// end inline asm
	// begin inline asm
	fma.rn.f64    %fd1422, %fd1422, 0.9999, 0.01;
	// end inline asm
	// begin inline asm
	fma.rn.f32    %f4262, %f4262, 0.9999, 0.01;
	// end inline asm
	// begin inline asm
	fma.rn.f32    %f4264, %f4264, 0.9999, 0.01;
	// end inline asm
	// begin inline asm
	fma.rn.f64    %fd1424, %fd1424, 0.9999, 0.01;
	// end inline asm
	// begin inline asm
	fma.rn.f32    %f4262, %f4262, 0.9999, 0.01;
	// end inline asm
	// begin inline asm
	fma.rn.f32    %f4264, %f4264, 0.9999, 0.01;
	// end inline asm
	// begin inline asm
	fma.rn.f64    %fd1422, %fd1422, 0.9999, 0.01;
	// end inline asm
	// begin inline asm
	fma.rn.f32    %f4262, %f4262, 0.9999, 0.01;
	// end inline asm
	// begin inline asm
	fma.rn.f32    %f4264, %f4264, 0.9999, 0.01;
	// end inline asm
	// begin inline asm
	fma.rn.f64    %fd1424, %fd1424, 0.9999, 0.01;
	// end inline asm
	// begin inline asm
	fma.rn.f32    %f4262, %f4262, 0.9999, 0.01;
	// end inline asm
	// begin inline asm
	fma.rn.f32    %f4264, %f4264, 0.9999, 0.01;
	// end inline asm
	// begin inline asm
	fma.rn.f64    %fd1422, %fd1422, 0.9999, 0.01;
	// end inline asm
	// begin inline asm
	fma.rn.f32    %f4262, %f4262, 0.9999, 0.01;
	// end inline asm
	// begin inline asm
	fma.rn.f32    %f4264, %f4264, 0.9999, 0.01;
	// end inline asm
	// begin inline asm
	fma.rn.f64    %fd1424, %fd1424, 0.9999, 0.01;
	// end inline asm
	// begin inline asm
	fma.rn.f32    %f4262, %f4262, 0.9999, 0.01;
	// end inline asm
	// begin inline asm
	fma.rn.f32    %f4264, %f4264, 0.9999, 0.01;
	// end inline asm
	// begin inline asm
	fma.rn.f64    %fd1422, %fd1422, 0.9999, 0.01;
	// end inline asm
	// begin inline asm
	fma.rn.f32    %f4262, %f4262, 0.9999, 0.01;
	// end inline asm
	// begin inline asm
	fma.rn.f32    %f4264, %f4264, 0.9999, 0.01;
	// end inline asm
	// begin inline asm
	fma.rn.f64    %fd1424, %fd1424, 0.9999, 0.01;
	// end inline asm
	// begin inline asm
	fma.rn.f32    %f4262, %f4262, 0.9999, 0.01;
	// end inline asm
	// begin inline asm
	fma.rn.f32    %f4264, %f4264, 0.9999, 0.01;
	// end inline asm
	// begin inline asm
	fma.rn.f64    %fd1422, %fd1422, 0.9999, 0.01;
	// end inline asm
	// begin inline asm
	fma.rn.f32    %f4262, %f4262, 0.9999, 0.01;
	// end inline asm
	// begin inline asm
	fma.rn.f32    %f4264, %f4264, 0.9999, 0.01;
	// end inline asm
	// begin inline asm
	fma.rn.f64    %fd1424, %fd1424, 0.9999, 0.01;
	// end inline asm
	// begin inline asm
	fma.rn.f32    %f4262, %f4262, 0.9999, 0.01;
	// end inline asm
	// begin inline asm
	fma.rn.f32    %f4264, %f4264, 0.9999, 0.01;
	// end inline asm
	mov.f64 	%fd2842, %fd1422;
	// begin inline asm
	fma.rn.f64    %fd2842, %fd2842, 0.9999, 0.01;
	// end inline asm
	// begin inline asm
	fma.rn.f32    %f4262, %f4262, 0.9999, 0.01;
	// end inline asm
	// begin inline asm
	fma.rn.f32    %f4264, %f4264, 0.9999, 0.01;
	// end inline asm
	mov.f64 	%fd2844, %fd1424;
	// begin inline asm
	fma.rn.f64    %fd2844, %fd2844, 0.9999, 0.01;
	// end inline asm
	// begin inline asm
	fma.rn.f32    %f4262, %f4262, 0.9999, 0.01;
	// end inline asm
	// begin inline asm
	fma.rn.f32    %f4264, %f4264, 0.9999, 0.01;
	// end inline asm
	// begin inline asm
	fma.rn.f64    %fd2842, %fd2842, 0.9999, 0.01;
	// end inline asm
	mov.f32 	%f5682, %f4262;
	// begin inline asm
	fma.rn.f32    %f5682, %f5682, 0.9999, 0.01;
	// end inline asm
	mov.f32 	%f5684, %f4264;
	// begin inline asm
	fma.rn.f32    %f5684, %f5684, 0.9999, 0.01;
	// end inline asm
	// begin inline asm
	fma.rn.f64    %fd2844, %fd2844, 0.9999, 0.01;
	// end inline asm
	// begin inline asm
	fma.rn.f32    %f5682, %f5682, 0.9999, 0.01;
	// end inline asm
	// begin inline asm
	fma.rn.f32    %f5684, %f5684, 0.9999, 0.01;
	// end inline asm
	// begin inline asm
	fma.rn.f64    %fd2842, %fd2842, 0.9999, 0.01;
	// end inline asm
	// begin inline asm
	fma.rn.f32    %f5682, %f5682, 0.9999, 0.01;
	// end inline asm
	// begin inline asm
	fma.rn.f32    %f5684, %f5684, 0.9999, 0.01;
	// end inline asm
	// begin inline asm
	fma.rn.f64    %fd2844, %fd2844, 0.9999, 0.01;
	// end inline asm
	// begin inline asm
	fma.rn.f32    %f5682, %f5682, 0.9999, 0.01;
	// end inline asm
	// begin inline asm
	fma.rn.f32    %f5684, %f5684, 0.9999, 0.01;
	// end inline asm
	// begin inline asm
	fma.rn.f64    %fd2842, %fd2842, 0.9999, 0.01;
	// end inline asm
	// begin inline asm
	fma.rn.f32    %f5682, %f5682, 0.9999, 0.01;
	// end inline asm
	// begin inline asm
	fma.rn.f32    %f5684, %f5684, 0.9999, 0.01;
	// end inline asm
	// begin inline asm
	fma.rn.f64    %fd2844, %fd2844, 0.9999, 0.01;
	// end inline asm
	// begin inline asm
	fma.rn.f32    %f5682, %f5682, 0.9999, 0.01;
	// end inline asm
	// begin inline asm
	fma.rn.f32    %f5684, %f5684, 0.9999, 0.01;
	// end inline asm
	// begin inline asm
	fma.rn.f64    %fd2842, %fd2842, 0.9999, 0.01;
	// end inline asm
	// begin inline asm
	fma.rn.f32    %f5682, %f5682, 0.9999, 0.01;
	// end inline asm
	// begin inline asm
	fma.rn.f32    %f5684, %f5684, 0.9999, 0.01;
	// end inline asm
	// begin inline asm
	fma.rn.f64    %fd2844, %fd2844, 0.9999, 0.01;
	// end inline asm
	// begin inline asm
	fma.rn.f32    %f5682, %f5682, 0.9999, 0.01;
	// end inline asm
	// begin inline asm
	fma.rn.f32    %f5684, %f5684, 0.9999, 0.01;
	// end inline asm
	// begin inline asm
	fma.rn.f64    %fd2842, %fd2842, 0.9999, 0.01;
	// end inline asm
	// begin inline asm
	fma.rn.f32    %f5682, %f5682, 0.9999, 0.01;
	// end inline asm
	// begin inline asm
	fma.rn.f32    %f5684, %f5684, 0.9999, 0.01;
	// end inline asm
	// begin inline asm
	fma.rn.f64    %fd2844, %fd2844, 0.9999, 0.01;
	// end inline asm
	// begin inline asm
	fma.rn.f32    %f5682, %f5682, 0.9999, 0.01;
	// end inline asm
	// begin inline asm
	fma.rn.f32    %f5684, %f5684, 0.9999, 0.01;
	// end inline asm
	// begin inline asm
	fma.rn.f64    %fd2842, %fd2842, 0.9999, 0.01;
	// end inline asm
	// begin inline asm
	fma.rn.f32    %f5682, %f5682, 0.9999, 0.01;
	// end inline asm
	// begin inline asm
	fma.rn.f32    %f5684, %f5684, 0.9999, 0.01;
	// end inline asm
	// begin inline asm
	fma.rn.f64    %fd2844, %fd2844, 0.9999, 0.01;
	// end inline asm
	// begin inline asm
	fma.rn.f32    %f5682, %f5682, 0.9999, 0.01;
	// end inline asm
	// begin inline asm
	fma.rn.f32    %f5684, %f5684, 0.9999, 0.01;
	// end inline asm
	// begin inline asm
	fma.rn.f64    %fd2842, %fd2842, 0.9999, 0.01;
	// end inline asm
	// begin inline asm
	fma.rn.f32    %f5682, %f5682, 0.9999, 0.01;
	// end inline asm
	// begin inline asm
	fma.rn.f32    %f5684, %f5684, 0.9999, 0.01;
	// end inline asm
	// begin inline asm
	fma.rn.f64    %fd2844, %fd2844, 0.9999, 0.01;
	// end inline asm
	// begin inline asm
	fma.rn.f32    %f5682, %f5682, 0.9999, 0.01;
	// end inline asm
	// begin inline asm
	fma.rn.f32    %f5684, %f5684, 0.9999, 0.01;
	// end inline asm
	// begin inline asm
	fma.rn.f64    %fd2842, %fd2842, 0.9999, 0.01;
	// end inline asm
	// begin inline asm
	fma.rn.f32    %f5682, %f5682, 0.9999, 0.01;
	// end inline asm
	// begin inline asm
	fma.rn.f32    %f5684, %f5684, 0.9999, 0.01;
	// end inline asm
	// begin inline asm
	fma.rn.f64    %fd2844, %fd2844, 0.9999, 0.01;
	// end inline asm
	// begin inline asm
	fma.rn.f32    %f5682, %f5682, 0.9999, 0.01;
	// end inline asm
	// begin inline asm
	fma.rn.f32    %f5684, %f5684, 0.9999, 0.01;
	// end inline asm
	// begin inline asm
	fma.rn.f64    %fd2842, %fd2842, 0.9999, 0.01;
	// end inline asm
	// begin inline asm
	fma.rn.f32    %f5682, %f5682, 0.9999, 0.01;
	// end inline asm
	// begin inline asm
	fma.rn.f32    %f5684, %f5684, 0.9999, 0.01;
	// end inline asm
	// begin inline asm
	fma.rn.f64    %fd2844, %fd2844, 0.9999, 0.01;
	// end inline asm
	// begin inline asm
	fma.rn.f32    %f5682, %f5682, 0.9999, 0.01;
	// end inline asm
	// begin inline asm
	fma.rn.f32    %f5684, %f5684, 0.9999, 0.01;
	// end inline asm
	// begin inline asm
	fma.rn.f64    %fd2842, %fd2842, 0.9999, 0.01;
	// end inline asm
	// begin inline asm
	fma.rn.f32    %f5682, %f5682, 0.9999, 0.01;
	// end inline asm
	// begin inline asm
	fma.rn.f32    %f5684, %f5684, 0.9999, 0.01;
	// end inline asm
	// begin inline asm
	fma.rn.f64    %fd2844, %fd2844, 0.9999, 0.01;
	// end inline asm
	// begin inline asm
	fma.rn.f32    %f5682, %f5682, 0.9999, 0.01;
	// end inline asm
	// begin inline asm
	fma.rn.f32    %f5684, %f5684, 0.9999, 0.01;
	// end inline asm
	// begin inline asm
	fma.rn.f64    %fd2842, %fd2842, 0.9999, 0.01;
	// end inline asm
	// begin inline asm
	fma.rn.f32    %f5682, %f5682, 0.9999, 0.01;
	// end inline asm
	// begin inline asm
	fma.rn.f32    %f5684, %f5684, 0.9999, 0.01;
	// end inline asm
	// begin inline asm
	fma.rn.f64    %fd2844, %fd2844, 0.9999, 0.01;
	// end inline asm
	// begin inline asm
	fma.rn.f32    %f5682, %f5682, 0.9999, 0.01;
	// end inline asm
	// begin inline asm
	fma.rn.f32    %f5684, %f5684, 0.9999, 0.01;
	// end inline asm
	// begin inline asm
	fma.rn.f64    %fd2842, %fd2842, 0.9999, 0.01;
	// end inline asm
	// begin inline asm
	fma.rn.f32    %f5682, %f5682, 0.9999, 0.01;
	// end inline asm
	// begin inline asm
	fma.rn.f32    %f5684, %f5684, 0.9999, 0.01;
	// end inline asm
	// begin inline asm
	fma.rn.f64    %fd2844, %fd2844, 0.9999, 0.01;
	// end inline asm
	// begin inline asm
	fma.rn.f32    %f5682, %f5682, 0.9999, 0.01;
	// end inline asm
	// begin inline asm
	fma.rn.f32    %f5684, %f5684, 0.9999, 0.01;
	// end inline asm
	// begin inline asm
	fma.rn.f64    %fd2842, %fd2842, 0.9999, 0.01;
	// end inline asm
	// begin inline asm
	fma.rn.f32    %f5682, %f5682, 0.9999, 0.01;
	// end inline asm
	// begin inline asm
	fma.rn.f32    %f5684, %f5684, 0.9999, 0.01;
	// end inline asm
	// begin inline asm
	fma.rn.f64    %fd2844, %fd2844, 0.9999, 0.01;
	// end inline asm
	// begin inline asm
	fma.rn.f32    %f5682, %f5682, 0.9999, 0.01;
	// end inline asm
	// begin inline asm
	fma.rn.f32    %f5684, %f5684, 0.9999, 0.01;
	// end inline asm
	// begin inline asm
	fma.rn.f64    %fd2842, %fd2842, 0.9999, 0.01;
	// end inline asm
	// begin inline asm
	fma.rn.f32    %f5682, %f5682, 0.9999, 0.01;
	// end inline asm
	// begin inline asm
	fma.rn.f32    %f5684, %f5684, 0.9999, 0.01;
	// end inline asm
	// begin inline asm
	fma.rn.f64    %fd2844, %fd2844, 0.9999, 0.01;
	// end inline asm
	// begin inline asm
	fma.rn.f32    %f5682, %f5682, 0.9999, 0.01;
	// end inline asm
	// begin inline asm
	fma.rn.f32    %f5684, %f5684, 0.9999, 0.01;
	// end inline asm
	// begin inline asm
	fma.rn.f64    %fd2842, %fd2842, 0.9999, 0.01;
	// end inline asm
	// begin inline asm
	fma.rn.f32    %f5682, %f5682, 0.9999, 0.01;
	// end inline asm
	// begin inline asm
	fma.rn.f32    %f5684, %f5684, 0.9999, 0.01;
	// end inline asm
	// begin inline asm
	fma.rn.f64    %fd2844, %fd2844, 0.9999, 0.01;
	// end inline asm
	// begin inline asm
	fma.rn.f32    %f5682, %f5682, 0.9999, 0.01;
	// end inline asm
	// begin inline asm
	fma.rn.f32    %f5684, %f5684, 0.9999, 0.01;
	// end inline asm
	// begin inline asm
	fma.rn.f64    %fd2842, %fd2842, 0.9999, 0.01;
	// end inline asm
	// begin inline asm
	fma.rn.f32    %f5682, %f5682, 0.9999, 0.01;
	// end inline asm
	// begin inline asm
	fma.rn.f32    %f5684, %f5684, 0.9999, 0.01;
	// end inline asm
	// begin inline asm
	fma.rn.f64    %fd2844, %fd2844, 0.9999, 0.01;
	// end inline asm
	// begin inline asm
	fma.rn.f32    %f5682, %f5682, 0.9999, 0.01;
	// end inline asm
	// begin inline asm
	fma.rn.f32    %f5684, %f5684, 0.9999, 0.01;
	// end inline asm
	// begin inline asm
	fma.rn.f64    %fd2842, %fd2842, 0.9999, 0.01;
	// end inline asm
	// begin inline asm
	fma.rn.f32    %f5682, %f5682, 0.9999, 0.01;
	// end inline asm
	// begin inline asm
	fma.rn.f32    %f5684, %f5684, 0.9999, 0.01;
	// end inline asm
	// begin inline asm
	fma.rn.f64    %fd2844, %fd2844, 0.9999, 0.01;
	// end inline asm
	// begin inline asm
	fma.rn.f32    %f5682, %f5682, 0.9999, 0.01;
	// end inline asm
	// begin inline asm
	fma.rn.f32    %f5684, %f5684, 0.9999, 0.01;
	// end inline asm
	// begin inline asm
	fma.rn.f64    %fd2842, %fd2842, 0.9999, 0.01;
	// end inline asm
	// begin inline asm
	fma.rn.f32    %f5682, %f5682, 0.9999, 0.01;
	// end inline asm
	// begin inline asm
	fma.rn.f32    %f5684, %f5684, 0.9999, 0.01;
	// end inline asm
	// begin inline asm
	fma.rn.f64    %fd2844, %fd2844, 0.9999, 0.01;
	// end inline asm
	// begin inline asm
	fma.rn.f32    %f5682, %f5682, 0.9999, 0.01;
	// end inline asm
	// begin inline asm
	fma.rn.f32    %f5684, %f5684, 0.9999, 0.01;
	// end inline asm
	// begin inline asm
	fma.rn.f64    %fd2842, %fd2842, 0.9999, 0.01;
	// end inline asm
	// begin inline asm
	fma.rn.f32    %f5682, %f5682, 0.9999, 0.01;
	// end inline asm
	// begin inline asm
	fma.rn.f32    %f5684, %f5684, 0.9999, 0.01;
	// end inline asm
	// begin inline asm
	fma.rn.f64    %fd2844, %fd2844, 0.9999, 0.01;
	// end inline asm
	// begin inline asm
	fma.rn.f32    %f5682, %f5682, 0.9999, 0.01;
	// end inline asm
	// begin inline asm
	fma.rn.f32    %f5684, %f5684, 0.9999, 0.01;
	// end inline asm
	// begin inline asm
	fma.rn.f64    %fd2842, %fd2842, 0.9999, 0.01;
	// end inline asm
	// begin inline asm
	fma.rn.f32    %f5682, %f5682, 0.9999, 0.01;
	// end inline asm
	// begin inline asm
	fma.rn.f32    %f5684, %f5684, 0.9999, 0.01;
	// end inline asm
	// begin inline asm
	fma.rn.f64    %fd2844, %fd2844, 0.9999, 0.01;
	// end inline asm
	// begin inline asm
	fma.rn.f32    %f5682, %f5682, 0.9999, 0.01;
	// end inline asm
	// begin inline asm
	fma.rn.f32    %f5684, %f5684, 0.9999, 0.01;
	// end inline asm
	// begin inline asm
	fma.rn.f64    %fd2842, %fd2842, 0.9999, 0.01;
	// end inline asm
	// begin inline asm
	fma.rn.f32    %f5682, %f5682, 0.9999, 0.01;
	// end inline asm
	// begin inline asm
	fma.rn.f32    %f5684, %f5684, 0.9999, 0.01;
	// end inline asm
	// begin inline asm
	fma.rn.f64    %fd2844, %fd2844, 0.9999, 0.01;
	// end inline asm
	// begin inline asm
	fma.rn.f32    %f5682, %f5682, 0.9999, 0.01;
	// end inline asm
	// begin inline asm
	fma.rn.f32    %f5684, %f5684, 0.9999, 0.01;
	// end inline asm
	// begin inline asm
	fma.rn.f64    %fd2842, %fd2842, 0.9999, 0.01;
	// end inline asm
	// begin inline asm
	fma.rn.f32    %f5682, %f5682, 0.9999, 0.01;
	// end inline asm
	// begin inline asm
	fma.rn.f32    %f5684, %f5684, 0.9999, 0.01;
	// end inline asm
	// begin inline asm
	fma.rn.f64    %fd2844, %fd2844, 0.9999, 0.01;
	// end inline asm
	// begin inline asm
	fma.rn.f32    %f5682, %f5682, 0.9999, 0.01;
	// end inline asm
	// begin inline asm
	fma.rn.f32    %f5684, %f5684, 0.9999, 0.01;
	// end inline asm
	// begin inline asm
	fma.rn.f64    %fd2842, %fd2842, 0.9999, 0.01;
	// end inline asm
	// begin inline asm
	fma.rn.f32    %f5682, %f5682, 0.9999, 0.01;
	// end inline asm
	// begin inline asm
	fma.rn.f32    %f5684, %f5684, 0.9999, 0.01;
	// end inline asm
	// begin inline asm
	fma.rn.f64    %fd2844, %fd2844, 0.9999, 0.01;
	// end inline asm
	// begin inline asm
	fma.rn.f32    %f5682, %f5682, 0.9999, 0.01;
	// end inline asm
	// begin inline asm
	fma.rn.f32    %f5684, %f5684, 0.9999, 0.01;
	// end inline asm
	// begin inline asm
	fma.rn.f64    %fd2842, %fd2842, 0.9999, 0.01;
	// end inline asm
	// begin inline asm
	fma.rn.f32    %f5682, %f5682, 0.9999, 0.01;
	// end inline asm
	// begin inline asm
	fma.rn.f32    %f5684, %f5684, 0.9999, 0.01;
	// end inline asm
	// begin inline asm
	fma.rn.f64    %fd2844, %fd2844, 0.9999, 0.01;
	// end inline asm
	// begin inline asm
	fma.rn.f32    %f5682, %f5682, 0.9999, 0.01;
	// end inline asm
	// begin inline asm
	fma.rn.f32    %f5684, %f5684, 0.9999, 0.01;
	// end inline asm
	// begin inline asm
	fma.rn.f64    %fd2842, %fd2842, 0.9999, 0.01;
	// end inline asm
	// begin inline asm
	fma.rn.f32    %f5682, %f5682, 0.9999, 0.01;
	// end inline asm
	// begin inline asm
	fma.rn.f32    %f5684, %f5684, 0.9999, 0.01;
	// end inline asm
	// begin inline asm
	fma.rn.f64    %fd2844, %fd2844, 0.9999, 0.01;
	// end inline asm
	// begin inline asm
	fma.rn.f32    %f5682, %f5682, 0.9999, 0.01;
	// end inline asm
	// begin inline asm
	fma.rn.f32    %f5684, %f5684, 0.9999, 0.01;
	// end inline asm
	// begin inline asm
	fma.rn.f64    %fd2842, %fd2842, 0.9999, 0.01;
	// end inline asm
	// begin inline asm
	fma.rn.f32    %f5682, %f5682, 0.9999, 0.01;
	// end inline asm
	// begin inline asm
	fma.rn.f32    %f5684, %f5684, 0.9999, 0.01;
	// end inline asm
	// begin inline asm
	fma.rn.f64    %fd2844, %fd2844, 0.9999, 0.01;
	// end inline asm
	// begin inline asm
	fma.rn.f32    %f5682, %f5682, 0.9999, 0.01;
	// end inline asm
	// begin inline asm
	fma.rn.f32    %f5684, %f5684, 0.9999, 0.01;
	// end inline asm
	// begin inline asm
	fma.rn.f64    %fd2842, %fd2842, 0.9999, 0.01;
	// end inline asm
	// begin inline asm
	fma.rn.f32    %f5682, %f5682, 0.9999, 0.01;
	// end inline asm
	// begin inline asm
	fma.rn.f32    %f5684, %f5684, 0.9999, 0.01;
	// end inline asm
	// begin inline asm
	fma.rn.f64    %fd2844, %fd2844, 0.9999, 0.01;
	// end inline asm
	// begin inline asm
	fma.rn.f32    %f5682, %f5682, 0.9999, 0.01;
	// end inline asm
	// begin inline asm
	fma.rn.f32    %f5684, %f5684, 0.9999, 0.01;
	// end inline asm
	// begin inline asm
	fma.rn.f64    %fd2842, %fd2842, 0.9999, 0.01;
	// end inline asm
	// begin inline asm
	fma.rn.f32    %f5682, %f5682, 0.9999, 0.01;
	// end inline asm
	// begin inline asm
	fma.rn.f32    %f5684, %f5684, 0.9999, 0.01;
	// end inline asm
	// begin inline asm
	fma.rn.f64    %fd2844, %fd2844, 0.9999, 0.01;
	// end inline asm
	// begin inline asm
	fma.rn.f32    %f5682, %f5682, 0.9999, 0.01;
	// end inline asm
	// begin inline asm
	fma.rn.f32    %f5684, %f5684, 0.9999, 0.01;
	// end inline asm
	// begin inline asm
	fma.rn.f64    %fd2842, %fd2842, 0.9999, 0.01;
	// end inline asm
	// begin inline asm
	fma.rn.f32    %f5682, %f5682, 0.9999, 0.01;
	// end inline asm
	// begin inline asm
	fma.rn.f32    %f5684, %f5684, 0.9999, 0.01;
	// end inline asm
	// begin inline asm
	fma.rn.f64    %fd2844, %fd2844, 0.9999, 0.01;
	// end inline asm
	// begin inline asm
	fma.rn.f32    %f5682, %f5682, 0.9999, 0.01;
	// end inline asm
	// begin inline asm
	fma.rn.f32    %f5684, %f5684, 0.9999, 0.01;
	// end inline asm
	// begin inline asm
	fma.rn.f64    %fd2842, %fd2842, 0.9999, 0.01;
	// end inline asm
	// begin inline asm
	fma.rn.f32    %f5682, %f5682, 0.9999, 0.01;
	// end inline asm
	// begin inline asm
	fma.rn.f32    %f5684, %f5684, 0.9999, 0.01;
	// end inline asm
	// begin inline asm
	fma.rn.f64    %fd2844, %fd2844, 0.9999, 0.01;
	// end inline asm
	// begin inline asm
	fma.rn.f32    %f5682, %f5682, 0.9999, 0.01;
	// end inline asm
	// begin inline asm
	fma.rn.f32    %f5684, %f5684, 0.9999, 0.01;
	// end inline asm
	// begin inline asm
	fma.rn.f64    %fd2842, %fd2842, 0.9999, 0.01;
	// end inline asm
	// begin inline asm
	fma.rn.f32    %f5682, %f5682, 0.9999, 0.01;
	// end inline asm
	// begin inline asm
	fma.rn.f32    %f5684, %f5684, 0.9999, 0.01;
	// end inline asm
	// begin inline asm
	fma.rn.f64    %fd2844, %fd2844, 0.9999, 0.01;
	// end inline asm
	// begin inline asm
	fma.rn.f32    %f5682, %f5682, 0.9999, 0.01;
	// end inline asm
	// begin inline asm
	fma.rn.f32    %f5684, %f5684, 0.9999, 0.01;
	// end inline asm
	// begin inline asm
	fma.rn.f64    %fd2842, %fd2842, 0.9999, 0.01;
	// end inline asm
	// begin inline asm
	fma.rn.f32    %f5682, %f5682, 0.9999, 0.01;
	// end inline asm
	// begin inline asm
	fma.rn.f32    %f5684, %f5684, 0.9999, 0.01;
	// end inline asm
	// begin inline asm
	fma.rn.f64    %fd2844, %fd2844, 0.9999, 0.01;
	// end inline asm
	// begin inline asm
	fma.rn.f32    %f5682, %f5682, 0.9999, 0.01;
	// end inline asm
	// begin inline asm
	fma.rn.f32    %f5684, %f5684, 0.9999, 0.01;
	// end inline asm
	// begin inline asm
	fma.rn.f64    %fd2842, %fd2842, 0.9999, 0.01;
	// end inline asm
	// begin inline asm
	fma.rn.f32    %f5682, %f5682, 0.9999, 0.01;
	// end inline asm
	// begin inline asm
	fma.rn.f32    %f5684, %f5684, 0.9999, 0.01;
	// end inline asm
	// begin inline asm
	fma.rn.f64    %fd2844, %fd2844, 0.9999, 0.01;
	// end inline asm
	// begin inline asm
	fma.rn.f32    %f5682, %f5682, 0.9999, 0.01;
	// end inline asm
	// begin inline asm
	fma.rn.f32    %f5684, %f5684, 0.9999, 0.01;
	// end inline asm
	// begin inline asm
	fma.rn.f64    %fd2842, %fd2842, 0.9999, 0.01;
	// end inline asm
	// begin inline asm
	fma.rn.f32    %f5682, %f5682, 0.9999, 0.01;
	// end inline asm
	// begin inline asm
	fma.rn.f32    %f5684, %f5684, 0.9999, 0.01;
	// end inline asm
	// begin inline asm
	fma.rn.f64    %fd2844, %fd2844, 0.9999, 0.01;
	// end inline asm
	// begin inline asm
	fma.rn.f32    %f5682, %f5682, 0.9999, 0.01;
	// end inline asm
	// begin inline asm
	fma.rn.f32    %f5684, %f5684, 0.9999, 0.01;
	// end inline asm
	// begin inline asm
	fma.rn.f64    %fd2842, %fd2842, 0.9999, 0.01;
	// end inline asm
	// begin inline asm
	fma.rn.f32    %f5682, %f5682, 0.9999, 0.01;
	// end inline asm
	// begin inline asm
	fma.rn.f32    %f5684, %f5684, 0.9999, 0.01;
	// end inline asm
	// begin inline asm
	fma.rn.f64    %fd2844, %fd2844, 0.9999, 0.01;
	// end inline asm
	// begin inline asm
	fma.rn.f32    %f5682, %f5682, 0.9999, 0.01;
	// end inline asm
	// begin inline asm
	fma.rn.f32    %f5684, %f5684, 0.9999, 0.01;
	// end inline asm
	// begin inline asm
	fma.rn.f64    %fd2842, %fd2842, 0.9999, 0.01;
	// end inline asm
	// begin inline asm
	fma.rn.f32    %f5682, %f5682, 0.9999, 0.01;
	// end inline asm
	// begin inline asm
	fma.rn.f32    %f5684, %f5684, 0.9999, 0.01;
	// end inline asm
	// begin inline asm
	fma.rn.f64    %fd2844, %fd2844, 0.9999, 0.01;
	// end inline asm
	// begin inline asm
	fma.rn.f32    %f5682, %f5682, 0.9999, 0.01;
	// end inline asm
	// begin inline asm
	fma.rn.f32    %f5684, %f5684, 0.9999, 0.01;
	// end inline asm
	// begin inline asm
	fma.rn.f64    %fd2842, %fd2842, 0.9999, 0.01;
	// end inline asm
	// begin inline asm
	fma.rn.f32    %f5682, %f5682, 0.9999, 0.01;
	// end inline asm
	// begin inline asm
	fma.rn.f32    %f5684, %f5684, 0.9999, 0.01;
	// end inline asm
	// begin inline asm
	fma.rn.f64    %fd2844, %fd2844, 0.9999, 0.01;
	// end inline asm
	// begin inline asm
	fma.rn.f32    %f5682, %f5682, 0.9999, 0.01;
	// end inline asm
	// begin inline asm
	fma.rn.f32    %f5684, %f5684, 0.9999, 0.01;
	// end inline asm
	// begin inline asm
	fma.rn.f64    %fd2842, %fd2842, 0.9999, 0.01;
	// end inline asm
	// begin inline asm
	fma.rn.f32    %f5682, %f5682, 0.9999, 0.01;
	// end inline asm
	// begin inline asm
	fma.rn.f32    %f5684, %f5684, 0.9999, 0.01;
	// end inline asm
	// begin inline asm
	fma.rn.f64    %fd2844, %fd2844, 0.9999, 0.01;
	// end inline asm
	// begin inline asm
	fma.rn.f32    %f5682, %f5682, 0.9999, 0.01;
	// end inline asm
	// begin inline asm
	fma.rn.f32    %f5684, %f5684, 0.9999, 0.01;
	// end inline asm
	// begin inline asm
	fma.rn.f64    %fd2842, %fd2842, 0.9999, 0.01;
	// end inline asm
	// begin inline asm
	fma.rn.f32    %f5682, %f5682, 0.9999, 0.01;
	// end inline asm
	// begin inline asm
	fma.rn.f32    %f5684, %f5684, 0.9999, 0.01;
	// end inline asm
	// begin inline asm
	fma.rn.f64    %fd2844, %fd2844, 0.9999, 0.01;
	// end inline asm
	// begin inline asm
	fma.rn.f32    %f5682, %f5682, 0.9999, 0.01;
	// end inline asm
	// begin inline asm
	fma.rn.f32    %f5684, %f5684, 0.9999, 0.01;
	// end inline asm
	// begin inline asm
	fma.rn.f64    %fd2842, %fd2842, 0.9999, 0.01;
	// end inline asm
	// begin inline asm
	fma.rn.f32    %f5682, %f5682, 0.9999, 0.01;
	// end inline asm
	// begin inline asm
	fma.rn.f32    %f5684, %f5684, 0.9999, 0.01;
	// end inline asm
	// begin inline asm
	fma.rn.f64    %fd2844, %fd2844, 0.9999, 0.01;
	// end inline asm
	// begin inline asm
	fma.rn.f32    %f5682, %f5682, 0.9999, 0.01;
	// end inline asm
	// begin inline asm
	fma.rn.f32    %f5684, %f5684, 0.9999, 0.01;
	// end inline asm
	// begin inline asm
	fma.rn.f64    %fd2842, %fd2842, 0.9999, 0.01;
	// end inline asm
	// begin inline asm
	fma.rn.f32    %f5682, %f5682, 0.9999, 0.01;
	// end inline asm
	// begin inline asm
	fma.rn.f32    %f5684, %f5684, 0.9999, 0.01;
	// end inline asm
	// begin inline asm
	fma.rn.f64    %fd2844, %fd2844, 0.9999, 0.01;
	// end inline asm
	// begin inline asm
	fma.rn.f32    %f5682, %f5682, 0.9999, 0.01;
	// end inline asm
	// begin inline asm
	fma.rn.f32    %f5684, %f5684, 0.9999, 0.01;
	// end inline asm
	// begin inline asm
	fma.rn.f64    %fd2842, %fd2842, 0.9999, 0.01;
	// end inline asm
	// begin inline asm
	fma.rn.f32    %f5682, %f5682, 0.9999, 0.01;
	// end inline asm
	// begin inline asm
	fma.rn.f32    %f5684, %f5684, 0.9999, 0.01;
	// end inline asm
	// begin inline asm
	fma.rn.f64    %fd2844, %fd2844, 0.9999, 0.01;
	// end inline asm
	// begin inline asm
	fma.rn.f32    %f5682, %f5682, 0.9999, 0.01;
	// end inline asm
	// begin inline asm
	fma.rn.f32    %f5684, %f5684, 0.9999, 0.01;
	// end inline asm
	// begin inline asm
	fma.rn.f64    %fd2842, %fd2842, 0.9999, 0.01;
	// end inline asm
	// begin inline asm
	fma.rn.f32    %f5682, %f5682, 0.9999, 0.01;
	// end inline asm
	// begin inline asm
	fma.rn.f32    %f5684, %f5684, 0.9999, 0.01;
	// end inline asm
	// begin inline asm
	fma.rn.f64    %fd2844, %fd2844, 0.9999, 0.01;
	// end inline asm
	// begin inline asm
	fma.rn.f32    %f5682, %f5682, 0.9999, 0.01;
	// end inline asm
	// begin inline asm
	fma.rn.f32    %f5684, %f5684, 0.9999, 0.01;
	// end inline asm
	// begin inline asm
	fma.rn.f64    %fd2842, %fd2842, 0.9999, 0.01;
	// end inline asm
	// begin inline asm
	fma.rn.f32    %f5682, %f5682, 0.9999, 0.01;
	// end inline asm
	// begin inline asm
	fma.rn.f32    %f5684, %f5684, 0.9999, 0.01;
	// end inline asm
	// begin inline asm
	fma.rn.f64    %fd2844, %fd2844, 0.9999, 0.01;
	// end inline asm
	// begin inline asm
	fma.rn.f32    %f5682, %f5682, 0.9999, 0.01;
	// end inline asm
	// begin inline asm
	fma.rn.f32    %f5684, %f5684, 0.9999, 0.01;
	// end inline asm
	// begin inline asm
	fma.rn.f64    %fd2842, %fd2842, 0.9999, 0.01;
	// end inline asm
	// begin inline asm
	fma.rn.f32    %f5682, %f5682, 0.9999, 0.01;
	// end inline asm
	// begin inline asm
	fma.rn.f32    %f5684, %f5684, 0.9999, 0.01;
	// end inline asm
	// begin inline asm
	fma.rn.f64    %fd2844, %fd2844, 0.9999, 0.01;
	// end inline asm
	// begin inline asm
	fma.rn.f32    %f5682, %f5682, 0.9999, 0.01;
	// end inline asm
	// begin inline asm
	fma.rn.f32    %f5684, %f5684, 0.9999, 0.01;
	// end inline asm
	// begin inline asm
	fma.rn.f64    %fd2842, %fd2842, 0.9999, 0.01;
	// end inline asm
	// begin inline asm
	fma.rn.f32    %f5682, %f5682, 0.9999, 0.01;
	// end inline asm
	// begin inline asm
	fma.rn.f32    %f5684, %f5684, 0.9999, 0.01;
	// end inline asm
	// begin inline asm
	fma.rn.f64    %fd2844, %fd2844, 0.9999, 0.01;
	// end inline asm
	// begin inline asm
	fma.rn.f32    %f5682, %f5682, 0.9999, 0.01;
	// end inline asm
	// begin inline asm
	fma.rn.f32    %f5684, %f5684, 0.9999, 0.01;
	// end inline asm
	// begin inline asm
	fma.rn.f64    %fd2842, %fd2842, 0.9999, 0.01;
	// end inline asm
	// begin inline asm
	fma.rn.f32    %f5682, %f5682, 0.9999, 0.01;
	// end inline asm
	// begin inline asm
	fma.rn.f32    %f5684, %f5684, 0.9999, 0.01;
	// end inline asm
	// begin inline asm
	fma.rn.f64    %fd2844, %fd2844, 0.9999, 0.01;
	// end inline asm
	// begin inline asm
	fma.rn.f32    %f5682, %f5682, 0.9999, 0.01;
	// end inline asm
	// begin inline asm
	fma.rn.f32    %f5684, %f5684, 0.9999, 0.01;
	// end inline asm
	// begin inline asm
	fma.rn.f64    %fd2842, %fd2842, 0.9999, 0.01;
	// end inline asm
	// begin inline asm
	fma.rn.f32    %f5682, %f5682, 0.9999, 0.01;
	// end inline asm
	// begin inline asm
	fma.rn.f32    %f5684, %f5684, 0.9999, 0.01;
	// end inline asm
	// begin inline asm
	fma.rn.f64    %fd2844, %fd2844, 0.9999, 0.01;
	// end inline asm
	// begin inline asm
	fma.rn.f32    %f5682, %f5682, 0.9999, 0.01;
	// end inline asm
	// begin inline asm
	fma.rn.f32    %f5684, %f5684, 0.9999, 0.01;
	// end inline asm
	// begin inline asm
	fma.rn.f64    %fd2842, %fd2842, 0.9999, 0.01;
	// end inline asm
	// begin inline asm
	fma.rn.f32    %f5682, %f5682, 0.9999, 0.01;
	// end inline asm
	// begin inline asm
	fma.rn.f32    %f5684, %f5684, 0.9999, 0.01;
	// end inline asm
	// begin inline asm
	fma.rn.f64    %fd2844, %fd2844, 0.9999, 0.01;
	// end inline asm
	// begin inline asm
	fma.rn.f32    %f5682, %f5682, 0.9999, 0.01;
	// end inline asm
	// begin inline asm
	fma.rn.f32    %f5684, %f5684, 0.9999, 0.01;
	// end inline asm
	// begin inline asm
	fma.rn.f64    %fd2842, %fd2842, 0.9999, 0.01;
	// end inline asm
	// begin inline asm
	fma.rn.f32    %f5682, %f5682, 0.9999, 0.01;
	// end inline asm
	// begin inline asm
	fma.rn.f32    %f5684, %f5684, 0.9999, 0.01;
	// end inline asm
	// begin inline asm
	fma.rn.f64    %fd2844, %fd2844, 0.9999, 0.01;
	// end inline asm
	// begin inline asm
	fma.rn.f32    %f5682, %f5682, 0.9999, 0.01;
	// end inline asm
	// begin inline asm
	fma.rn.f32    %f5684, %f5684, 0.9999, 0.01;
	// end inline asm
	// begin inline asm
	fma.rn.f64    %fd2842, %fd2842, 0.9999, 0.01;
	// end inline asm
	// begin inline asm
	fma.rn.f32    %f5682, %f5682, 0.9999, 0.01;
	// end inline asm
	// begin inline asm
	fma.rn.f32    %f5684, %f5684, 0.9999, 0.01;
	// end inline asm
	// begin inline asm
	fma.rn.f64    %fd2844, %fd2844, 0.9999, 0.01;
	// end inline asm
	// begin inline asm
	fma.rn.f32    %f5682, %f5682, 0.9999, 0.01;
	// end inline asm
	// begin inline asm
	fma.rn.f32    %f5684, %f5684, 0.9999, 0.01;
	// end inline asm
	// begin inline asm
	fma.rn.f64    %fd2842, %fd2842, 0.9999, 0.01;
	// end inline asm
	// begin inline asm
	fma.rn.f32    %f5682, %f5682, 0.9999, 0.01;
	// end inline asm
	// begin inline asm
	fma.rn.f32    %f5684, %f5684, 0.9999, 0.01;
	// end inline asm
	// begin inline asm
	fma.rn.f64    %fd2844, %fd2844, 0.9999, 0.01;
	// end inline asm
	// begin inline asm
	fma.rn.f32    %f5682, %f5682, 0.9999, 0.01;
	// end inline asm
	// begin inline asm
	fma.rn.f32    %f5684, %f5684, 0.9999, 0.01;
	// end inline asm
	// begin inline asm
	fma.rn.f64    %fd2842, %fd2842, 0.9999, 0.01;
	// end inline asm
	// begin inline asm
	fma.rn.f32    %f5682, %f5682, 0.9999, 0.01;
	// end inline asm
	// begin inline asm
	fma.rn.f32    %f5684, %f5684, 0.9999, 0.01;
	// end inline asm
	// begin inline asm
	fma.rn.f64    %fd2844, %fd2844, 0.9999, 0.01;
	// end inline asm
	// begin inline asm
	fma.rn.f32    %f5682, %f5682, 0.9999, 0.01;
	// end inline asm
	// begin inline asm
	fma.rn.f32    %f5684, %f5684, 0.9999, 0.01;
	// end inline asm
	// begin inline asm
	fma.rn.f64    %fd2842, %fd2842, 0.9999, 0.01;
	// end inline asm
	// begin inline asm
	fma.rn.f32    %f5682, %f5682, 0.9999, 0.01;
	// end inline asm
	// begin inline asm
	fma.rn.f32    %f5684, %f5684, 0.9999, 0.01;
	// end inline asm
	// begin inline asm
	fma.rn.f64    %fd2844, %fd2844, 0.9999, 0.01;
	// end inline asm
	// begin inline asm
	fma.rn.f32    %f5682, %f5682, 0.9999, 0.01;
	// end inline asm
	// begin inline asm
	fma.rn.f32    %f5684, %f5684, 0.9999, 0.01;
	// end inline asm
	// begin inline asm
	fma.rn.f64    %fd2842, %fd2842, 0.9999, 0.01;
	// end inline asm
	// begin inline asm
	fma.rn.f32    %f5682, %f5682, 0.9999, 0.01;
	// end inline asm
	// begin inline asm
	fma.rn.f32    %f5684, %f5684, 0.9999, 0.01;
	// end inline asm
	// begin inline asm
	fma.rn.f64    %fd2844, %fd2844, 0.9999, 0.01;
	// end inline asm
	// begin inline asm
	fma.rn.f32    %f5682, %f5682, 0.9999, 0.01;
	// end inline asm
	// begin inline asm
	fma.rn.f32    %f5684, %f5684, 0.9999, 0.01;
	// end inline asm
	// begin inline asm
	fma.rn.f64    %fd2842, %fd2842, 0.9999, 0.01;
	// end inline asm
	// begin inline asm
	fma.rn.f32    %f5682, %f5682, 0.9999, 0.01;
	// end inline asm
	// begin inline asm
	fma.rn.f32    %f5684, %f5684, 0.9999, 0.01;
	// end inline asm
	// begin inline asm
	fma.rn.f64    %fd2844, %fd2844, 0.9999, 0.01;
	// end inline asm
	// begin inline asm
	fma.rn.f32    %f5682, %f5682, 0.9999, 0.01;
	// end inline asm
	// begin inline asm
	fma.rn.f32    %f5684, %f5684, 0.9999, 0.01;
	// end inline asm
	// begin inline asm
	fma.rn.f64    %fd2842, %fd2842, 0.9999, 0.01;
	// end inline asm
	// begin inline asm
	fma.rn.f32    %f5682, %f5682, 0.9999, 0.01;
	// end inline asm
	// begin inline asm
	fma.rn.f32    %f5684, %f5684, 0.9999, 0.01;
	// end inline asm
	// begin inline asm
	fma.rn.f64    %fd2844, %fd2844, 0.9999, 0.01;
	// end inline asm
	// begin inline asm
	fma.rn.f32    %f5682, %f5682, 0.9999, 0.01;
	// end inline asm
	// begin inline asm
	fma.rn.f32    %f5684, %f5684, 0.9999, 0.01;
	// end inline asm
	// begin inline asm
	fma.rn.f64    %fd2842, %fd2842, 0.9999, 0.01;
	// end inline asm
	// begin inline asm
	fma.rn.f32    %f5682, %f5682, 0.9999, 0.01;
	// end inline asm
	// begin inline asm
	fma.rn.f32    %f5684, %f5684, 0.9999, 0.01;
	// end inline asm
	// begin inline asm
	fma.rn.f64    %fd2844, %fd2844, 0.9999, 0.01;
	// end inline asm
	// begin inline asm
	fma.rn.f32    %f5682, %f5682, 0.9999, 0.01;
	// end inline asm
	// begin inline asm
	fma.rn.f32    %f5684, %f5684, 0.9999, 0.01;
	// end inline asm
	// begin inline asm
	fma.rn.f64    %fd2842, %fd2842, 0.9999, 0.01;
	// end inline asm
	// begin inline asm
	fma.rn.f32    %f5682, %f5682, 0.9999, 0.01;
	// end inline asm
	// begin inline asm
	fma.rn.f32    %f5684, %f5684, 0.9999, 0.01;
	// end inline asm
	// begin inline asm
	fma.rn.f64    %fd2844, %fd2844, 0.9999, 0.01;
	// end inline asm
	// begin inline asm
	fma.rn.f32    %f5682, %f5682, 0.9999, 0.01;
	// end inline asm
	// begin inline asm
	fma.rn.f32    %f5684, %f5684, 0.9999, 0.01;
	// end inline asm
	// begin inline asm
	fma.rn.f64    %fd2842, %fd2842, 0.9999, 0.01;
	// end inline asm
	// begin inline asm
	fma.rn.f32    %f5682, %f5682, 0.9999, 0.01;
	// end inline asm
	// begin inline asm
	fma.rn.f32    %f5684, %f5684, 0.9999, 0.01;
	// end inline asm
	// begin inline asm
	fma.rn.f64    %fd2844, %fd2844, 0.9999, 0.01;
	// end inline asm
	// begin inline asm
	fma.rn.f32    %f5682, %f5682, 0.9999, 0.01;
	// end inline asm
	// begin inline asm
	fma.rn.f32    %f5684, %f5684, 0.9999, 0.01;
	// end inline asm
	// begin inline asm
	fma.rn.f64    %fd2842, %fd2842, 0.9999, 0.01;
	// end inline asm
	// begin inline asm
	fma.rn.f32    %f5682, %f5682, 0.9999, 0.01;
	// end inline asm
	// begin inline asm
	fma.rn.f32    %f5684, %f5684, 0.9999, 0.01;
	// end inline asm
	// begin inline asm
	fma.rn.f64    %fd2844, %fd2844, 0.9999, 0.01;
	// end inline asm
	// begin inline asm
	fma.rn.f32    %f5682, %f5682, 0.9999, 0.01;
	// end inline asm
	// begin inline asm
	fma.rn.f32    %f5684, %f5684, 0.9999, 0.01;
	// end inline asm
	// begin inline asm
	fma.rn.f64    %fd2842, %fd2842, 0.9999, 0.01;
	// end inline asm
	// begin inline asm
	fma.rn.f32    %f5682, %f5682, 0.9999, 0.01;
	// end inline asm
	// begin inline asm
	fma.rn.f32    %f5684, %f5684, 0.9999, 0.01;
	// end inline asm
	// begin inline asm
	fma.rn.f64    %fd2844, %fd2844, 0.9999, 0.01;
	// end inline asm
	// begin inline asm
	fma.rn.f32    %f5682, %f5682, 0.9999, 0.01;
	// end inline asm
	// begin inline asm
	fma.rn.f32    %f5684, %f5684, 0.9999, 0.01;
	// end inline asm
	// begin inline asm
	fma.rn.f64    %fd2842, %fd2842, 0.9999, 0.01;
	// end inline asm
	// begin inline asm
	fma.rn.f32    %f5682, %f5682, 0.9999, 0.01;
	// end inline asm
	// begin inline asm
	fma.rn.f32    %f5684, %f5684, 0.9999, 0.01;
	// end inline asm
	// begin inline asm
	fma.rn.f64    %fd2844, %fd2844, 0.9999, 0.01;
	// end inline asm
	// begin inline asm
	fma.rn.f32    %f5682, %f5682, 0.9999, 0.01;
	// end inline asm
	// begin inline asm
	fma.rn.f32    %f5684, %f5684, 0.9999, 0.01;
	// end inline asm
	// begin inline asm
	fma.rn.f64    %fd2842, %fd2842, 0.9999, 0.01;
	// end inline asm
	// begin inline asm
	fma.rn.f32    %f5682, %f5682, 0.9999, 0.01;
	// end inline asm
	// begin inline asm
	fma.rn.f32    %f5684, %f5684, 0.9999, 0.01;
	// end inline asm
	// begin inline asm
	fma.rn.f64    %fd2844, %fd2844, 0.9999, 0.01;
	// end inline asm
	// begin inline asm
	fma.rn.f32    %f5682, %f5682, 0.9999, 0.01;
	// end inline asm
	// begin inline asm
	fma.rn.f32    %f5684, %f5684, 0.9999, 0.01;
	// end inline asm
	// begin inline asm
	fma.rn.f64    %fd2842, %fd2842, 0.9999, 0.01;
	// end inline asm
	// begin inline asm
	fma.rn.f32    %f5682, %f5682, 0.9999, 0.01;
	// end inline asm
	// begin inline asm
	fma.rn.f32    %f5684, %f5684, 0.9999, 0.01;
	// end inline asm
	// begin inline asm
	fma.rn.f64    %fd2844, %fd2844, 0.9999, 0.01;
	// end inline asm
	// begin inline asm
	fma.rn.f32    %f5682, %f5682, 0.9999, 0.01;
	// end inline asm
	// begin inline asm
	fma.rn.f32    %f5684, %f5684, 0.9999, 0.01;
	// end inline asm
	// begin inline asm
	fma.rn.f64    %fd2842, %fd2842, 0.9999, 0.01;
	// end inline asm
	// begin inline asm
	fma.rn.f32    %f5682, %f5682, 0.9999, 0.01;
	// end inline asm
	// begin inline asm
	fma.rn.f32    %f5684, %f5684, 0.9999, 0.01;
	// end inline asm
	// begin inline asm
	fma.rn.f64    %fd2844, %fd2844, 0.9999, 0.01;
	// end inline asm
	// begin inline asm
	fma.rn.f32    %f5682, %f5682, 0.9999, 0.01;
	// end inline asm
	// begin inline asm
	fma.rn.f32    %f5684, %f5684, 0.9999, 0.01;
	// end inline asm
	// begin inline asm
	fma.rn.f64    %fd2842, %fd2842, 0.9999, 0.01;
	// end inline asm
	// begin inline asm
	fma.rn.f32    %f5682, %f5682, 0.9999, 0.01;
	// end inline asm
	// begin inline asm
	fma.rn.f32    %f5684, %f5684, 0.9999, 0.01;
	// end inline asm
	// begin inline asm
	fma.rn.f64    %fd2844, %fd2844, 0.9999, 0.01;
	// end inline asm
	// begin inline asm
	fma.rn.f32    %f5682, %f5682, 0.9999, 0.01;
	// end inline asm
	// begin inline asm
	fma.rn.f32    %f5684, %f5684, 0.9999, 0.01;
	// end inline asm
	// begin inline asm
	fma.rn.f64    %fd2842, %fd2842, 0.9999, 0.01;
	// end inline asm
	// begin inline asm
	fma.rn.f32    %f5682, %f5682, 0.9999, 0.01;
	// end inline asm
	// begin inline asm
	fma.rn.f32    %f5684, %f5684, 0.9999, 0.01;
	// end inline asm
	// begin inline asm
	fma.rn.f64    %fd2844, %fd2844, 0.9999, 0.01;
	// end inline asm
	// begin inline asm
	fma.rn.f32    %f5682, %f5682, 0.9999, 0.01;
	// end inline asm
	// begin inline asm
	fma.rn.f32    %f5684, %f5684, 0.9999, 0.01;
	// end inline asm
	// begin inline asm
	fma.rn.f64    %fd2842, %fd2842, 0.9999, 0.01;
	// end inline asm
	// begin inline asm
	fma.rn.f32    %f5682, %f5682, 0.9999, 0.01;
	// end inline asm
	// begin inline asm
	fma.rn.f32    %f5684, %f5684, 0.9999, 0.01;
	// end inline asm
	// begin inline asm
	fma.rn.f64    %fd2844, %fd2844, 0.9999, 0.01;
	// end inline asm
	// begin inline asm
	fma.rn.f32    %f5682, %f5682, 0.9999, 0.01;
	// end inline asm
	// begin inline asm
	fma.rn.f32    %f5684, %f5684, 0.9999, 0.01;
	// end inline asm
	// begin inline asm
	fma.rn.f64    %fd2842, %fd2842, 0.9999, 0.01;
	// end inline asm
	// begin inline asm
	fma.rn.f32    %f5682, %f5682, 0.9999, 0.01;
	// end inline asm
	// begin inline asm
	fma.rn.f32    %f5684, %f5684, 0.9999, 0.01;
	// end inline asm
	// begin inline asm
	fma.rn.f64    %fd2844, %fd2844, 0.9999, 0.01;
	// end inline asm
	// begin inline asm
	fma.rn.f32    %f5682, %f5682, 0.9999, 0.01;
	// end inline asm
	// begin inline asm
	fma.rn.f32    %f5684, %f5684, 0.9999, 0.01;
	// end inline asm
	// begin inline asm
	fma.rn.f64    %fd2842, %fd2842, 0.9999, 0.01;
	// end inline asm
	// begin inline asm
	fma.rn.f32    %f5682, %f5682, 0.9999, 0.01;
	// end inline asm
	// begin inline asm
	fma.rn.f32    %f5684, %f5684, 0.9999, 0.01;
	// end inline asm
	// begin inline asm
	fma.rn.f64    %fd2844, %fd2844, 0.9999, 0.01;
	// end inline asm
	// begin inline asm
	fma.rn.f32    %f5682, %f5682, 0.9999, 0.01;
	// end inline asm
	// begin inline asm
	fma.rn.f32    %f5684, %f5684, 0.9999, 0.01;
	// end inline asm
	// begin inline asm
	fma.rn.f64    %fd2842, %fd2842, 0.9999, 0.01;
	// end inline asm
	// begin inline asm
	fma.rn.f32    %f5682, %f5682, 0.9999, 0.01;
	// end inline asm
	// begin inline asm
	fma.rn.f32    %f5684, %f5684, 0.9999, 0.01;
	// end inline asm
	// begin inline asm
	fma.rn.f64    %fd2844, %fd2844, 0.9999, 0.01;
	// end inline asm
	// begin inline asm
	fma.rn.f32    %f5682, %f5682, 0.9999, 0.01;
	// end inline asm
	// begin inline asm
	fma.rn.f32    %f5684, %f5684, 0.9999, 0.01;
	// end inline asm
	// begin inline asm
	fma.rn.f64    %fd2842, %fd2842, 0.9999, 0.01;
	// end inline asm
	// begin inline asm
	fma.rn.f32    %f5682, %f5682, 0.9999, 0.01;
	// end inline asm
	// begin inline asm
	fma.rn.f32    %f5684, %f5684, 0.9999, 0.01;
	// end inline asm
	// begin inline asm
	fma.rn.f64    %fd2844, %fd2844, 0.9999, 0.01;
	// end inline asm
	// begin inline asm
	fma.rn.f32    %f5682, %f5682, 0.9999, 0.01;
	// end inline asm
	// begin inline asm
	fma.rn.f32    %f5684, %f5684, 0.9999, 0.01;
	// end inline asm
	// begin inline asm
	fma.rn.f64    %fd2842, %fd2842, 0.9999, 0.01;
	// end inline asm
	// begin inline asm
	fma.rn.f32    %f5682, %f5682, 0.9999, 0.01;
	// end inline asm
	// begin inline asm
	fma.rn.f32    %f5684, %f5684, 0.9999, 0.01;
	// end inline asm
	// begin inline asm
	fma.rn.f64    %fd2844, %fd2844, 0.9999, 0.01;
	// end inline asm
	// begin inline asm
	fma.rn.f32    %f5682, %f5682, 0.9999, 0.01;
	// end inline asm
	// begin inline asm
	fma.rn.f32    %f5684, %f5684, 0.9999, 0.01;
	// end inline asm
	// begin inline asm
	fma.rn.f64    %fd2842, %fd2842, 0.9999, 0.01;
	// end inline asm
	// begin inline asm
	fma.rn.f32    %f5682, %f5682, 0.9999, 0.01;
	// end inline asm
	// begin inline asm
	fma.rn.f32    %f5684, %f5684, 0.9999, 0.01;
	// end inline asm
	// begin inline asm
	fma.rn.f64    %fd2844, %fd2844, 0.9999, 0.01;
	// end inline asm
	// begin inline asm
	fma.rn.f32    %f5682, %f5682, 0.9999, 0.01;
	// end inline asm
	// begin inline asm
	fma.rn.f32    %f5684, %f5684, 0.9999, 0.01;
	// end inline asm
	// begin inline asm
	fma.rn.f64    %fd2842, %fd2842, 0.9999, 0.01;
	// end inline asm
	// begin inline asm
	fma.rn.f32    %f5682, %f5682, 0.9999, 0.01;
	// end inline asm
	// begin inline asm
	fma.rn.f32    %f5684, %f5684, 0.9999, 0.01;
	// end inline asm
	// begin inline asm
	fma.rn.f64    %fd2844, %fd2844, 0.9999, 0.01;
	// end inline asm
	// begin inline asm
	fma.rn.f32    %f5682, %f5682, 0.9999, 0.01;
	// end inline asm
	// begin inline asm
	fma.rn.f32    %f5684, %f5684, 0.9999, 0.01;
	// end inline asm
	// begin inline asm
	fma.rn.f64    %fd2842, %fd2842, 0.9999, 0.01;
	// end inline asm
	// begin inline asm
	fma.rn.f32    %f5682, %f5682, 0.9999, 0.01;
	// end inline asm
	// begin inline asm
	fma.rn.f32    %f5684, %f5684, 0.9999, 0.01;
	// end inline asm
	// begin inline asm
	fma.rn.f64    %fd2844, %fd2844, 0.9999, 0.01;
	// end inline asm
	// begin inline asm
	fma.rn.f32    %f5682, %f5682, 0.9999, 0.01;
	// end inline asm
	// begin inline asm
	fma.rn.f32    %f5684, %f5684, 0.9999, 0.01;
	// end inline asm
	// begin inline asm
	fma.rn.f64    %fd2842, %fd2842, 0.9999, 0.01;
	// end inline asm
	// begin inline asm
	fma.rn.f32    %f5682, %f5682, 0.9999, 0.01;
	// end inline asm
	// begin inline asm
	fma.rn.f32    %f5684, %f5684, 0.9999, 0.01;
	// end inline asm
	// begin inline asm
	fma.rn.f64    %fd2844, %fd2844, 0.9999, 0.01;
	// end inline asm
	// begin inline asm
	fma.rn.f32    %f5682, %f5682, 0.9999, 0.01;
	// end inline asm
	// begin inline asm
	fma.rn.f32    %f5684, %f5684, 0.9999, 0.01;
	// end inline asm
	// begin inline asm
	fma.rn.f64    %fd2842, %fd2842, 0.9999, 0.01;
	// end inline asm
	// begin inline asm
	fma.rn.f32    %f5682, %f5682, 0.9999, 0.01;
	// end inline asm
	// begin inline asm
	fma.rn.f32    %f5684, %f5684, 0.9999, 0.01;
	// end inline asm
	// begin inline asm
	fma.rn.f64    %fd2844, %fd2844, 0.9999, 0.01;
	// end inline asm
	// begin inline asm
	fma.rn.f32    %f5682, %f5682, 0.9999, 0.01;
	// end inline asm
	// begin inline asm
	fma.rn.f32    %f5684, %f5684, 0.9999, 0.01;
	// end inline asm
	// begin inline asm
	fma.rn.f64    %fd2842, %fd2842, 0.9999, 0.01;
	// end inline asm
	// begin inline asm
	fma.rn.f32    %f5682, %f5682, 0.9999, 0.01;
	// end inline asm
	// begin inline asm
	fma.rn.f32    %f5684, %f5684, 0.9999, 0.01;
	// end inline asm
	// begin inline asm
	fma.rn.f64    %fd2844, %fd2844, 0.9999, 0.01;
	// end inline asm
	// begin inline asm
	fma.rn.f32    %f5682, %f5682, 0.9999, 0.01;
	// end inline asm
	// begin inline asm
	fma.rn.f32    %f5684, %f5684, 0.9999, 0.01;
	// end inline asm
	// begin inline asm
	fma.rn.f64    %fd2842, %fd2842, 0.9999, 0.01;
	// end inline asm
	// begin inline asm
	fma.rn.f32    %f5682, %f5682, 0.9999, 0.01;
	// end inline asm
	// begin inline asm
	fma.rn.f32    %f5684, %f5684, 0.9999, 0.01;
	// end inline asm
	// begin inline asm
	fma.rn.f64    %fd2844, %fd2844, 0.9999, 0.01;
	// end inline asm
	// begin inline asm
	fma.rn.f32    %f5682, %f5682, 0.9999, 0.01;
	// end inline asm
	// begin inline asm
	fma.rn.f32    %f5684, %f5684, 0.9999, 0.01;
	// end inline asm
	// begin inline asm
	fma.rn.f64    %fd2842, %fd2842, 0.9999, 0.01;
	// end inline asm
	// begin inline asm
	fma.rn.f32    %f5682, %f5682, 0.9999, 0.01;
	// end inline asm
	// begin inline asm
	fma.rn.f32    %f5684, %f5684, 0.9999, 0.01;
	// end inline asm
	// begin inline asm
	fma.rn.f64    %fd2844, %fd2844, 0.9999, 0.01;
	// end inline asm
	// begin inline asm
	fma.rn.f32    %f5682, %f5682, 0.9999, 0.01;
	// end inline asm
	// begin inline asm
	fma.rn.f32    %f5684, %f5684, 0.9999, 0.01;
	// end inline asm
	// begin inline asm
	fma.rn.f64    %fd2842, %fd2842, 0.9999, 0.01;
	// end inline asm
	// begin inline asm
	fma.rn.f32    %f5682, %f5682, 0.9999, 0.01;
	// end inline asm
	// begin inline asm
	fma.rn.f32    %f5684, %f5684, 0.9999, 0.01;
	// end inline asm
	// begin inline asm
	fma.rn.f64    %fd2844, %fd2844, 0.9999, 0.01;
	// end inline asm
	// begin inline asm
	fma.rn.f32    %f5682, %f5682, 0.9999, 0.01;
	// end inline asm
	// begin inline asm
	fma.rn.f32    %f5684, %f5684, 0.9999, 0.01;
	// end inline asm
	// begin inline asm
	fma.rn.f64    %fd2842, %fd2842, 0.9999, 0.01;
	// end inline asm
	// begin inline asm
	fma.rn.f32    %f5682, %f5682, 0.9999, 0.01;
	// end inline asm
	// begin inline asm
	fma.rn.f32    %f5684, %f5684, 0.9999, 0.01;
	// end inline asm
	// begin inline asm
	fma.rn.f64    %fd2844, %fd2844, 0.9999, 0.01;
	// end inline asm
	// begin inline asm
	fma.rn.f32    %f5682, %f5682, 0.9999, 0.01;
	// end inline asm
	// begin inline asm
	fma.rn.f32    %f5684, %f5684, 0.9999, 0.01;
	// end inline asm
	// begin inline asm
	fma.rn.f64    %fd2842, %fd2842, 0.9999, 0.01;
	// end inline asm
	// begin inline asm
	fma.rn.f32    %f5682, %f5682, 0.9999, 0.01;
	// end inline asm
	// begin inline asm
	fma.rn.f32    %f5684, %f5684, 0.9999, 0.01;
	// end inline asm
	// begin inline asm
	fma.rn.f64    %fd2844, %fd2844, 0.9999, 0.01;
	// end inline asm
	// begin inline asm
	fma.rn.f32    %f5682, %f5682, 0.9999, 0.01;
	// end inline asm
	// begin inline asm
	fma.rn.f32    %f5684, %f5684, 0.9999, 0.01;
	// end inline asm
	// begin inline asm
	fma.rn.f64    %fd2842, %fd2842, 0.9999, 0.01;
	// end inline asm
	// begin inline asm
	fma.rn.f32    %f5682, %f5682, 0.9999, 0.01;
	// end inline asm
	// begin inline asm
	fma.rn.f32    %f5684, %f5684, 0.9999, 0.01;
	// end inline asm
	// begin inline asm
	fma.rn.f64    %fd2844, %fd2844, 0.9999, 0.01;
	// end inline asm
	// begin inline asm
	fma.rn.f32    %f5682, %f5682, 0.9999, 0.01;
	// end inline asm
	// begin inline asm
	fma.rn.f32    %f5684, %f5684, 0.9999, 0.01;
	// end inline asm
	// begin inline asm
	fma.rn.f64    %fd2842, %fd2842, 0.9999, 0.01;
	// end inline asm
	// begin inline asm
	fma.rn.f32    %f5682, %f5682, 0.9999, 0.01;
	// end inline asm
	// begin inline asm
	fma.rn.f32    %f5684, %f5684, 0.9999, 0.01;
	// end inline asm
	// begin inline asm
	fma.rn.f64    %fd2844, %fd2844, 0.9999, 0.01;
	// end inline asm
	// begin inline asm
	fma.rn.f32    %f5682, %f5682, 0.9999, 0.01;
	// end inline asm
	// begin inline asm
	fma.rn.f32    %f5684, %f5684, 0.9999, 0.01;
	// end inline asm
	// begin inline asm
	fma.rn.f64    %fd2842, %fd2842, 0.9999, 0.01;
	// end inline asm
	// begin inline asm
	fma.rn.f32    %f5682, %f5682, 0.9999, 0.01;
	// end inline asm
	// begin inline asm
	fma.rn.f32    %f5684, %f5684, 0.9999, 0.01;
	// end inline asm
	// begin inline asm
	fma.rn.f64    %fd2844, %fd2844, 0.9999, 0.01;
	// end inline asm
	// begin inline asm
	fma.rn.f32    %f5682, %f5682, 0.9999, 0.01;
	// end inline asm
	// begin inline asm
	fma.rn.f32    %f5684, %f5684, 0.9999, 0.01;
	// end inline asm
	// begin inline asm
	fma.rn.f64    %fd2842, %fd2842, 0.9999, 0.01;
	// end inline asm
	// begin inline asm
	fma.rn.f32    %f5682, %f5682, 0.9999, 0.01;
	// end inline asm
	// begin inline asm
	fma.rn.f32    %f5684, %f5684, 0.9999, 0.01;
	// end inline asm
	// begin inline asm
	fma.rn.f64    %fd2844, %fd2844, 0.9999, 0.01;
	// end inline asm
	// begin inline asm
	fma.rn.f32    %f5682, %f5682, 0.9999, 0.01;
	// end inline asm
	// begin inline asm
	fma.rn.f32    %f5684, %f5684, 0.9999, 0.01;
	// end inline asm
	// begin inline asm
	fma.rn.f64    %fd2842, %fd2842, 0.9999, 0.01;
	// end inline asm
	// begin inline asm
	fma.rn.f32    %f5682, %f5682, 0.9999, 0.01;
	// end inline asm
	// begin inline asm
	fma.rn.f32    %f5684, %f5684, 0.9999, 0.01;
	// end inline asm
	// begin inline asm
	fma.rn.f64    %fd2844, %fd2844, 0.9999, 0.01;
	// end inline asm
	// begin inline asm
	fma.rn.f32    %f5682, %f5682, 0.9999, 0.01;
	// end inline asm
	// begin inline asm
	fma.rn.f32    %f5684, %f5684, 0.9999, 0.01;
	// end inline asm
	// begin inline asm
	fma.rn.f64    %fd2842, %fd2842, 0.9999, 0.01;
	// end inline asm
	// begin inline asm
	fma.rn.f32    %f5682, %f5682, 0.9999, 0.01;
	// end inline asm
	// begin inline asm
	fma.rn.f32    %f5684, %f5684, 0.9999, 0.01;
	// end inline asm
	// begin inline asm
	fma.rn.f64    %fd2844, %fd2844, 0.9999, 0.01;
	// end inline asm
	// begin inline asm
	fma.rn.f32    %f5682, %f5682, 0.9999, 0.01;
	// end inline asm
	// begin inline asm
	fma.rn.f32    %f5684, %f5684, 0.9999, 0.01;
	// end inline asm
	// begin inline asm
	fma.rn.f64    %fd2842, %fd2842, 0.9999, 0.01;
	// end inline asm
	// begin inline asm
	fma.rn.f32    %f5682, %f5682, 0.9999, 0.01;
	// end inline asm
	// begin inline asm
	fma.rn.f32    %f5684, %f5684, 0.9999, 0.01;
	// end inline asm
	// begin inline asm
	fma.rn.f64    %fd2844, %fd2844, 0.9999, 0.01;
	// end inline asm
	// begin inline asm
	fma.rn.f32    %f5682, %f5682, 0.9999, 0.01;
	// end inline asm
	// begin inline asm
	fma.rn.f32    %f5684, %f5684, 0.9999, 0.01;
	// end inline asm
	// begin inline asm
	fma.rn.f64    %fd2842, %fd2842, 0.9999, 0.01;
	// end inline asm
	// begin inline asm
	fma.rn.f32    %f5682, %f5682, 0.9999, 0.01;
	// end inline asm
	// begin inline asm
	fma.rn.f32    %f5684, %f5684, 0.9999, 0.01;
	// end inline asm
	// begin inline asm
	fma.rn.f64    %fd2844, %fd2844, 0.9999, 0.01;
	// end inline asm
	// begin inline asm
	fma.rn.f32    %f5682, %f5682, 0.9999, 0.01;
	// end inline asm
	// begin inline asm
	fma.rn.f32    %f5684, %f5684, 0.9999, 0.01;
	// end inline asm
	// begin inline asm
	fma.rn.f64    %fd2842, %fd2842, 0.9999, 0.01;
	// end inline asm
	// begin inline asm
	fma.rn.f32    %f5682, %f5682, 0.9999, 0.01;
	// end inline asm
	// begin inline asm
	fma.rn.f32    %f5684, %f5684, 0.9999, 0.01;
	// end inline asm
	// begin inline asm
	fma.rn.f64    %fd2844, %fd2844, 0.9999, 0.01;
	// end inline asm
	// begin inline asm
	fma.rn.f32    %f5682, %f5682, 0.9999, 0.01;
	// end inline asm
	// begin inline asm
	fma.rn.f32    %f5684, %f5684, 0.9999, 0.01;
	// end inline asm
	// begin inline asm
	fma.rn.f64    %fd2842, %fd2842, 0.9999, 0.01;
	// end inline asm
	// begin inline asm
	fma.rn.f32    %f5682, %f5682, 0.9999, 0.01;
	// end inline asm
	// begin inline asm
	fma.rn.f32    %f5684, %f5684, 0.9999, 0.01;
	// end inline asm
	// begin inline asm
	fma.rn.f64    %fd2844, %fd2844, 0.9999, 0.01;
	// end inline asm
	// begin inline asm
	fma.rn.f32    %f5682, %f5682, 0.9999, 0.01;
	// end inline asm
	// begin inline asm
	fma.rn.f32    %f5684, %f5684, 0.9999, 0.01;
	// end inline asm
	// begin inline asm
	fma.rn.f64    %fd2842, %fd2842, 0.9999, 0.01;
	// end inline asm
	// begin inline asm
	fma.rn.f32    %f5682, %f5682, 0.9999, 0.01;
	// end inline asm
	// begin inline asm
	fma.rn.f32    %f5684, %f5684, 0.9999, 0.01;
	// end inline asm
	// begin inline asm
	fma.rn.f64    %fd2844, %fd2844, 0.9999, 0.01;
	// end inline asm
	// begin inline asm
	fma.rn.f32    %f5682, %f5682, 0.9999, 0.01;
	// end inline asm
	// begin inline asm
	fma.rn.f32    %f5684, %f5684, 0.9999, 0.01;
	// end inline asm
	// begin inline asm
	fma.rn.f64    %fd2842, %fd2842, 0.9999, 0.01;
	// end inline asm
	// begin inline asm
	fma.rn.f32    %f5682, %f5682, 0.9999, 0.01;
	// end inline asm
	// begin inline asm
	fma.rn.f32    %f5684, %f5684, 0.9999, 0.01;
	// end inline asm
	// begin inline asm
	fma.rn.f64    %fd2844, %fd2844, 0.9999, 0.01;
	// end inline asm
	// begin inline asm
	fma.rn.f32    %f5682, %f5682, 0.9999, 0.01;
	// end inline asm
	// begin inline asm
	fma.rn.f32    %f5684, %f5684, 0.9999, 0.01;
	// end inline asm
	// begin inline asm
	fma.rn.f64    %fd2842, %fd2842, 0.9999, 0.01;
	// end inline asm
	// begin inline asm
	fma.rn.f32    %f5682, %f5682, 0.9999, 0.01;
	// end inline asm
	// begin inline asm
	fma.rn.f32    %f5684, %f5684, 0.9999, 0.01;
	// end inline asm
	// begin inline asm
	fma.rn.f64    %fd2844, %fd2844, 0.9999, 0.01;
	// end inline asm
	// begin inline asm
	fma.rn.f32    %f5682, %f5682, 0.9999, 0.01;
	// end inline asm
	// begin inline asm
	fma.rn.f32    %f5684, %f5684, 0.9999, 0.01;
	// end inline asm
	// begin inline asm
	fma.rn.f64    %fd2842, %fd2842, 0.9999, 0.01;
	// end inline asm
	// begin inline asm
	fma.rn.f32    %f5682, %f5682, 0.9999, 0.01;
	// end inline asm
	// begin inline asm
	fma.rn.f32    %f5684, %f5684, 0.9999, 0.01;
	// end inline asm
	// begin inline asm
	fma.rn.f64    %fd2844, %fd2844, 0.9999, 0.01;
	// end inline asm
	// begin inline asm
	fma.rn.f32    %f5682, %f5682, 0.9999, 0.01;
	// end inline asm
	// begin inline asm
	fma.rn.f32    %f5684, %f5684, 0.9999, 0.01;
	// end inline asm
	// begin inline asm
	fma.rn.f64    %fd2842, %fd2842, 0.9999, 0.01;
	// end inline asm
	// begin inline asm
	fma.rn.f32    %f5682, %f5682, 0.9999, 0.01;
	// end inline asm
	// begin inline asm
	fma.rn.f32    %f5684, %f5684, 0.9999, 0.01;
	// end inline asm
	// begin inline asm
	fma.rn.f64    %fd2844, %fd2844, 0.9999, 0.01;
	// end inline asm
	// begin inline asm
	fma.rn.f32    %f5682, %f5682, 0.9999, 0.01;
	// end inline asm
	// begin inline asm
	fma.rn.f32    %f5684, %f5684, 0.9999, 0.01;
	// end inline asm
	// begin inline asm
	fma.rn.f64    %fd2842, %fd2842, 0.9999, 0.01;
	// end inline asm
	// begin inline asm
	fma.rn.f32    %f5682, %f5682, 0.9999, 0.01;
	// end inline asm
	// begin inline asm
	fma.rn.f32    %f5684, %f5684, 0.9999, 0.01;
	// end inline asm
	// begin inline asm
	fma.rn.f64    %fd2844, %fd2844, 0.9999, 0.01;
	// end inline asm
	// begin inline asm
	fma.rn.f32    %f5682, %f5682, 0.9999, 0.01;
	// end inline asm
	// begin inline asm
	fma.rn.f32    %f5684, %f5684, 0.9999, 0.01;
	// end inline asm
	// begin inline asm
	fma.rn.f64    %fd2842, %fd2842, 0.9999, 0.01;
	// end inline asm
	// begin inline asm
	fma.rn.f32    %f5682, %f5682, 0.9999, 0.01;
	// end inline asm
	// begin inline asm
	fma.rn.f32    %f5684, %f5684, 0.9999, 0.01;
	// end inline asm
	// begin inline asm
	fma.rn.f64    %fd2844, %fd2844, 0.9999, 0.01;
	// end inline asm
	// begin inline asm
	fma.rn.f32    %f5682, %f5682, 0.9999, 0.01;
	// end inline asm
	// begin inline asm
	fma.rn.f32    %f5684, %f5684, 0.9999, 0.01;
	// end inline asm
	// begin inline asm
	fma.rn.f64    %fd2842, %fd2842, 0.9999, 0.01;
	// end inline asm
	// begin inline asm
	fma.rn.f32    %f5682, %f5682, 0.9999, 0.01;
	// end inline asm
	// begin inline asm
	fma.rn.f32    %f5684, %f5684, 0.9999, 0.01;
	// end inline asm
	// begin inline asm
	fma.rn.f64    %fd2844, %fd2844, 0.9999, 0.01;
	// end inline asm
	// begin inline asm
	fma.rn.f32    %f5682, %f5682, 0.9999, 0.01;
	// end inline asm
	// begin inline asm
	fma.rn.f32    %f5684, %f5684, 0.9999, 0.01;
	// end inline asm
	// begin inline asm
	fma.rn.f64    %fd2842, %fd2842, 0.9999, 0.01;
	// end inline asm
	// begin inline asm
	fma.rn.f32    %f5682, %f5682, 0.9999, 0.01;
	// end inline asm
	// begin inline asm
	fma.rn.f32    %f5684, %f5684, 0.9999, 0.01;
	// end inline asm
	// begin inline asm
	fma.rn.f64    %fd2844, %fd2844, 0.9999, 0.01;
	// end inline asm
	// begin inline asm
	fma.rn.f32    %f5682, %f5682, 0.9999, 0.01;
	// end inline asm
	// begin inline asm
	fma.rn.f32    %f5684, %f5684, 0.9999, 0.01;
	// end inline asm
	// begin inline asm
	fma.rn.f64    %fd2842, %fd2842, 0.9999, 0.01;
	// end inline asm
	// begin inline asm
	fma.rn.f32    %f5682, %f5682, 0.9999, 0.01;
	// end inline asm
	// begin inline asm
	fma.rn.f32    %f5684, %f5684, 0.9999, 0.01;
	// end inline asm
	// begin inline asm
	fma.rn.f64    %fd2844, %fd2844, 0.9999, 0.01;
	// end inline asm
	// begin inline asm
	fma.rn.f32    %f5682, %f5682, 0.9999, 0.01;
	// end inline asm
	// begin inline asm
	fma.rn.f32    %f5684, %f5684, 0.9999, 0.01;
	// end inline asm
	// begin inline asm
	fma.rn.f64    %fd2842, %fd2842, 0.9999, 0.01;
	// end inline asm
	// begin inline asm
	fma.rn.f32    %f5682, %f5682, 0.9999, 0.01;
	// end inline asm
	// begin inline asm
	fma.rn.f32    %f5684, %f5684, 0.9999, 0.01;
	// end inline asm
	// begin inline asm
	fma.rn.f64    %fd2844, %fd2844, 0.9999, 0.01;
	// end inline asm
	// begin inline asm
	fma.rn.f32    %f5682, %f5682, 0.9999, 0.01;
	// end inline asm
	// begin inline asm
	fma.rn.f32    %f5684, %f5684, 0.9999, 0.01;
	// end inline asm
	// begin inline asm
	fma.rn.f64    %fd2842, %fd2842, 0.9999, 0.01;
	// end inline asm
	// begin inline asm
	fma.rn.f32    %f5682, %f5682, 0.9999, 0.01;
	// end inline asm
	// begin inline asm
	fma.rn.f32    %f5684, %f5684, 0.9999, 0.01;
	// end inline asm
	// begin inline asm
	fma.rn.f64    %fd2844, %fd2844, 0.9999, 0.01;
	// end inline asm
	// begin inline asm
	fma.rn.f32    %f5682, %f5682, 0.9999, 0.01;
	// end inline asm
	// begin inline asm
	fma.rn.f32    %f5684, %f5684, 0.9999, 0.01;
	// end inline asm
	// begin inline asm
	fma.rn.f64    %fd2842, %fd2842, 0.9999, 0.01;
	// end inline asm
	// begin inline asm
	fma.rn.f32    %f5682, %f5682, 0.9999, 0.01;
	// end inline asm
	// begin inline asm
	fma.rn.f32    %f5684, %f5684, 0.9999, 0.01;
	// end inline asm
	// begin inline asm
	fma.rn.f64    %fd2844, %fd2844, 0.9999, 0.01;
	// end inline asm
	// begin inline asm
	fma.rn.f32    %f5682, %f5682, 0.9999, 0.01;
	// end inline asm
	// begin inline asm
	fma.rn.f32    %f5684, %f5684, 0.9999, 0.01;
	// end inline asm
	// begin inline asm
	fma.rn.f64    %fd2842, %fd2842, 0.9999, 0.01;
	// end inline asm
	// begin inline asm
	fma.rn.f32    %f5682, %f5682, 0.9999, 0.01;
	// end inline asm
	// begin inline asm
	fma.rn.f32    %f5684, %f5684, 0.9999, 0.01;
	// end inline asm
	// begin inline asm
	fma.rn.f64    %fd2844, %fd2844, 0.9999, 0.01;
	// end inline asm
	// begin inline asm
	fma.rn.f32    %f5682, %f5682, 0.9999, 0.01;
	// end inline asm
	// begin inline asm
	fma.rn.f32    %f5684, %f5684, 0.9999, 0.01;
	// end inline asm
	// begin inline asm
	fma.rn.f64    %fd2842, %fd2842, 0.9999, 0.01;
	// end inline asm
	// begin inline asm
	fma.rn.f32    %f5682, %f5682, 0.9999, 0.01;
	// end inline asm
	// begin inline asm
	fma.rn.f32    %f5684, %f5684, 0.9999, 0.01;
	// end inline asm
	// begin inline asm
	fma.rn.f64    %fd2844, %fd2844, 0.9999, 0.01;
	// end inline asm
	// begin inline asm
	fma.rn.f32    %f5682, %f5682, 0.9999, 0.01;
	// end inline asm
	// begin inline asm
	fma.rn.f32    %f5684, %f5684, 0.9999, 0.01;
	// end inline asm
	// begin inline asm
	fma.rn.f64    %fd2842, %fd2842, 0.9999, 0.01;
	// end inline asm
	// begin inline asm
	fma.rn.f32    %f5682, %f5682, 0.9999, 0.01;
	// end inline asm
	// begin inline asm
	fma.rn.f32    %f5684, %f5684, 0.9999, 0.01;
	// end inline asm
	// begin inline asm
	fma.rn.f64    %fd2844, %fd2844, 0.9999, 0.01;
	// end inline asm
	// begin inline asm
	fma.rn.f32    %f5682, %f5682, 0.9999, 0.01;
	// end inline asm
	// begin inline asm
	fma.rn.f32    %f5684, %f5684, 0.9999, 0.01;
	// end inline asm
	// begin inline asm
	fma.rn.f64    %fd2842, %fd2842, 0.9999, 0.01;
	// end inline asm
	// begin inline asm
	fma.rn.f32    %f5682, %f5682, 0.9999, 0.01;
	// end inline asm
	// begin inline asm
	fma.rn.f32    %f5684, %f5684, 0.9999, 0.01;
	// end inline asm
	// begin inline asm
	fma.rn.f64    %fd2844, %fd2844, 0.9999, 0.01;
	// end inline asm
	// begin inline asm
	fma.rn.f32    %f5682, %f5682, 0.9999, 0.01;
	// end inline asm
	// begin inline asm
	fma.rn.f32    %f5684, %f5684, 0.9999, 0.01;
	// end inline asm
	// begin inline asm
	fma.rn.f64    %fd2842, %fd2842, 0.9999, 0.01;
	// end inline asm
	// begin inline asm
	fma.rn.f32    %f5682, %f5682, 0.9999, 0.01;
	// end inline asm
	// begin inline asm
	fma.rn.f32    %f5684, %f5684, 0.9999, 0.01;
	// end inline asm
	// begin inline asm
	fma.rn.f64    %fd2844, %fd2844, 0.9999, 0.01;
	// end inline asm
	// begin inline asm
	fma.rn.f32    %f5682, %f5682, 0.9999, 0.01;
	// end inline asm
	// begin inline asm
	fma.rn.f32    %f5684, %f5684, 0.9999, 0.01;
	// end inline asm
	// begin inline asm
	fma.rn.f64    %fd2842, %fd2842, 0.9999, 0.01;
	// end inline asm
	// begin inline asm
	fma.rn.f32    %f5682, %f5682, 0.9999, 0.01;
	// end inline asm
	// begin inline asm
	fma.rn.f32    %f5684, %f5684, 0.9999, 0.01;
	// end inline asm
	// begin inline asm
	fma.rn.f64    %fd2844, %fd2844, 0.9999, 0.01;
	// end inline asm
	// begin inline asm
	fma.rn.f32    %f5682, %f5682, 0.9999, 0.01;
	// end inline asm
	// begin inline asm
	fma.rn.f32    %f5684, %f5684, 0.9999, 0.01;
	// end inline asm
	// begin inline asm
	fma.rn.f64    %fd2842, %fd2842, 0.9999, 0.01;
	// end inline asm
	// begin inline asm
	fma.rn.f32    %f5682, %f5682, 0.9999, 0.01;
	// end inline asm
	// begin inline asm
	fma.rn.f32    %f5684, %f5684, 0.9999, 0.01;
	// end inline asm
	// begin inline asm
	fma.rn.f64    %fd2844, %fd2844, 0.9999, 0.01;
	// end inline asm
	// begin inline asm
	fma.rn.f32    %f5682, %f5682, 0.9999, 0.01;
	// end inline asm
	// begin inline asm
	fma.rn.f32    %f5684, %f5684, 0.9999, 0.01;
	// end inline asm
	// begin inline asm
	fma.rn.f64    %fd2842, %fd2842, 0.9999, 0.01;
	// end inline asm
	// begin inline asm
	fma.rn.f32    %f5682, %f5682, 0.9999, 0.01;
	// end inline asm
	// begin inline asm
	fma.rn.f32    %f5684, %f5684, 0.9999, 0.01;
	// end inline asm
	// begin inline asm
	fma.rn.f64    %fd2844, %fd2844, 0.9999, 0.01;
	// end inline asm
	// begin inline asm
	fma.rn.f32    %f5682, %f5682, 0.9999, 0.01;
	// end inline asm
	// begin inline asm
	fma.rn.f32    %f5684, %f5684, 0.9999, 0.01;
	// end inline asm
	// begin inline asm
	fma.rn.f64    %fd2842, %fd2842, 0.9999, 0.01;
	// end inline asm
	// begin inline asm
	fma.rn.f32    %f5682, %f5682, 0.9999, 0.01;
	// end inline asm
	// begin inline asm
	fma.rn.f32    %f5684, %f5684, 0.9999, 0.01;
	// end inline asm
	// begin inline asm
	fma.rn.f64    %fd2844, %fd2844, 0.9999, 0.01;
	// end inline asm
	// begin inline asm
	fma.rn.f32    %f5682, %f5682, 0.9999, 0.01;
	// end inline asm
	// begin inline asm
	fma.rn.f32    %f5684, %f5684, 0.9999, 0.01;
	// end inline asm
	// begin inline asm
	fma.rn.f64    %fd2842, %fd2842, 0.9999, 0.01;
	// end inline asm
	// begin inline asm
	fma.rn.f32    %f5682, %f5682, 0.9999, 0.01;
	// end inline asm
	// begin inline asm
	fma.rn.f32    %f5684, %f5684, 0.9999, 0.01;
	// end inline asm
	// begin inline asm
	fma.rn.f64    %fd2844, %fd2844, 0.9999, 0.01;
	// end inline asm
	// begin inline asm
	fma.rn.f32    %f5682, %f5682, 0.9999, 0.01;
	// end inline asm
	// begin inline asm
	fma.rn.f32    %f5684, %f5684, 0.9999, 0.01;
	// end inline asm
	// begin inline asm
	fma.rn.f64    %fd2842, %fd2842, 0.9999, 0.01;
	// end inline asm
	// begin inline asm
	fma.rn.f32    %f5682, %f5682, 0.9999, 0.01;
	// end inline asm
	// begin inline asm
	fma.rn.f32    %f5684, %f5684, 0.9999, 0.01;
	// end inline asm
	// begin inline asm
	fma.rn.f64    %fd2844, %fd2844, 0.9999, 0.01;
	// end inline asm
	// begin inline asm
	fma.rn.f32    %f5682, %f5682, 0.9999, 0.01;
	// end inline asm
	// begin inline asm
	fma.rn.f32    %f5684, %f5684, 0.9999, 0.01;
	// end inline asm
	// begin inline asm
	fma.rn.f64    %fd2842, %fd2842, 0.9999, 0.01;
	// end inline asm
	// begin inline asm
	fma.rn.f32    %f5682, %f5682, 0.9999, 0.01;
	// end inline asm
	// begin inline asm
	fma.rn.f32    %f5684, %f5684, 0.9999, 0.01;
	// end inline asm
	// begin inline asm
	fma.rn.f64    %fd2844, %fd2844, 0.9999, 0.01;
	// end inline asm
	// begin inline asm
	fma.rn.f32    %f5682, %f5682, 0.9999, 0.01;
	// end inline asm
	// begin inline asm
	fma.rn.f32    %f5684, %f5684, 0.9999, 0.01;
	// end inline asm
	// begin inline asm
	fma.rn.f64    %fd2842, %fd2842, 0.9999, 0.01;
	// end inline asm
	// begin inline asm
	fma.rn.f32    %f5682, %f5682, 0.9999, 0.01;
	// end inline asm
	// begin inline asm
	fma.rn.f32    %f5684, %f5684, 0.9999, 0.01;
	// end inline asm
	// begin inline asm
	fma.rn.f64    %fd2844, %fd2844, 0.9999, 0.01;
	// end inline asm
	// begin inline asm
	fma.rn.f32    %f5682, %f5682, 0.9999, 0.01;
	// end inline asm
	// begin inline asm
	fma.rn.f32    %f5684, %f5684, 0.9999, 0.01;
	// end inline asm
	// begin inline asm
	fma.rn.f64    %fd2842, %fd2842, 0.9999, 0.01;
	// end inline asm
	// begin inline asm
	fma.rn.f32    %f5682, %f5682, 0.9999, 0.01;
	// end inline asm
	// begin inline asm
	fma.rn.f32    %f5684, %f5684, 0.9999, 0.01;
	// end inline asm
	// begin inline asm
	fma.rn.f64    %fd2844, %fd2844, 0.9999, 0.01;
	// end inline asm
	// begin inline asm
	fma.rn.f32    %f5682, %f5682, 0.9999, 0.01;
	// end inline asm
	// begin inline asm
	fma.rn.f32    %f5684, %f5684, 0.9999, 0.01;
	// end inline asm
	// begin inline asm
	fma.rn.f64    %fd2842, %fd2842, 0.9999, 0.01;
	// end inline asm
	// begin inline asm
	fma.rn.f32    %f5682, %f5682, 0.9999, 0.01;
	// end inline asm
	// begin inline asm
	fma.rn.f32    %f5684, %f5684, 0.9999, 0.01;
	// end inline asm
	// begin inline asm
	fma.rn.f64    %fd2844, %fd2844, 0.9999, 0.01;
	// end inline asm
	// begin inline asm
	fma.rn.f32    %f5682, %f5682, 0.9999, 0.01;
	// end inline asm
	// begin inline asm
	fma.rn.f32    %f5684, %f5684, 0.9999, 0.01;
	// end inline asm
	// begin inline asm
	fma.rn.f64    %fd2842, %fd2842, 0.9999, 0.01;
	// end inline asm
	// begin inline asm
	fma.rn.f32    %f5682, %f5682, 0.9999, 0.01;
	// end inline asm
	// begin inline asm
	fma.rn.f32    %f5684, %f5684, 0.9999, 0.01;
	// end inline asm
	// begin inline asm
	fma.rn.f64    %fd2844, %fd2844, 0.9999, 0.01;
	// end inline asm
	// begin inline asm
	fma.rn.f32    %f5682, %f5682, 0.9999, 0.01;
	// end inline asm
	// begin inline asm
	fma.rn.f32    %f5684, %f5684, 0.9999, 0.01;
	// end inline asm
	// begin inline asm
	fma.rn.f64    %fd2842, %fd2842, 0.9999, 0.01;
	// end inline asm
	// begin inline asm
	fma.rn.f32    %f5682, %f5682, 0.9999, 0.01;
	// end inline asm
	// begin inline asm
	fma.rn.f32    %f5684, %f5684, 0.9999, 0.01;
	// end inline asm
	// begin inline asm
	fma.rn.f64    %fd2844, %fd2844, 0.9999, 0.01;
	// end inline asm
	// begin inline asm
	fma.rn.f32    %f5682, %f5682, 0.9999, 0.01;
	// end inline asm
	// begin inline asm
	fma.rn.f32    %f5684, %f5684, 0.9999, 0.01;
	// end inline asm
	// begin inline asm
	fma.rn.f64    %fd2842, %fd2842, 0.9999, 0.01;
	// end inline asm
	// begin inline asm
	fma.rn.f32    %f5682, %f5682, 0.9999, 0.01;
	// end inline asm
	// begin inline asm
	fma.rn.f32    %f5684, %f5684, 0.9999, 0.01;
	// end inline asm
	// begin inline asm
	fma.rn.f64    %fd2844, %fd2844, 0.9999, 0.01;
	// end inline asm
	// begin inline asm
	fma.rn.f32    %f5682, %f5682, 0.9999, 0.01;
	// end inline asm
	// begin inline asm
	fma.rn.f32    %f5684, %f5684, 0.9999, 0.01;
	// end inline asm
	// begin inline asm
	fma.rn.f64    %fd2842, %fd2842, 0.9999, 0.01;
	// end inline asm
	// begin inline asm
	fma.rn.f32    %f5682, %f5682, 0.9999, 0.01;
	// end inline asm
	// begin inline asm
	fma.rn.f32    %f5684, %f5684, 0.9999, 0.01;
	// end inline asm
	// begin inline asm
	fma.rn.f64    %fd2844, %fd2844, 0.9999, 0.01;
	// end inline asm
	// begin inline asm
	fma.rn.f32    %f5682, %f5682, 0.9999, 0.01;
	// end inline asm
	// begin inline asm
	fma.rn.f32    %f5684, %f5684, 0.9999, 0.01;
	// end inline asm
	// begin inline asm
	fma.rn.f64    %fd2842, %fd2842, 0.9999, 0.01;
	// end inline asm
	// begin inline asm
	fma.rn.f32    %f5682, %f5682, 0.9999, 0.01;
	// end inline asm
	// begin inline asm
	fma.rn.f32    %f5684, %f5684, 0.9999, 0.01;
	// end inline asm
	// begin inline asm
	fma.rn.f64    %fd2844, %fd2844, 0.9999, 0.01;
	// end inline asm
	// begin inline asm
	fma.rn.f32    %f5682, %f5682, 0.9999, 0.01;
	// end inline asm
	// begin inline asm
	fma.rn.f32    %f5684, %f5684, 0.9999, 0.01;
	// end inline asm
	// begin inline asm
	fma.rn.f64    %fd2842, %fd2842, 0.9999, 0.01;
	// end inline asm
	// begin inline asm
	fma.rn.f32    %f5682, %f5682, 0.9999, 0.01;
	// end inline asm
	// begin inline asm
	fma.rn.f32    %f5684, %f5684, 0.9999, 0.01;
	// end inline asm
	// begin inline asm
	fma.rn.f64    %fd2844, %fd2844, 0.9999, 0.01;
	// end inline asm
	// begin inline asm
	fma.rn.f32    %f5682, %f5682, 0.9999, 0.01;
	// end inline asm
	// begin inline asm
	fma.rn.f32    %f5684, %f5684, 0.9999, 0.01;
	// end inline asm
	// begin inline asm
	fma.rn.f64    %fd2842, %fd2842, 0.9999, 0.01;
	// end inline asm
	// begin inline asm
	fma.rn.f32    %f5682, %f5682, 0.9999, 0.01;
	// end inline asm
	// begin inline asm
	fma.rn.f32    %f5684, %f5684, 0.9999, 0.01;
	// end inline asm
	// begin inline asm
	fma.rn.f64    %fd2844, %fd2844, 0.9999, 0.01;
	// end inline asm
	// begin inline asm
	fma.rn.f32    %f5682, %f5682, 0.9999, 0.01;
	// end inline asm
	// begin inline asm
	fma.rn.f32    %f5684, %f5684, 0.9999, 0.01;
	// end inline asm
	// begin inline asm
	fma.rn.f64    %fd2842, %fd2842, 0.9999, 0.01;
	// end inline asm
	// begin inline asm
	fma.rn.f32    %f5682, %f5682, 0.9999, 0.01;
	// end inline asm
	// begin inline asm
	fma.rn.f32    %f5684, %f5684, 0.9999, 0.01;
	// end inline asm
	// begin inline asm
	fma.rn.f64    %fd2844, %fd2844, 0.9999, 0.01;
	// end inline asm
	// begin inline asm
	fma.rn.f32    %f5682, %f5682, 0.9999, 0.01;
	// end inline asm
	// begin inline asm
	fma.rn.f32    %f5684, %f5684, 0.9999, 0.01;
	// end inline asm
	// begin inline asm
	fma.rn.f64    %fd2842, %fd2842, 0.9999, 0.01;
	// end inline asm
	// begin inline asm
	fma.rn.f32    %f5682, %f5682, 0.9999, 0.01;
	// end inline asm
	// begin inline asm
	fma.rn.f32    %f5684, %f5684, 0.9999, 0.01;
	// end inline asm
	// begin inline asm
	fma.rn.f64    %fd2844, %fd2844, 0.9999, 0.01;
	// end inline asm
	// begin inline asm
	fma.rn.f32    %f5682, %f5682, 0.9999, 0.01;
	// end inline asm
	// begin inline asm
	fma.rn.f32    %f5684, %f5684, 0.9999, 0.01;
	// end inline asm
	// begin inline asm
	fma.rn.f64    %fd2842, %fd2842, 0.9999, 0.01;
	// end inline asm
	// begin inline asm
	fma.rn.f32    %f5682, %f5682, 0.9999, 0.01;
	// end inline asm
	// begin inline asm
	fma.rn.f32    %f5684, %f5684, 0.9999, 0.01;
	// end inline asm
	// begin inline asm
	fma.rn.f64    %fd2844, %fd2844, 0.9999, 0.01;
	// end inline asm
	// begin inline asm
	fma.rn.f32    %f5682, %f5682, 0.9999, 0.01;
	// end inline asm
	// begin inline asm
	fma.rn.f32    %f5684, %f5684, 0.9999, 0.01;
	// end inline asm
	// begin inline asm
	fma.rn.f64    %fd2842, %fd2842, 0.9999, 0.01;
	// end inline asm
	// begin inline asm
	fma.rn.f32    %f5682, %f5682, 0.9999, 0.01;
	// end inline asm
	// begin inline asm
	fma.rn.f32    %f5684, %f5684, 0.9999, 0.01;
	// end inline asm
	// begin inline asm
	fma.rn.f64    %fd2844, %fd2844, 0.9999, 0.01;
	// end inline asm
	// begin inline asm
	fma.rn.f32    %f5682, %f5682, 0.9999, 0.01;
	// end inline asm
	// begin inline asm
	fma.rn.f32    %f5684, %f5684, 0.9999, 0.01;
	// end inline asm
	// begin inline asm
	fma.rn.f64    %fd2842, %fd2842, 0.9999, 0.01;
	// end inline asm
	// begin inline asm
	fma.rn.f32    %f5682, %f5682, 0.9999, 0.01;
	// end inline asm
	// begin inline asm
	fma.rn.f32    %f5684, %f5684, 0.9999, 0.01;
	// end inline asm
	// begin inline asm
	fma.rn.f64    %fd2844, %fd2844, 0.9999, 0.01;
	// end inline asm
	// begin inline asm
	fma.rn.f32    %f5682, %f5682, 0.9999, 0.01;
	// end inline asm
	// begin inline asm
	fma.rn.f32    %f5684, %f5684, 0.9999, 0.01;
	// end inline asm
	// begin inline asm
	fma.rn.f64    %fd2842, %fd2842, 0.9999, 0.01;
	// end inline asm
	// begin inline asm
	fma.rn.f32    %f5682, %f5682, 0.9999, 0.01;
	// end inline asm
	// begin inline asm
	fma.rn.f32    %f5684, %f5684, 0.9999, 0.01;
	// end inline asm
	// begin inline asm
	fma.rn.f64    %fd2844, %fd2844, 0.9999, 0.01;
	// end inline asm
	// begin inline asm
	fma.rn.f32    %f5682, %f5682, 0.9999, 0.01;
	// end inline asm
	// begin inline asm
	fma.rn.f32    %f5684, %f5684, 0.9999, 0.01;
	// end inline asm
	// begin inline asm
	fma.rn.f64    %fd2842, %fd2842, 0.9999, 0.01;
	// end inline asm
	// begin inline asm
	fma.rn.f32    %f5682, %f5682, 0.9999, 0.01;
	// end inline asm
	// begin inline asm
	fma.rn.f32    %f5684, %f5684, 0.9999, 0.01;
	// end inline asm
	// begin inline asm
	fma.rn.f64    %fd2844, %fd2844, 0.9999, 0.01;
	// end inline asm
	// begin inline asm
	fma.rn.f32    %f5682, %f5682, 0.9999, 0.01;
	// end inline asm
	// begin inline asm
	fma.rn.f32    %f5684, %f5684, 0.9999, 0.01;
	// end inline asm
	// begin inline asm
	fma.rn.f64    %fd2842, %fd2842, 0.9999, 0.01;
	// end inline asm
	// begin inline asm
	fma.rn.f32    %f5682, %f5682, 0.9999, 0.01;
	// end inline asm
	// begin inline asm
	fma.rn.f32    %f5684, %f5684, 0.9999, 0.01;
	// end inline asm
	// begin inline asm
	fma.rn.f64    %fd2844, %fd2844, 0.9999, 0.01;
	// end inline asm
	// begin inline asm
	fma.rn.f32    %f5682, %f5682, 0.9999, 0.01;
	// end inline asm
	// begin inline asm
	fma.rn.f32    %f5684, %f5684, 0.9999, 0.01;
	// end inline asm
	// begin inline asm
	fma.rn.f64    %fd2842, %fd2842, 0.9999, 0.01;
	// end inline asm
	// begin inline asm
	fma.rn.f32    %f5682, %f5682, 0.9999, 0.01;
	// end inline asm
	// begin inline asm
	fma.rn.f32    %f5684, %f5684, 0.9999, 0.01;
	// end inline asm
	// begin inline asm
	fma.rn.f64    %fd2844, %fd2844, 0.9999, 0.01;
	// end inline asm
	// begin inline asm
	fma.rn.f32    %f5682, %f5682, 0.9999, 0.01;
	// end inline asm
	// begin inline asm
	fma.rn.f32    %f5684, %f5684, 0.9999, 0.01;
	// end inline asm
	// begin inline asm
	fma.rn.f64    %fd2842, %fd2842, 0.9999, 0.01;
	// end inline asm
	// begin inline asm
	fma.rn.f32    %f5682, %f5682, 0.9999, 0.01;
	// end inline asm
	// begin inline asm
	fma.rn.f32    %f5684, %f5684, 0.9999, 0.01;
	// end inline asm
	// begin inline asm
	fma.rn.f64    %fd2844, %fd2844, 0.9999, 0.01;
	// end inline asm
	// begin inline asm
	fma.rn.f32    %f5682, %f5682, 0.9999, 0.01;
	// end inline asm
	// begin inline asm
	fma.rn.f32    %f5684, %f5684, 0.9999, 0.01;
	// end inline asm
	// begin inline asm
	fma.rn.f64    %fd2842, %fd2842, 0.9999, 0.01;
	// end inline asm
	// begin inline asm
	fma.rn.f32    %f5682, %f5682, 0.9999, 0.01;
	// end inline asm
	// begin inline asm
	fma.rn.f32    %f5684, %f5684, 0.9999, 0.01;
	// end inline asm
	// begin inline asm
	fma.rn.f64    %fd2844, %fd2844, 0.9999, 0.01;
	// end inline asm
	// begin inline asm
	fma.rn.f32    %f5682, %f5682, 0.9999, 0.01;
	// end inline asm
	// begin inline asm
	fma.rn.f32    %f5684, %f5684, 0.9999, 0.01;
	// end inline asm
	// begin inline asm
	fma.rn.f64    %fd2842, %fd2842, 0.9999, 0.01;
	// end inline asm
	// begin inline asm
	fma.rn.f32    %f5682, %f5682, 0.9999, 0.01;
	// end inline asm
	// begin inline asm
	fma.rn.f32    %f5684, %f5684, 0.9999, 0.01;
	// end inline asm
	// begin inline asm
	fma.rn.f64    %fd2844, %fd2844, 0.9999, 0.01;
	// end inline asm
	// begin inline asm
	fma.rn.f32    %f5682, %f5682, 0.9999, 0.01;
	// end inline asm
	// begin inline asm
	fma.rn.f32    %f5684, %f5684, 0.9999, 0.01;
	// end inline asm
	// begin inline asm
	fma.rn.f64    %fd2842, %fd2842, 0.9999, 0.01;
	// end inline asm
	// begin inline asm
	fma.rn.f32    %f5682, %f5682, 0.9999, 0.01;
	// end inline asm
	// begin inline asm
	fma.rn.f32    %f5684, %f5684, 0.9999, 0.01;
	// end inline asm
	// begin inline asm
	fma.rn.f64    %fd2844, %fd2844, 0.9999, 0.01;
	// end inline asm
	// begin inline asm
	fma.rn.f32    %f5682, %f5682, 0.9999, 0.01;
	// end inline asm
	// begin inline asm
	fma.rn.f32    %f5684, %f5684, 0.9999, 0.01;
	// end inline asm
	// begin inline asm
	fma.rn.f64    %fd2842, %fd2842, 0.9999, 0.01;
	// end inline asm
	// begin inline asm
	fma.rn.f32    %f5682, %f5682, 0.9999, 0.01;
	// end inline asm
	// begin inline asm
	fma.rn.f32    %f5684, %f5684, 0.9999, 0.01;
	// end inline asm
	// begin inline asm
	fma.rn.f64    %fd2844, %fd2844, 0.9999, 0.01;
	// end inline asm
	// begin inline asm
	fma.rn.f32    %f5682, %f5682, 0.9999, 0.01;
	// end inline asm
	// begin inline asm
	fma.rn.f32    %f5684, %f5684, 0.9999, 0.01;
	// end inline asm
	// begin inline asm
	fma.rn.f64    %fd2842, %fd2842, 0.9999, 0.01;
	// end inline asm
	// begin inline asm
	fma.rn.f32    %f5682, %f5682, 0.9999, 0.01;
	// end inline asm
	// begin inline asm
	fma.rn.f32    %f5684, %f5684, 0.9999, 0.01;
	// end inline asm
	// begin inline asm
	fma.rn.f64    %fd2844, %fd2844, 0.9999, 0.01;
	// end inline asm
	// begin inline asm
	fma.rn.f32    %f5682, %f5682, 0.9999, 0.01;
	// end inline asm
	// begin inline asm
	fma.rn.f32    %f5684, %f5684, 0.9999, 0.01;
	// end inline asm
	// begin inline asm
	fma.rn.f64    %fd2842, %fd2842, 0.9999, 0.01;
	// end inline asm
	// begin inline asm
	fma.rn.f32    %f5682, %f5682, 0.9999, 0.01;
	// end inline asm
	// begin inline asm
	fma.rn.f32    %f5684, %f5684, 0.9999, 0.01;
	// end inline asm
	// begin inline asm
	fma.rn.f64    %fd2844, %fd2844, 0.9999, 0.01;
	// end inline asm
	// begin inline asm
	fma.rn.f32    %f5682, %f5682, 0.9999, 0.01;
	// end inline asm
	// begin inline asm
	fma.rn.f32    %f5684, %f5684, 0.9999, 0.01;
	// end inline asm
	// begin inline asm
	fma.rn.f64    %fd2842, %fd2842, 0.9999, 0.01;
	// end inline asm
	// begin inline asm
	fma.rn.f32    %f5682, %f5682, 0.9999, 0.01;
	// end inline asm
	// begin inline asm
	fma.rn.f32    %f5684, %f5684, 0.9999, 0.01;
	// end inline asm
	// begin inline asm
	fma.rn.f64    %fd2844, %fd2844, 0.9999, 0.01;
	// end inline asm
	// begin inline asm
	fma.rn.f32    %f5682, %f5682, 0.9999, 0.01;
	// end inline asm
	// begin inline asm
	fma.rn.f32    %f5684, %f5684, 0.9999, 0.01;
	// end inline asm
	// begin inline asm
	fma.rn.f64    %fd2842, %fd2842, 0.9999, 0.01;
	// end inline asm
	// begin inline asm
	fma.rn.f32    %f5682, %f5682, 0.9999, 0.01;
	// end inline asm
	// begin inline asm
	fma.rn.f32    %f5684, %f5684, 0.9999, 0.01;
	// end inline asm
	// begin inline asm
	fma.rn.f64    %fd2844, %fd2844, 0.9999, 0.01;
	// end inline asm
	// begin inline asm
	fma.rn.f32    %f5682, %f5682, 0.9999, 0.01;
	// end inline asm
	// begin inline asm
	fma.rn.f32    %f5684, %f5684, 0.9999, 0.01;
	// end inline asm
	// begin inline asm
	fma.rn.f64    %fd2842, %fd2842, 0.9999, 0.01;
	// end inline asm
	// begin inline asm
	fma.rn.f32    %f5682, %f5682, 0.9999, 0.01;
	// end inline asm
	// begin inline asm
	fma.rn.f32    %f5684, %f5684, 0.9999, 0.01;
	// end inline asm
	// begin inline asm
	fma.rn.f64    %fd2844, %fd2844, 0.9999, 0.01;
	// end inline asm
	// begin inline asm
	fma.rn.f32    %f5682, %f5682, 0.9999, 0.01;
	// end inline asm
	// begin inline asm
	fma.rn.f32    %f5684, %f5684, 0.9999, 0.01;
	// end inline asm
	// begin inline asm
	fma.rn.f64    %fd2842, %fd2842, 0.9999, 0.01;
	// end inline asm
	// begin inline asm
	fma.rn.f32    %f5682, %f5682, 0.9999, 0.01;
	// end inline asm
	// begin inline asm
	fma.rn.f32    %f5684, %f5684, 0.9999, 0.01;
	// end inline asm
	// begin inline asm
	fma.rn.f64    %fd2844, %fd2844, 0.9999, 0.01;
	// end inline asm
	// begin inline asm
	fma.rn.f32    %f5682, %f5682, 0.9999, 0.01;
	// end inline asm
	// begin inline asm
	fma.rn.f32    %f5684, %f5684, 0.9999, 0.01;
	// end inline asm
	// begin inline asm
	fma.rn.f64    %fd2842, %fd2842, 0.9999, 0.01;
	// end inline asm
	// begin inline asm
	fma.rn.f32    %f5682, %f5682, 0.9999, 0.01;
	// end inline asm
	// begin inline asm
	fma.rn.f32    %f5684, %f5684, 0.9999, 0.01;
	// end inline asm
	// begin inline asm
	fma.rn.f64    %fd2844, %fd2844, 0.9999, 0.01;
	// end inline asm
	// begin inline asm
	fma.rn.f32    %f5682, %f5682, 0.9999, 0.01;
	// end inline asm
	// begin inline asm
	fma.rn.f32    %f5684, %f5684, 0.9999, 0.01;
	// end inline asm
	// begin inline asm
	fma.rn.f64    %fd2842, %fd2842, 0.9999, 0.01;
	// end inline asm
	// begin inline asm
	fma.rn.f32    %f5682, %f5682, 0.9999, 0.01;
	// end inline asm
	// begin inline asm
	fma.rn.f32    %f5684, %f5684, 0.9999, 0.01;
	// end inline asm
	// begin inline asm
	fma.rn.f64    %fd2844, %fd2844, 0.9999, 0.01;
	// end inline asm
	// begin inline asm
	fma.rn.f32    %f5682, %f5682, 0.9999, 0.01;
	// end inline asm
	// begin inline asm
	fma.rn.f32    %f5684, %f5684, 0.9999, 0.01;
	// end inline asm
	// begin inline asm
	fma.rn.f64    %fd2842, %fd2842, 0.9999, 0.01;
	// end inline asm
	// begin inline asm
	fma.rn.f32    %f5682, %f5682, 0.9999, 0.01;
	// end inline asm
	// begin inline asm
	fma.rn.f32    %f5684, %f5684, 0.9999, 0.01;
	// end inline asm
	// begin inline asm
	fma.rn.f64    %fd2844, %fd2844, 0.9999, 0.01;
	// end inline asm
	// begin inline asm
	fma.rn.f32    %f5682, %f5682, 0.9999, 0.01;
	// end inline asm
	// begin inline asm
	fma.rn.f32    %f5684, %f5684, 0.9999, 0.01;
	// end inline asm
	// begin inline asm
	fma.rn.f64    %fd2842, %fd2842, 0.9999, 0.01;
	// end inline asm
	// begin inline asm
	fma.rn.f32    %f5682, %f5682, 0.9999, 0.01;
	// end inline asm
	// begin inline asm
	fma.rn.f32    %f5684, %f5684, 0.9999, 0.01;
	// end inline asm
	// begin inline asm
	fma.rn.f64    %fd2844, %fd2844, 0.9999, 0.01;
	// end inline asm
	// begin inline asm
	fma.rn.f32    %f5682, %f5682, 0.9999, 0.01;
	// end inline asm
	// begin inline asm
	fma.rn.f32    %f5684, %f5684, 0.9999, 0.01;
	// end inline asm
	// begin inline asm
	fma.rn.f64    %fd2842, %fd2842, 0.9999, 0.01;
	// end inline asm
	// begin inline asm
	fma.rn.f32    %f5682, %f5682, 0.9999, 0.01;
	// end inline asm
	// begin inline asm
	fma.rn.f32    %f5684, %f5684, 0.9999, 0.01;
	// end inline asm
	// begin inline asm
	fma.rn.f64    %fd2844, %fd2844, 0.9999, 0.01;
	// end inline asm
	// begin inline asm
	fma.rn.f32    %f5682, %f5682, 0.9999, 0.01;
	// end inline asm
	// begin inline asm
	fma.rn.f32    %f5684, %f5684, 0.9999, 0.01;
	// end inline asm
	// begin inline asm
	fma.rn.f64    %fd2842, %fd2842, 0.9999, 0.01;
	// end inline asm
	// begin inline asm
	fma.rn.f32    %f5682, %f5682, 0.9999, 0.01;
	// end inline asm
	// begin inline asm
	fma.rn.f32    %f5684, %f5684, 0.9999, 0.01;
	// end inline asm
	// begin inline asm
	fma.rn.f64    %fd2844, %fd2844, 0.9999, 0.01;
	// end inline asm
	// begin inline asm
	fma.rn.f32    %f5682, %f5682, 0.9999, 0.01;
	// end inline asm
	// begin inline asm
	fma.rn.f32    %f5684, %f5684, 0.9999, 0.01;
	// end inline asm
	// begin inline asm
	fma.rn.f64    %fd2842, %fd2842, 0.9999, 0.01;
	// end inline asm
	// begin inline asm
	fma.rn.f32    %f5682, %f5682, 0.9999, 0.01;
	// end inline asm
	// begin inline asm
	fma.rn.f32    %f5684, %f5684, 0.9999, 0.01;
	// end inline asm
	// begin inline asm
	fma.rn.f64    %fd2844, %fd2844, 0.9999, 0.01;
	// end inline asm
	// begin inline asm
	fma.rn.f32    %f5682, %f5682, 0.9999, 0.01;
	// end inline asm
	// begin inline asm
	fma.rn.f32    %f5684, %f5684, 0.9999, 0.01;
	// end inline asm
	// begin inline asm
	fma.rn.f64    %fd2842, %fd2842, 0.9999, 0.01;
	// end inline asm
	// begin inline asm
	fma.rn.f32    %f5682, %f5682, 0.9999, 0.01;
	// end inline asm
	// begin inline asm
	fma.rn.f32    %f5684, %f5684, 0.9999, 0.01;
	// end inline asm
	// begin inline asm
	fma.rn.f64    %fd2844, %fd2844, 0.9999, 0.01;
	// end inline asm
	// begin inline asm
	fma.rn.f32    %f5682, %f5682, 0.9999, 0.01;
	// end inline asm
	// begin inline asm
	fma.rn.f32    %f5684, %f5684, 0.9999, 0.01;
	// end inline asm
	// begin inline asm
	fma.rn.f64    %fd2842, %fd2842, 0.9999, 0.01;
	// end inline asm
	// begin inline asm
	fma.rn.f32    %f5682, %f5682, 0.9999, 0.01;
	// end inline asm
	// begin inline asm
	fma.rn.f32    %f5684, %f5684, 0.9999, 0.01;
	// end inline asm
	// begin inline asm
	fma.rn.f64    %fd2844, %fd2844, 0.9999, 0.01;
	// end inline asm
	// begin inline asm
	fma.rn.f32    %f5682, %f5682, 0.9999, 0.01;
	// end inline asm
	// begin inline asm
	fma.rn.f32    %f5684, %f5684, 0.9999, 0.01;
	// end inline asm
	// begin inline asm
	fma.rn.f64    %fd2842, %fd2842, 0.9999, 0.01;
	// end inline asm
	// begin inline asm
	fma.rn.f32    %f5682, %f5682, 0.9999, 0.01;
	// end inline asm
	// begin inline asm
	fma.rn.f32    %f5684, %f5684, 0.9999, 0.01;
	// end inline asm
	// begin inline asm
	fma.rn.f64    %fd2844, %fd2844, 0.9999, 0.01;
	// end inline asm
	// begin inline asm
	fma.rn.f32    %f5682, %f5682, 0.9999, 0.01;
	// end inline asm
	// begin inline asm
	fma.rn.f32    %f5684, %f5684, 0.9999, 0.01;
	// end inline asm
	// begin inline asm
	fma.rn.f64    %fd2842, %fd2842, 0.9999, 0.01;
	// end inline asm
	// begin inline asm
	fma.rn.f32    %f5682, %f5682, 0.9999, 0.01;
	// end inline asm
	// begin inline asm
	fma.rn.f32    %f5684, %f5684, 0.9999, 0.01;
	// end inline asm
	// begin inline asm
	fma.rn.f64    %fd2844, %fd2844, 0.9999, 0.01;
	// end inline asm
	// begin inline asm
	fma.rn.f32    %f5682, %f5682, 0.9999, 0.01;
	// end inline asm
	// begin inline asm
	fma.rn.f32    %f5684, %f5684, 0.9999, 0.01;
	// end inline asm
	// begin inline asm
	fma.rn.f64    %fd2842, %fd2842, 0.9999, 0.01;
	// end inline asm
	// begin inline asm
	fma.rn.f32    %f5682, %f5682, 0.9999, 0.01;
	// end inline asm
	// begin inline asm
	fma.rn.f32    %f5684, %f5684, 0.9999, 0.01;
	// end inline asm
	// begin inline asm
	fma.rn.f64    %fd2844, %fd2844, 0.9999, 0.01;
	// end inline asm
	// begin inline asm
	fma.rn.f32    %f5682, %f5682, 0.9999, 0.01;
	// end inline asm
	// begin inline asm
	fma.rn.f32    %f5684, %f5684, 0.9999, 0.01;
	// end inline asm
	// begin inline asm
	fma.rn.f64    %fd2842, %fd2842, 0.9999, 0.01;
	// end inline asm
	// begin inline asm
	fma.rn.f32    %f5682, %f5682, 0.9999, 0.01;
	// end inline asm
	// begin inline asm
	fma.rn.f32    %f5684, %f5684, 0.9999, 0.01;
	// end inline asm
	// begin inline asm
	fma.rn.f64    %fd2844, %fd2844, 0.9999, 0.01;
	// end inline asm
	// begin inline asm
	fma.rn.f32    %f5682, %f5682, 0.9999, 0.01;
	// end inline asm
	// begin inline asm
	fma.rn.f32    %f5684, %f5684, 0.9999, 0.01;
	// end inline asm
	// begin inline asm
	fma.rn.f64    %fd2842, %fd2842, 0.9999, 0.01;
	// end inline asm
	// begin inline asm
	fma.rn.f32    %f5682, %f5682, 0.9999, 0.01;
	// end inline asm
	// begin inline asm
	fma.rn.f32    %f5684, %f5684, 0.9999, 0.01;
	// end inline asm
	// begin inline asm
	fma.rn.f64    %fd2844, %fd2844, 0.9999, 0.01;
	// end inline asm
	// begin inline asm
	fma.rn.f32    %f5682, %f5682, 0.9999, 0.01;
	// end inline asm
	// begin inline asm
	fma.rn.f32    %f5684, %f5684, 0.9999, 0.01;
	// end inline asm
	// begin inline asm
	fma.rn.f64    %fd2842, %fd2842, 0.9999, 0.01;
	// end inline asm
	// begin inline asm
	fma.rn.f32    %f5682, %f5682, 0.9999, 0.01;
	// end inline asm
	// begin inline asm
	fma.rn.f32    %f5684, %f5684, 0.9999, 0.01;
	// end inline asm
	// begin inline asm
	fma.rn.f64    %fd2844, %fd2844, 0.9999, 0.01;
	// end inline asm
	// begin inline asm
	fma.rn.f32    %f5682, %f5682, 0.9999, 0.01;
	// end inline asm
	// begin inline asm
	fma.rn.f32    %f5684, %f5684, 0.9999, 0.01;
	// end inline asm
	// begin inline asm
	fma.rn.f64    %fd2842, %fd2842, 0.9999, 0.01;
	// end inline asm
	// begin inline asm
	fma.rn.f32    %f5682, %f5682, 0.9999, 0.01;
	// end inline asm
	// begin inline asm
	fma.rn.f32    %f5684, %f5684, 0.9999, 0.01;
	// end inline asm
	// begin inline asm
	fma.rn.f64    %fd2844, %fd2844, 0.9999, 0.01;
	// end inline asm
	// begin inline asm
	fma.rn.f32    %f5682, %f5682, 0.9999, 0.01;
	// end inline asm
	// begin inline asm
	fma.rn.f32    %f5684, %f5684, 0.9999, 0.01;
	// end inline asm
	// begin inline asm
	fma.rn.f64    %fd2842, %fd2842, 0.9999, 0.01;
	// end inline asm
	// begin inline asm
	fma.rn.f32    %f5682, %f5682, 0.9999, 0.01;
	// end inline asm
	// begin inline asm
	fma.rn.f32    %f5684, %f5684, 0.9999, 0.01;
	// end inline asm
	// begin inline asm
	fma.rn.f64    %fd2844, %fd2844, 0.9999, 0.01;
	// end inline asm
	// begin inline asm
	fma.rn.f32    %f5682, %f5682, 0.9999, 0.01;
	// end inline asm
	// begin inline asm
	fma.rn.f32    %f5684, %f5684, 0.9999, 0.01;
	// end inline asm
	// begin inline asm
	fma.rn.f64    %fd2842, %fd2842, 0.9999, 0.01;
	// end inline asm
	// begin inline asm
	fma.rn.f32    %f5682, %f5682, 0.9999, 0.01;
	// end inline asm
	// begin inline asm
	fma.rn.f32    %f5684, %f5684, 0.9999, 0.01;
	// end inline asm
	// begin inline asm
	fma.rn.f64    %fd2844, %fd2844, 0.9999, 0.01;
	// end inline asm
	// begin inline asm
	fma.rn.f32    %f5682, %f5682, 0.9999, 0.01;
	// end inline asm
	// begin inline asm
	fma.rn.f32    %f5684, %f5684, 0.9999, 0.01;
	// end inline asm
	// begin inline asm
	fma.rn.f64    %fd2842, %fd2842, 0.9999, 0.01;
	// end inline asm
	// begin inline asm
	fma.rn.f32    %f5682, %f5682, 0.9999, 0.01;
	// end inline asm
	// begin inline asm
	fma.rn.f32    %f5684, %f5684, 0.9999, 0.01;
	// end inline asm
	// begin inline asm
	fma.rn.f64    %fd2844, %fd2844, 0.9999, 0.01;
	// end inline asm
	// begin inline asm
	fma.rn.f32    %f5682, %f5682, 0.9999, 0.01;
	// end inline asm
	// begin inline asm
	fma.rn.f32    %f5684, %f5684, 0.9999, 0.01;
	// end inline asm
	// begin inline asm
	fma.rn.f64    %fd2842, %fd2842, 0.9999, 0.01;
	// end inline asm
	// begin inline asm
	fma.rn.f32    %f5682, %f5682, 0.9999, 0.01;
	// end inline asm
	// begin inline asm
	fma.rn.f32    %f5684, %f5684, 0.9999, 0.01;
	// end inline asm
	// begin inline asm
	fma.rn.f64    %fd2844, %fd2844, 0.9999, 0.01;
	// end inline asm
	// begin inline asm
	fma.rn.f32    %f5682, %f5682, 0.9999, 0.01;
	// end inline asm
	// begin inline asm
	fma.rn.f32    %f5684, %f5684, 0.9999, 0.01;
	// end inline asm
	// begin inline asm
	fma.rn.f64    %fd2842, %fd2842, 0.9999, 0.01;
	// end inline asm
	// begin inline asm
	fma.rn.f32    %f5682, %f5682, 0.9999, 0.01;
	// end inline asm
	// begin inline asm
	fma.rn.f32    %f5684, %f5684, 0.9999, 0.01;
	// end inline asm
	// begin inline asm
	fma.rn.f64    %fd2844, %fd2844, 0.9999, 0.01;
	// end inline asm
	// begin inline asm
	fma.rn.f32    %f5682, %f5682, 0.9999, 0.01;
	// end inline asm
	// begin inline asm
	fma.rn.f32    %f5684, %f5684, 0.9999, 0.01;
	// end inline asm
	// begin inline asm
	fma.rn.f64    %fd2842, %fd2842, 0.9999, 0.01;
	// end inline asm
	// begin inline asm
	fma.rn.f32    %f5682, %f5682, 0.9999, 0.01;
	// end inline asm
	// begin inline asm
	fma.rn.f32    %f5684, %f5684, 0.9999, 0.01;
	// end inline asm
	// begin inline asm
	fma.rn.f64    %fd2844, %fd2844, 0.9999, 0.01;
	// end inline asm
	// begin inline asm
	fma.rn.f32    %f5682, %f5682, 0.9999, 0.01;
	// end inline asm
	// begin inline asm
	fma.rn.f32    %f5684, %f5684, 0.9999, 0.01;
	// end inline asm
	// begin inline asm
	fma.rn.f64    %fd2842, %fd2842, 0.9999, 0.01;
	// end inline asm
	// begin inline asm
	fma.rn.f32    %f5682, %f5682, 0.9999, 0.01;
	// end inline asm
	// begin inline asm
	fma.rn.f32    %f5684, %f5684, 0.9999, 0.01;
	// end inline asm
	// begin inline asm
	fma.rn.f64    %fd2844, %fd2844, 0.9999, 0.01;
	// end inline asm
	// begin inline asm
	fma.rn.f32    %f5682, %f5682, 0.9999, 0.01;
	// end inline asm
	// begin inline asm
	fma.rn.f32    %f5684, %f5684, 0.9999, 0.01;
	// end inline asm
	// begin inline asm
	fma.rn.f64    %fd2842, %fd2842, 0.9999, 0.01;
	// end inline asm
	// begin inline asm
	fma.rn.f32    %f5682, %f5682, 0.9999, 0.01;
	// end inline asm
	// begin inline asm
	fma.rn.f32    %f5684, %f5684, 0.9999, 0.01;
	// end inline asm
	// begin inline asm
	fma.rn.f64    %fd2844, %fd2844, 0.9999, 0.01;
	// end inline asm
	// begin inline asm
	fma.rn.f32    %f5682, %f5682, 0.9999, 0.01;
	// end inline asm
	// begin inline asm
	fma.rn.f32    %f5684, %f5684, 0.9999, 0.01;
	// end inline asm
	// begin inline asm
	fma.rn.f64    %fd2842, %fd2842, 0.9999, 0.01;
	// end inline asm
	// begin inline asm
	fma.rn.f32    %f5682, %f5682, 0.9999, 0.01;
	// end inline asm
	// begin inline asm
	fma.rn.f32    %f5684, %f5684, 0.9999, 0.01;
	// end inline asm
	// begin inline asm
	fma.rn.f64    %fd2844, %fd2844, 0.9999, 0.01;
	// end inline asm
	// begin inline asm
	fma.rn.f32    %f5682, %f5682, 0.9999, 0.01;
	// end inline asm
	// begin inline asm
	fma.rn.f32    %f5684, %f5684, 0.9999, 0.01;
	// end inline asm
	// begin inline asm
	fma.rn.f64    %fd2842, %fd2842, 0.9999, 0.01;
	// end inline asm
	// begin inline asm
	fma.rn.f32    %f5682, %f5682, 0.9999, 0.01;
	// end inline asm
	// begin inline asm
	fma.rn.f32    %f5684, %f5684, 0.9999, 0.01;
	// end inline asm
	// begin inline asm
	fma.rn.f64    %fd2844, %fd2844, 0.9999, 0.01;
	// end inline asm
	// begin inline asm
	fma.rn.f32    %f5682, %f5682, 0.9999, 0.01;
	// end inline asm
	// begin inline asm
	fma.rn.f32    %f5684, %f5684, 0.9999, 0.01;
	// end inline asm
	// begin inline asm
	fma.rn.f64    %fd2842, %fd2842, 0.9999, 0.01;
	// end inline asm
	// begin inline asm
	fma.rn.f32    %f5682, %f5682, 0.9999, 0.01;
	// end inline asm
	// begin inline asm
	fma.rn.f32    %f5684, %f5684, 0.9999, 0.01;
	// end inline asm
	// begin inline asm
	fma.rn.f64    %fd2844, %fd2844, 0.9999, 0.01;
	// end inline asm
	// begin inline asm
	fma.rn.f32    %f5682, %f5682, 0.9999, 0.01;
	// end inline asm
	// begin inline asm
	fma.rn.f32    %f5684, %f5684, 0.9999, 0.01;
	// end inline asm
	// begin inline asm
	fma.rn.f64    %fd2842, %fd2842, 0.9999, 0.01;
	// end inline asm
	// begin inline asm
	fma.rn.f32    %f5682, %f5682, 0.9999, 0.01;
	// end inline asm
	// begin inline asm
	fma.rn.f32    %f5684, %f5684, 0.9999, 0.01;
	// end inline asm
	// begin inline asm
	fma.rn.f64    %fd2844, %fd2844, 0.9999, 0.01;
	// end inline asm
	mov.f32 	%f7102, %f5682;
	// begin inline asm
	fma.rn.f32    %f7102, %f7102, 0.9999, 0.01;
	// end inline asm
	mov.f32 	%f7104, %f5684;
	// begin inline asm
	fma.rn.f32    %f7104, %f7104, 0.9999, 0.01;
	// end inline asm
	// begin inline asm
	fma.rn.f64    %fd2842, %fd2842, 0.9999, 0.01;
	// end inline asm
	// begin inline asm
	fma.rn.f32    %f7102, %f7102, 0.9999, 0.01;
	// end inline asm
	// begin inline asm
	fma.rn.f32    %f7104, %f7104, 0.9999, 0.01;
	// end inline asm
	// begin inline asm
	fma.rn.f64    %fd2844, %fd2844, 0.9999, 0.01;
	// end inline asm
	// begin inline asm
	fma.rn.f32    %f7102, %f7102, 0.9999, 0.01;
	// end inline asm
	// begin inline asm
	fma.rn.f32    %f7104, %f7104, 0.9999, 0.01;
	// end inline asm
	// begin inline asm
	fma.rn.f64    %fd2842, %fd2842, 0.9999, 0.01;
	// end inline asm
	// begin inline asm
	fma.rn.f32    %f7102, %f7102, 0.9999, 0.01;
	// end inline asm
	// begin inline asm
	fma.rn.f32    %f7104, %f7104, 0.9999, 0.01;
	// end inline asm
	// begin inline asm
	fma.rn.f64    %fd2844, %fd2844, 0.9999, 0.01;
	// end inline asm
	// begin inline asm
	fma.rn.f32    %f7102, %f7102, 0.9999, 0.01;
	// end inline asm
	// begin inline asm
	fma.rn.f32    %f7104, %f7104, 0.9999, 0.01;
	// end inline asm
	// begin inline asm
	fma.rn.f64    %fd2842, %fd2842, 0.9999, 0.01;
	// end inline asm
	// begin inline asm
	fma.rn.f32    %f7102, %f7102, 0.9999, 0.01;
	// end inline asm
	// begin inline asm
	fma.rn.f32    %f7104, %f7104, 0.9999, 0.01;
	// end inline asm
	// begin inline asm
	fma.rn.f64    %fd2844, %fd2844, 0.9999, 0.01;
	// end inline asm
	// begin inline asm
	fma.rn.f32    %f7102, %f7102, 0.9999, 0.01;
	// end inline asm
	// begin inline asm
	fma.rn.f32    %f7104, %f7104, 0.9999, 0.01;
	// end inline asm
	// begin inline asm
	fma.rn.f64    %fd2842, %fd2842, 0.9999, 0.01;
	// end inline asm
	// begin inline asm
	fma.rn.f32    %f7102, %f7102, 0.9999, 0.01;
	// end inline asm
	// begin inline asm
	fma.rn.f32    %f7104, %f7104, 0.9999, 0.01;
	// end inline asm
	// begin inline asm
	fma.rn.f64    %fd2844, %fd2844, 0.9999, 0.01;
	// end inline asm
	// begin inline asm
	fma.rn.f32    %f7102, %f7102, 0.9999, 0.01;
	// end inline asm
	// begin inline asm
	fma.rn.f32    %f7104, %f7104, 0.9999, 0.01;
	// end inline asm
	// begin inline asm
	fma.rn.f64    %fd2842, %fd2842, 0.9999, 0.01;
	// end inline asm
	// begin inline asm
	fma.rn.f32    %f7102, %f7102, 0.9999, 0.01;
	// end inline asm
	// begin inline asm
	fma.rn.f32    %f7104, %f7104, 0.9999, 0.01;
	// end inline asm
	// begin inline asm
	fma.rn.f64    %fd2844, %fd2844, 0.9999, 0.01;
	// end inline asm
	// begin inline asm
	fma.rn.f32    %f7102, %f7102, 0.9999, 0.01;
	// end inline asm
	// begin inline asm
	fma.rn.f32    %f7104, %f7104, 0.9999, 0.01;
	// end inline asm
	// begin inline asm
	fma.rn.f64    %fd2842, %fd2842, 0.9999, 0.01;
	// end inline asm
	// begin inline asm
	fma.rn.f32    %f7102, %f7102, 0.9999, 0.01;
	// end inline asm
	// begin inline asm
	fma.rn.f32    %f7104, %f7104, 0.9999, 0.01;
	// end inline asm
	// begin inline asm
	fma.rn.f64    %fd2844, %fd2844, 0.9999, 0.01;
	// end inline asm
	// begin inline asm
	fma.rn.f32    %f7102, %f7102, 0.9999, 0.01;
	// end inline asm
	// begin inline asm
	fma.rn.f32    %f7104, %f7104, 0.9999, 0.01;
	// end inline asm
	// begin inline asm
	fma.rn.f64    %fd2842, %fd2842, 0.9999, 0.01;
	// end inline asm
	// begin inline asm
	fma.rn.f32    %f7102, %f7102, 0.9999, 0.01;
	// end inline asm
	// begin inline asm
	fma.rn.f32    %f7104, %f7104, 0.9999, 0.01;
	// end inline asm
	// begin inline asm
	fma.rn.f64    %fd2844, %fd2844, 0.9999, 0.01;
	// end inline asm
	// begin inline asm
	fma.rn.f32    %f7102, %f7102, 0.9999, 0.01;
	// end inline asm
	// begin inline asm
	fma.rn.f32    %f7104, %f7104, 0.9999, 0.01;
	// end inline asm
	// begin inline asm
	fma.rn.f64    %fd2842, %fd2842, 0.9999, 0.01;
	// end inline asm
	// begin inline asm
	fma.rn.f32    %f7102, %f7102, 0.9999, 0.01;
	// end inline asm
	// begin inline asm
	fma.rn.f32    %f7104, %f7104, 0.9999, 0.01;
	// end inline asm
	// begin inline asm
	fma.rn.f64    %fd2844, %fd2844, 0.9999, 0.01;
	// end inline asm
	// begin inline asm
	fma.rn.f32    %f7102, %f7102, 0.9999, 0.01;
	// end inline asm
	// begin inline asm
	fma.rn.f32    %f7104, %f7104, 0.9999, 0.01;
	// end inline asm
	// begin inline asm
	fma.rn.f64    %fd2842, %fd2842, 0.9999, 0.01;
	// end inline asm
	// begin inline asm
	fma.rn.f32    %f7102, %f7102, 0.9999, 0.01;
	// end inline asm
	// begin inline asm
	fma.rn.f32    %f7104, %f7104, 0.9999, 0.01;
	// end inline asm
	// begin inline asm
	fma.rn.f64    %fd2844, %fd2844, 0.9999, 0.01;
	// end inline asm
	// begin inline asm
	fma.rn.f32    %f7102, %f7102, 0.9999, 0.01;
	// end inline asm
	// begin inline asm
	fma.rn.f32    %f7104, %f7104, 0.9999, 0.01;
	// end inline asm
	// begin inline asm
	fma.rn.f64    %fd2842, %fd2842, 0.9999, 0.01;
	// end inline asm
	// begin inline asm
	fma.rn.f32    %f7102, %f7102, 0.9999, 0.01;
	// end inline asm
	// begin inline asm
	fma.rn.f32    %f7104, %f7104, 0.9999, 0.01;
	// end inline asm
	// begin inline asm
	fma.rn.f64    %fd2844, %fd2844, 0.9999, 0.01;
	// end inline asm
	// begin inline asm
	fma.rn.f32    %f7102, %f7102, 0.9999, 0.01;
	// end inline asm
	// begin inline asm
	fma.rn.f32    %f7104, %f7104, 0.9999, 0.01;
	// end inline asm
	// begin inline asm
	fma.rn.f64    %fd2842, %fd2842, 0.9999, 0.01;
	// end inline asm
	// begin inline asm
	fma.rn.f32    %f7102, %f7102, 0.9999, 0.01;
	// end inline asm
	// begin inline asm
	fma.rn.f32    %f7104, %f7104, 0.9999, 0.01;
	// end inline asm
	// begin inline asm
	fma.rn.f64    %fd2844, %fd2844, 0.9999, 0.01;
	// end inline asm
	// begin inline asm
	fma.rn.f32    %f7102, %f7102, 0.9999, 0.01;
	// end inline asm
	// begin inline asm
	fma.rn.f32    %f7104, %f7104, 0.9999, 0.01;
	// end inline asm
	// begin inline asm
	fma.rn.f64    %fd2842, %fd2842, 0.9999, 0.01;
	// end inline asm
	// begin inline asm
	fma.rn.f32    %f7102, %f7102, 0.9999, 0.01;
	// end inline asm
	// begin inline asm
	fma.rn.f32    %f7104, %f7104, 0.9999, 0.01;
	// end inline asm
	// begin inline asm
	fma.rn.f64    %fd2844, %fd2844, 0.9999, 0.01;
	// end inline asm
	// begin inline asm
	fma.rn.f32    %f7102, %f7102, 0.9999, 0.01;
	// end inline asm
	// begin inline asm
	fma.rn.f32    %f7104, %f7104, 0.9999, 0.01;
	// end inline asm
	// begin inline asm
	fma.rn.f64    %fd2842, %fd2842, 0.9999, 0.01;
	// end inline asm
	// begin inline asm
	fma.rn.f32    %f7102, %f7102, 0.9999, 0.01;
	// end inline asm
	// begin inline asm
	fma.rn.f32    %f7104, %f7104, 0.9999, 0.01;
	// end inline asm
	// begin inline asm
	fma.rn.f64    %fd2844, %fd2844, 0.9999, 0.01;
	// end inline asm
	// begin inline asm
	fma.rn.f32    %f7102, %f7102, 0.9999, 0.01;
	// end inline asm
	// begin inline asm
	fma.rn.f32    %f7104, %f7104, 0.9999, 0.01;
	// end inline asm
	// begin inline asm
	fma.rn.f64    %fd2842, %fd2842, 0.9999, 0.01;
	// end inline asm
	// begin inline asm
	fma.rn.f32    %f7102, %f7102, 0.9999, 0.01;
	// end inline asm
	// begin inline asm
	fma.rn.f32    %f7104, %f7104, 0.9999, 0.01;
	// end inline asm
	// begin inline asm
	fma.rn.f64    %fd2844, %fd2844, 0.9999, 0.01;
	// end inline asm
	// begin inline asm
	fma.rn.f32    %f7102, %f7102, 0.9999, 0.01;
	// end inline asm
	// begin inline asm
	fma.rn.f32    %f7104, %f7104, 0.9999, 0.01;
	// end inline asm
	// begin inline asm
	fma.rn.f64    %fd2842, %fd2842, 0.9999, 0.01;
	// end inline asm
	// begin inline asm
	fma.rn.f32    %f7102, %f7102, 0.9999, 0.01;
	// end inline asm
	// begin inline asm
	fma.rn.f32    %f7104, %f7104, 0.9999, 0.01;
	// end inline asm
	// begin inline asm
	fma.rn.f64    %fd2844, %fd2844, 0.9999, 0.01;
	// end inline asm
	// begin inline asm
	fma.rn.f32    %f7102, %f7102, 0.9999, 0.01;
	// end inline asm
	// begin inline asm
	fma.rn.f32    %f7104, %f7104, 0.9999, 0.01;
	// end inline asm
	// begin inline asm
	fma.rn.f64    %fd2842, %fd2842, 0.9999, 0.01;
	// end inline asm
	// begin inline asm
	fma.rn.f32    %f7102, %f7102, 0.9999, 0.01;
	// end inline asm
	// begin inline asm
	fma.rn.f32    %f7104, %f7104, 0.9999, 0.01;
	// end inline asm
	// begin inline asm
	fma.rn.f64    %fd2844, %fd2844, 0.9999, 0.01;
	// end inline asm
	// begin inline asm
	fma.rn.f32    %f7102, %f7102, 0.9999, 0.01;
	// end inline asm
	// begin inline asm
	fma.rn.f32    %f7104, %f7104, 0.9999, 0.01;
	// end inline asm
	// begin inline asm
	fma.rn.f64    %fd2842, %fd2842, 0.9999, 0.01;
	// end inline asm
	// begin inline asm
	fma.rn.f32    %f7102, %f7102, 0.9999, 0.01;
	// end inline asm
	// begin inline asm
	fma.rn.f32    %f7104, %f7104, 0.9999, 0.01;
	// end inline asm
	// begin inline asm
	fma.rn.f64    %fd2844, %fd2844, 0.9999, 0.01;
	// end inline asm
	// begin inline asm
	fma.rn.f32    %f7102, %f7102, 0.9999, 0.01;
	// end inline asm
	// begin inline asm
	fma.rn.f32    %f7104, %f7104, 0.9999, 0.01;
	// end inline asm
	// begin inline asm
	fma.rn.f64    %fd2842, %fd2842, 0.9999, 0.01;
	// end inline asm
	// begin inline asm
	fma.rn.f32    %f7102, %f7102, 0.9999, 0.01;
	// end inline asm
	// begin inline asm
	fma.rn.f32    %f7104, %f7104, 0.9999, 0.01;
	// end inline asm
	// begin inline asm
	fma.rn.f64    %fd2844, %fd2844, 0.9999, 0.01;
	// end inline asm
	// begin inline asm
	fma.rn.f32    %f7102, %f7102, 0.9999, 0.01;
	// end inline asm
	// begin inline asm
	fma.rn.f32    %f7104, %f7104, 0.9999, 0.01;
	// end inline asm
	// begin inline asm
	fma.rn.f64    %fd2842, %fd2842, 0.9999, 0.01;
	// end inline asm
	// begin inline asm
	fma.rn.f32    %f7102, %f7102, 0.9999, 0.01;
	// end inline asm
	// begin inline asm
	fma.rn.f32    %f7104, %f7104, 0.9999, 0.01;
	// end inline asm
	// begin inline asm
	fma.rn.f64    %fd2844, %fd2844, 0.9999, 0.01;
	// end inline asm
	// begin inline asm
	fma.rn.f32    %f7102, %f7102, 0.9999, 0.01;
	// end inline asm
	// begin inline asm
	fma.rn.f32    %f7104, %f7104, 0.9999, 0.01;
	// end inline asm
	// begin inline asm
	fma.rn.f64    %fd2842, %fd2842, 0.9999, 0.01;
	// end inline asm
	// begin inline asm
	fma.rn.f32    %f7102, %f7102, 0.9999, 0.01;
	// end inline asm
	// begin inline asm
	fma.rn.f32    %f7104, %f7104, 0.9999, 0.01;
	// end inline asm
	// begin inline asm
	fma.rn.f64    %fd2844, %fd2844, 0.9999, 0.01;
	// end inline asm
	// begin inline asm
	fma.rn.f32    %f7102, %f7102, 0.9999, 0.01;
	// end inline asm
	// begin inline asm
	fma.rn.f32    %f7104, %f7104, 0.9999, 0.01;
	// end inline asm
	// begin inline asm
	fma.rn.f64    %fd2842, %fd2842, 0.9999, 0.01;
	// end inline asm
	// begin inline asm
	fma.rn.f32    %f7102, %f7102, 0.9999, 0.01;
	// end inline asm
	// begin inline asm
	fma.rn.f32    %f7104, %f7104, 0.9999, 0.01;
	// end inline asm
	// begin inline asm
	fma.rn.f64    %fd2844, %fd2844, 0.9999, 0.01;
	// end inline asm
	// begin inline asm
	fma.rn.f32    %f7102, %f7102, 0.9999, 0.01;
	// end inline asm
	// begin inline asm
	fma.rn.f32    %f7104, %f7104, 0.9999, 0.01;
	// end inline asm
	// begin inline asm
	fma.rn.f64    %fd2842, %fd2842, 0.9999, 0.01;
	// end inline asm
	// begin inline asm
	fma.rn.f32    %f7102, %f7102, 0.9999, 0.01;
	// end inline asm
	// begin inline asm
	fma.rn.f32    %f7104, %f7104, 0.9999, 0.01;
	// end inline asm
	// begin inline asm
	fma.rn.f64    %fd2844, %fd2844, 0.9999, 0.01;
	// end inline asm
	// begin inline asm
	fma.rn.f32    %f7102, %f7102, 0.9999, 0.01;
	// end inline asm
	// begin inline asm
	fma.rn.f32    %f7104, %f7104, 0.9999, 0.01;
	// end inline asm
	// begin inline asm
	fma.rn.f64    %fd2842, %fd2842, 0.9999, 0.01;
	// end inline asm
	// begin inline asm
	fma.rn.f32    %f7102, %f7102, 0.9999, 0.01;
	// end inline asm
	// begin inline asm
	fma.rn.f32    %f7104, %f7104, 0.9999, 0.01;
	// end inline asm
	// begin inline asm
	fma.rn.f64    %fd2844, %fd2844, 0.9999, 0.01;
	// end inline asm
	// begin inline asm
	fma.rn.f32    %f7102, %f7102, 0.9999, 0.01;
	// end inline asm
	// begin inline asm
	fma.rn.f32    %f7104, %f7104, 0.9999, 0.01;
	// end inline asm
	// begin inline asm
	fma.rn.f64    %fd2842, %fd2842, 0.9999, 0.01;
	// end inline asm
	// begin inline asm
	fma.rn.f32    %f7102, %f7102, 0.9999, 0.01;
	// end inline asm
	// begin inline asm
	fma.rn.f32    %f7104, %f7104, 0.9999, 0.01;
	// end inline asm
	// begin inline asm
	fma.rn.f64    %fd2844, %fd2844, 0.9999, 0.01;
	// end inline asm
	// begin inline asm
	fma.rn.f32    %f7102, %f7102, 0.9999, 0.01;
	// end inline asm
	// begin inline asm
	fma.rn.f32    %f7104, %f7104, 0.9999, 0.01;
	// end inline asm
	// begin inline asm
	fma.rn.f64    %fd2842, %fd2842, 0.9999, 0.01;
	// end inline asm
	// begin inline asm
	fma.rn.f32    %f7102, %f7102, 0.9999, 0.01;
	// end inline asm
	// begin inline asm
	fma.rn.f32    %f7104, %f7104, 0.9999, 0.01;
	// end inline asm
	// begin inline asm
	fma.rn.f64    %fd2844, %fd2844, 0.9999, 0.01;
	// end inline asm
	// begin inline asm
	fma.rn.f32    %f7102, %f7102, 0.9999, 0.01;
	// end inline asm
	// begin inline asm
	fma.rn.f32    %f7104, %f7104, 0.9999, 0.01;
	// end inline asm
	// begin inline asm
	fma.rn.f64    %fd2842, %fd2842, 0.9999, 0.01;
	// end inline asm
	// begin inline asm
	fma.rn.f32    %f7102, %f7102, 0.9999, 0.01;
	// end inline asm
	// begin inline asm
	fma.rn.f32    %f7104, %f7104, 0.9999, 0.01;
	// end inline asm
	// begin inline asm
	fma.rn.f64    %fd2844, %fd2844, 0.9999, 0.01;
	// end inline asm
	// begin inline asm
	fma.rn.f32    %f7102, %f7102, 0.9999, 0.01;
	// end inline asm
	// begin inline asm
	fma.rn.f32    %f7104, %f7104, 0.9999, 0.01;
	// end inline asm
	// begin inline asm
	fma.rn.f64    %fd2842, %fd2842, 0.9999, 0.01;
	// end inline asm
	// begin inline asm
	fma.rn.f32    %f7102, %f7102, 0.9999, 0.01;
	// end inline asm
	// begin inline asm
	fma.rn.f32    %f7104, %f7104, 0.9999, 0.01;
	// end inline asm
	// begin inline asm
	fma.rn.f64    %fd2844, %fd2844, 0.9999, 0.01;
	// end inline asm
	// begin inline asm
	fma.rn.f32    %f7102, %f7102, 0.9999, 0.01;
	// end inline asm
	// begin inline asm
	fma.rn.f32    %f7104, %f7104, 0.9999, 0.01;
	// end inline asm
	// begin inline asm
	fma.rn.f64    %fd2842, %fd2842, 0.9999, 0.01;
	// end inline asm
	// begin inline asm
	fma.rn.f32    %f7102, %f7102, 0.9999, 0.01;
	// end inline asm
	// begin inline asm
	fma.rn.f32    %f7104, %f7104, 0.9999, 0.01;
	// end inline asm
	// begin inline asm
	fma.rn.f64    %fd2844, %fd2844, 0.9999, 0.01;
	// end inline asm
	// begin inline asm
	fma.rn.f32    %f7102, %f7102, 0.9999, 0.01;
	// end inline asm
	// begin inline asm
	fma.rn.f32    %f7104, %f7104, 0.9999, 0.01;
	// end inline asm
	// begin inline asm
	fma.rn.f64    %fd2842, %fd2842, 0.9999, 0.01;
	// end inline asm
	// begin inline asm
	fma.rn.f32    %f7102, %f7102, 0.9999, 0.01;
	// end inline asm
	// begin inline asm
	fma.rn.f32    %f7104, %f7104, 0.9999, 0.01;
	// end inline asm
	// begin inline asm
	fma.rn.f64    %fd2844, %fd2844, 0.9999, 0.01;
	// end inline asm
	// begin inline asm
	fma.rn.f32    %f7102, %f7102, 0.9999, 0.01;
	// end inline asm
	// begin inline asm
	fma.rn.f32    %f7104, %f7104, 0.9999, 0.01;
	// end inline asm
	// begin inline asm
	fma.rn.f64    %fd2842, %fd2842, 0.9999, 0.01;
	// end inline asm
	// begin inline asm
	fma.rn.f32    %f7102, %f7102, 0.9999, 0.01;
	// end inline asm
	// begin inline asm
	fma.rn.f32    %f7104, %f7104, 0.9999, 0.01;
	// end inline asm
	// begin inline asm
	fma.rn.f64    %fd2844, %fd2844, 0.9999, 0.01;
	// end inline asm
	// begin inline asm
	fma.rn.f32    %f7102, %f7102, 0.9999, 0.01;
	// end inline asm
	// begin inline asm
	fma.rn.f32    %f7104, %f7104, 0.9999, 0.01;
	// end inline asm
	// begin inline asm
	fma.rn.f64    %fd2842, %fd2842, 0.9999, 0.01;
	// end inline asm
	// begin inline asm
	fma.rn.f32    %f7102, %f7102, 0.9999, 0.01;
	// end inline asm
	// begin inline asm
	fma.rn.f32    %f7104, %f7104, 0.9999, 0.01;
	// end inline asm
	// begin inline asm
	fma.rn.f64    %fd2844, %fd2844, 0.9999, 0.01;
	// end inline asm
	// begin inline asm
	fma.rn.f32    %f7102, %f7102, 0.9999, 0.01;
	// end inline asm
	// begin inline asm
	fma.rn.f32    %f7104, %f7104, 0.9999, 0.01;
	// end inline asm
	// begin inline asm
	fma.rn.f64    %fd2842, %fd2842, 0.9999, 0.01;
	// end inline asm
	// begin inline asm
	fma.rn.f32    %f7102, %f7102, 0.9999, 0.01;
	// end inline asm
	// begin inline asm
	fma.rn.f32    %f7104, %f7104, 0.9999, 0.01;
	// end inline asm
	// begin inline asm
	fma.rn.f64    %fd2844, %fd2844, 0.9999, 0.01;
	// end inline asm
	// begin inline asm
	fma.rn.f32    %f7102, %f7102, 0.9999, 0.01;
	// end inline asm
	// begin inline asm
	fma.rn.f32    %f7104, %f7104, 0.9999, 0.01;
	// end inline asm
	// begin inline asm
	fma.rn.f64    %fd2842, %fd2842, 0.9999, 0.01;
	// end inline asm
	// begin inline asm
	fma.rn.f32    %f7102, %f7102, 0.9999, 0.01;
	// end inline asm
	// begin inline asm
	fma.rn.f32    %f7104, %f7104, 0.9999, 0.01;
	// end inline asm
	// begin inline asm
	fma.rn.f64    %fd2844, %fd2844, 0.9999, 0.01;
	// end inline asm
	// begin inline asm
	fma.rn.f32    %f7102, %f7102, 0.9999, 0.01;
	// end inline asm
	// begin inline asm
	fma.rn.f32    %f7104, %f7104, 0.9999, 0.01;
	// end inline asm
	// begin inline asm
	fma.rn.f64    %fd2842, %fd2842, 0.9999, 0.01;
	// end inline asm
	// begin inline asm
	fma.rn.f32    %f7102, %f7102, 0.9999, 0.01;
	// end inline asm
	// begin inline asm
	fma.rn.f32    %f7104, %f7104, 0.9999, 0.01;
	// end inline asm
	// begin inline asm
	fma.rn.f64    %fd2844, %fd2844, 0.9999, 0.01;
	// end inline asm
	// begin inline asm
	fma.rn.f32    %f7102, %f7102, 0.9999, 0.01;
	// end inline asm
	// begin inline asm
	fma.rn.f32    %f7104, %f7104, 0.9999, 0.01;
	// end inline asm
	// begin inline asm
	fma.rn.f64    %fd2842, %fd2842, 0.9999, 0.01;
	// end inline asm
	// begin inline asm
	fma.rn.f32    %f7102, %f7102, 0.9999, 0.01;
	// end inline asm
	// begin inline asm
	fma.rn.f32    %f7104, %f7104, 0.9999, 0.01;
	// end inline asm
	// begin inline asm
	fma.rn.f64    %fd2844, %fd2844, 0.9999, 0.01;
	// end inline asm
	// begin inline asm
	fma.rn.f32    %f7102, %f7102, 0.9999, 0.01;
	// end inline asm
	// begin inline asm
	fma.rn.f32    %f7104, %f7104, 0.9999, 0.01;
	// end inline asm
	// begin inline asm
	fma.rn.f64    %fd2842, %fd2842, 0.9999, 0.01;
	// end inline asm
	// begin inline asm
	fma.rn.f32    %f7102, %f7102, 0.9999, 0.01;
	// end inline asm
	// begin inline asm
	fma.rn.f32    %f7104, %f7104, 0.9999, 0.01;
	// end inline asm
	// begin inline asm
	fma.rn.f64    %fd2844, %fd2844, 0.9999, 0.01;
	// end inline asm
	// begin inline asm
	fma.rn.f32    %f7102, %f7102, 0.9999, 0.01;
	// end inline asm
	// begin inline asm
	fma.rn.f32    %f7104, %f7104, 0.9999, 0.01;
	// end inline asm
	// begin inline asm
	fma.rn.f64    %fd2842, %fd2842, 0.9999, 0.01;
	// end inline asm
	// begin inline asm
	fma.rn.f32    %f7102, %f7102, 0.9999, 0.01;
	// end inline asm
	// begin inline asm
	fma.rn.f32    %f7104, %f7104, 0.9999, 0.01;
	// end inline asm
	// begin inline asm
	fma.rn.f64    %fd2844, %fd2844, 0.9999, 0.01;
	// end inline asm
	// begin inline asm
	fma.rn.f32    %f7102, %f7102, 0.9999, 0.01;
	// end inline asm
	// begin inline asm
	fma.rn.f32    %f7104, %f7104, 0.9999, 0.01;
	// end inline asm
	// begin inline asm
	fma.rn.f64    %fd2842, %fd2842, 0.9999, 0.01;
	// end inline asm
	// begin inline asm
	fma.rn.f32    %f7102, %f7102, 0.9999, 0.01;
	// end inline asm
	// begin inline asm
	fma.rn.f32    %f7104, %f7104, 0.9999, 0.01;
	// end inline asm
	// begin inline asm
	fma.rn.f64    %fd2844, %fd2844, 0.9999, 0.01;
	// end inline asm
	// begin inline asm
	fma.rn.f32    %f7102, %f7102, 0.9999, 0.01;
	// end inline asm
	// begin inline asm
	fma.rn.f32    %f7104, %f7104, 0.9999, 0.01;
	// end inline asm
	// begin inline asm
	fma.rn.f64    %fd2842, %fd2842, 0.9999, 0.01;
	// end inline asm
	// begin inline asm
	fma.rn.f32    %f7102, %f7102, 0.9999, 0.01;
	// end inline asm
	// begin inline asm
	fma.rn.f32    %f7104, %f7104, 0.9999, 0.01;
	// end inline asm
	// begin inline asm
	fma.rn.f64    %fd2844, %fd2844, 0.9999, 0.01;
	// end inline asm
	// begin inline asm
	fma.rn.f32    %f7102, %f7102, 0.9999, 0.01;
	// end inline asm
	// begin inline asm
	fma.rn.f32    %f7104, %f7104, 0.9999, 0.01;
	// end inline asm
	// begin inline asm
	fma.rn.f64    %fd2842, %fd2842, 0.9999, 0.01;
	// end inline asm
	// begin inline asm
	fma.rn.f32    %f7102, %f7102, 0.9999, 0.01;
	// end inline asm
	// begin inline asm
	fma.rn.f32    %f7104, %f7104, 0.9999, 0.01;
	// end inline asm
	// begin inline asm
	fma.rn.f64    %fd2844, %fd2844, 0.9999, 0.01;
	// end inline asm
	// begin inline asm
	fma.rn.f32    %f7102, %f7102, 0.9999, 0.01;
	// end inline asm
	// begin inline asm
	fma.rn.f32    %f7104, %f7104, 0.9999, 0.01;
	// end inline asm
	// begin inline asm
	fma.rn.f64    %fd2842, %fd2842, 0.9999, 0.01;
	// end inline asm
	// begin inline asm
	fma.rn.f32    %f7102, %f7102, 0.9999, 0.01;
	// end inline asm
	// begin inline asm
	fma.rn.f32    %f7104, %f7104, 0.9999, 0.01;
	// end inline asm
	// begin inline asm
	fma.rn.f64    %fd2844, %fd2844, 0.9999, 0.01;
	// end inline asm
	// begin inline asm
	fma.rn.f32    %f7102, %f7102, 0.9999, 0.01;
	// end inline asm
	// begin inline asm
	fma.rn.f32    %f7104, %f7104, 0.9999, 0.01;
	// end inline asm
	// begin inline asm
	fma.rn.f64    %fd2842, %fd2842, 0.9999, 0.01;
	// end inline asm
	// begin inline asm
	fma.rn.f32    %f7102, %f7102, 0.9999, 0.01;
	// end inline asm
	// begin inline asm
	fma.rn.f32    %f7104, %f7104, 0.9999, 0.01;
	// end inline asm
	// begin inline asm
	fma.rn.f64    %fd2844, %fd2844, 0.9999, 0.01;
	// end inline asm
	// begin inline asm
	fma.rn.f32    %f7102, %f7102, 0.9999, 0.01;
	// end inline asm
	// begin inline asm
	fma.rn.f32    %f7104, %f7104, 0.9999, 0.01;
	// end inline asm
	// begin inline asm
	fma.rn.f64    %fd2842, %fd2842, 0.9999, 0.01;
	// end inline asm
	// begin inline asm
	fma.rn.f32    %f7102, %f7102, 0.9999, 0.01;
	// end inline asm
	// begin inline asm
	fma.rn.f32    %f7104, %f7104, 0.9999, 0.01;
	// end inline asm
	// begin inline asm
	fma.rn.f64    %fd2844, %fd2844, 0.9999, 0.01;
	// end inline asm
	// begin inline asm
	fma.rn.f32    %f7102, %f7102, 0.9999, 0.01;
	// end inline asm
	// begin inline asm
	fma.rn.f32    %f7104, %f7104, 0.9999, 0.01;
	// end inline asm
	// begin inline asm
	fma.rn.f64    %fd2842, %fd2842, 0.9999, 0.01;
	// end inline asm
	// begin inline asm
	fma.rn.f32    %f7102, %f7102, 0.9999, 0.01;
	// end inline asm
	// begin inline asm
	fma.rn.f32    %f7104, %f7104, 0.9999, 0.01;
	// end inline asm
	// begin inline asm
	fma.rn.f64    %fd2844, %fd2844, 0.9999, 0.01;
	// end inline asm
	// begin inline asm
	fma.rn.f32    %f7102, %f7102, 0.9999, 0.01;
	// end inline asm
	// begin inline asm
	fma.rn.f32    %f7104, %f7104, 0.9999, 0.01;
	// end inline asm
	// begin inline asm
	fma.rn.f64    %fd2842, %fd2842, 0.9999, 0.01;
	// end inline asm
	// begin inline asm
	fma.rn.f32    %f7102, %f7102, 0.9999, 0.01;
	// end inline asm
	// begin inline asm
	fma.rn.f32    %f7104, %f7104, 0.9999, 0.01;
	// end inline asm
	// begin inline asm
	fma.rn.f64    %fd2844, %fd2844, 0.9999, 0.01;
	// end inline asm
	// begin inline asm
	fma.rn.f32    %f7102, %f7102, 0.9999, 0.01;
	// end inline asm
	// begin inline asm
	fma.rn.f32    %f7104, %f7104, 0.9999, 0.01;
	// end inline asm
	// begin inline asm
	fma.rn.f64    %fd2842, %fd2842, 0.9999, 0.01;
	// end inline asm
	// begin inline asm
	fma.rn.f32    %f7102, %f7102, 0.9999, 0.01;
	// end inline asm
	// begin inline asm
	fma.rn.f32    %f7104, %f7104, 0.9999, 0.01;
	// end inline asm
	// begin inline asm
	fma.rn.f64    %fd2844, %fd2844, 0.9999, 0.01;
	// end inline asm
	// begin inline asm
	fma.rn.f32    %f7102, %f7102, 0.9999, 0.01;
	// end inline asm
	// begin inline asm
	fma.rn.f32    %f7104, %f7104, 0.9999, 0.01;
	// end inline asm
	// begin inline asm
	fma.rn.f64    %fd2842, %fd2842, 0.9999, 0.01;
	// end inline asm
	// begin inline asm
	fma.rn.f32    %f7102, %f7102, 0.9999, 0.01;
	// end inline asm
	// begin inline asm
	fma.rn.f32    %f7104, %f7104, 0.9999, 0.01;
	// end inline asm
	// begin inline asm
	fma.rn.f64    %fd2844, %fd2844, 0.9999, 0.01;
	// end inline asm
	// begin inline asm
	fma.rn.f32    %f7102, %f7102, 0.9999, 0.01;
	// end inline asm
	// begin inline asm
	fma.rn.f32    %f7104, %f7104, 0.9999, 0.01;
	// end inline asm
	// begin inline asm
	fma.rn.f64    %fd2842, %fd2842, 0.9999, 0.01;
	// end inline asm
	// begin inline asm
	fma.rn.f32    %f7102, %f7102, 0.9999, 0.01;
	// end inline asm
	// begin inline asm
	fma.rn.f32    %f7104, %f7104, 0.9999, 0.01;
	// end inline asm
	// begin inline asm
	fma.rn.f64    %fd2844, %fd2844, 0.9999, 0.01;
	// end inline asm
	// begin inline asm
	fma.rn.f32    %f7102, %f7102, 0.9999, 0.01;
	// end inline asm
	// begin inline asm
	fma.rn.f32    %f7104, %f7104, 0.9999, 0.01;
	// end inline asm
	// begin inline asm
	fma.rn.f64    %fd2842, %fd2842, 0.9999, 0.01;
	// end inline asm
	// begin inline asm
	fma.rn.f32    %f7102, %f7102, 0.9999, 0.01;
	// end inline asm
	// begin inline asm
	fma.rn.f32    %f7104, %f7104, 0.9999, 0.01;
	// end inline asm
	// begin inline asm
	fma.rn.f64    %fd2844, %fd2844, 0.9999, 0.01;
	// end inline asm
	// begin inline asm
	fma.rn.f32    %f7102, %f7102, 0.9999, 0.01;
	// end inline asm
	// begin inline asm
	fma.rn.f32    %f7104, %f7104, 0.9999, 0.01;
	// end inline asm
	// begin inline asm
	fma.rn.f64    %fd2842, %fd2842, 0.9999, 0.01;
	// end inline asm
	// begin inline asm
	fma.rn.f32    %f7102, %f7102, 0.9999, 0.01;
	// end inline asm
	// begin inline asm
	fma.rn.f32    %f7104, %f7104, 0.9999, 0.01;
	// end inline asm
	// begin inline asm
	fma.rn.f64    %fd2844, %fd2844, 0.9999, 0.01;
	// end inline asm
	// begin inline asm
	fma.rn.f32    %f7102, %f7102, 0.9999, 0.01;
	// end inline asm
	// begin inline asm
	fma.rn.f32    %f7104, %f7104, 0.9999, 0.01;
	// end inline asm
	// begin inline asm
	fma.rn.f64    %fd2842, %fd2842, 0.9999, 0.01;
	// end inline asm
	// begin inline asm
	fma.rn.f32    %f7102, %f7102, 0.9999, 0.01;
	// end inline asm
	// begin inline asm
	fma.rn.f32    %f7104, %f7104, 0.9999, 0.01;
	// end inline asm
	// begin inline asm
	fma.rn.f64    %fd2844, %fd2844, 0.9999, 0.01;
	// end inline asm
	// begin inline asm
	fma.rn.f32    %f7102, %f7102, 0.9999, 0.01;
	// end inline asm
	// begin inline asm
	fma.rn.f32    %f7104, %f7104, 0.9999, 0.01;
	// end inline asm
	// begin inline asm
	fma.rn.f64    %fd2842, %fd2842, 0.9999, 0.01;
	// end inline asm
	// begin inline asm
	fma.rn.f32    %f7102, %f7102, 0.9999, 0.01;
	// end inline asm
	// begin inline asm
	fma.rn.f32    %f7104, %f7104, 0.9999, 0.01;
	// end inline asm
	// begin inline asm
	fma.rn.f64    %fd2844, %fd2844, 0.9999, 0.01;
	// end inline asm
	// begin inline asm
	fma.rn.f32    %f7102, %f7102, 0.9999, 0.01;
	// end inline asm
	// begin inline asm
	fma.rn.f32    %f7104, %f7104, 0.9999, 0.01;
	// end inline asm
	// begin inline asm
	fma.rn.f64    %fd2842, %fd2842, 0.9999, 0.01;
	// end inline asm
	// begin inline asm
	fma.rn.f32    %f7102, %f7102, 0.9999, 0.01;
	// end inline asm
	// begin inline asm
	fma.rn.f32    %f7104, %f7104, 0.9999, 0.01;
	// end inline asm
	// begin inline asm
	fma.rn.f64    %fd2844, %fd2844, 0.9999, 0.01;
	// end inline asm
	// begin inline asm
	fma.rn.f32    %f7102, %f7102, 0.9999, 0.01;
	// end inline asm
	// begin inline asm
	fma.rn.f32    %f7104, %f7104, 0.9999, 0.01;
	// end inline asm
	// begin inline asm
	fma.rn.f64    %fd2842, %fd2842, 0.9999, 0.01;
	// end inline asm
	// begin inline asm
	fma.rn.f32    %f7102, %f7102, 0.9999, 0.01;
	// end inline asm
	// begin inline asm
	fma.rn.f32    %f7104, %f7104, 0.9999, 0.01;
	// end inline asm
	// begin inline asm
	fma.rn.f64    %fd2844, %fd2844, 0.9999, 0.01;
	// end inline asm
	// begin inline asm
	fma.rn.f32    %f7102, %f7102, 0.9999, 0.01;
	// end inline asm
	// begin inline asm
	fma.rn.f32    %f7104, %f7104, 0.9999, 0.01;
	// end inline asm
	// begin inline asm
	fma.rn.f64    %fd2842, %fd2842, 0.9999, 0.01;
	// end inline asm
	// begin inline asm
	fma.rn.f32    %f7102, %f7102, 0.9999, 0.01;
	// end inline asm
	// begin inline asm
	fma.rn.f32    %f7104, %f7104, 0.9999, 0.01;
	// end inline asm
	// begin inline asm
	fma.rn.f64    %fd2844, %fd2844, 0.9999, 0.01;
	// end inline asm
	// begin inline asm
	fma.rn.f32    %f7102, %f7102, 0.9999, 0.01;
	// end inline asm
	// begin inline asm
	fma.rn.f32    %f7104, %f7104, 0.9999, 0.01;
	// end inline asm
	// begin inline asm
	fma.rn.f64    %fd2842, %fd2842, 0.9999, 0.01;
	// end inline asm
	// begin inline asm
	fma.rn.f32    %f7102, %f7102, 0.9999, 0.01;
	// end inline asm
	// begin inline asm
	fma.rn.f32    %f7104, %f7104, 0.9999, 0.01;
	// end inline asm
	// begin inline asm
	fma.rn.f64    %fd2844, %fd2844, 0.9999, 0.01;
	// end inline asm
	// begin inline asm
	fma.rn.f32    %f7102, %f7102, 0.9999, 0.01;
	// end inline asm
	// begin inline asm
	fma.rn.f32    %f7104, %f7104, 0.9999, 0.01;
	// end inline asm
	// begin inline asm
	fma.rn.f64    %fd2842, %fd2842, 0.9999, 0.01;
	// end inline asm
	// begin inline asm
	fma.rn.f32    %f7102, %f7102, 0.9999, 0.01;
	// end inline asm
	// begin inline asm
	fma.rn.f32    %f7104, %f7104, 0.9999, 0.01;
	// end inline asm
	// begin inline asm
	fma.rn.f64    %fd2844, %fd2844, 0.9999, 0.01;
	// end inline asm
	// begin inline asm
	fma.rn.f32    %f7102, %f7102, 0.9999, 0.01;
	// end inline asm
	// begin inline asm
	fma.rn.f32    %f7104, %f7104, 0.9999, 0.01;
	// end inline asm
	// begin inline asm
	fma.rn.f64    %fd2842, %fd2842, 0.9999, 0.01;
	// end inline asm
	// begin inline asm
	fma.rn.f32    %f7102, %f7102, 0.9999, 0.01;
	// end inline asm
	// begin inline asm
	fma.rn.f32    %f7104, %f7104, 0.9999, 0.01;
	// end inline asm
	// begin inline asm
	fma.rn.f64    %fd2844, %fd2844, 0.9999, 0.01;
	// end inline asm
	// begin inline asm
	fma.rn.f32    %f7102, %f7102, 0.9999, 0.01;
	// end inline asm
	// begin inline asm
	fma.rn.f32    %f7104, %f7104, 0.9999, 0.01;
	// end inline asm
	// begin inline asm
	fma.rn.f64    %fd2842, %fd2842, 0.9999, 0.01;
	// end inline asm
	// begin inline asm
	fma.rn.f32    %f7102, %f7102, 0.9999, 0.01;
	// end inline asm
	// begin inline asm
	fma.rn.f32    %f7104, %f7104, 0.9999, 0.01;
	// end inline asm
	// begin inline asm
	fma.rn.f64    %fd2844, %fd2844, 0.9999, 0.01;
	// end inline asm
	// begin inline asm
	fma.rn.f32    %f7102, %f7102, 0.9999, 0.01;
	// end inline asm
	// begin inline asm
	fma.rn.f32    %f7104, %f7104, 0.9999, 0.01;
	// end inline asm
	// begin inline asm
	fma.rn.f64    %fd2842, %fd2842, 0.9999, 0.01;
	// end inline asm
	// begin inline asm
	fma.rn.f32    %f7102, %f7102, 0.9999, 0.01;
	// end inline asm
	// begin inline asm
	fma.rn.f32    %f7104, %f7104, 0.9999, 0.01;
	// end inline asm
	// begin inline asm
	fma.rn.f64    %fd2844, %fd2844, 0.9999, 0.01;
	// end inline asm
	// begin inline asm
	fma.rn.f32    %f7102, %f7102, 0.9999, 0.01;
	// end inline asm
	// begin inline asm
	fma.rn.f32    %f7104, %f7104, 0.9999, 0.01;
	// end inline asm
	// begin inline asm
	fma.rn.f64    %fd2842, %fd2842, 0.9999, 0.01;
	// end inline asm
	// begin inline asm
	fma.rn.f32    %f7102, %f7102, 0.9999, 0.01;
	// end inline asm
	// begin inline asm
	fma.rn.f32    %f7104, %f7104, 0.9999, 0.01;
	// end inline asm
	// begin inline asm
	fma.rn.f64    %fd2844, %fd2844, 0.9999, 0.01;
	// end inline asm
	// begin inline asm
	fma.rn.f32    %f7102, %f7102, 0.9999, 0.01;
	// end inline asm
	// begin inline asm
	fma.rn.f32    %f7104, %f7104, 0.9999, 0.01;
	// end inline asm
	// begin inline asm
	fma.rn.f64    %fd2842, %fd2842, 0.9999, 0.01;
	// end inline asm
	// begin inline asm
	fma.rn.f32    %f7102, %f7102, 0.9999, 0.01;
	// end inline asm
	// begin inline asm
	fma.rn.f32    %f7104, %f7104, 0.9999, 0.01;
	// end inline asm
	// begin inline asm
	fma.rn.f64    %fd2844, %fd2844, 0.9999, 0.01;
	// end inline asm
	// begin inline asm
	fma.rn.f32    %f7102, %f7102, 0.9999, 0.01;
	// end inline asm
	// begin inline asm
	fma.rn.f32    %f7104, %f7104, 0.9999, 0.01;
	// end inline asm
	// begin inline asm
	fma.rn.f64    %fd2842, %fd2842, 0.9999, 0.01;
	// end inline asm
	// begin inline asm
	fma.rn.f32    %f7102, %f7102, 0.9999, 0.01;
	// end inline asm
	// begin inline asm
	fma.rn.f32    %f7104, %f7104, 0.9999, 0.01;
	// end inline asm
	// begin inline asm
	fma.rn.f64    %fd2844, %fd2844, 0.9999, 0.01;
	// end inline asm
	// begin inline asm
	fma.rn.f32    %f7102, %f7102, 0.9999, 0.01;
	// end inline asm
	// begin inline asm
	fma.rn.f32    %f7104, %f7104, 0.9999, 0.01;
	// end inline asm
	// begin inline asm
	fma.rn.f64    %fd2842, %fd2842, 0.9999, 0.01;
	// end inline asm
	// begin inline asm
	fma.rn.f32    %f7102, %f7102, 0.9999, 0.01;
	// end inline asm
	// begin inline asm
	fma.rn.f32    %f7104, %f7104, 0.9999, 0.01;
	// end inline asm
	// begin inline asm
	fma.rn.f64    %fd2844, %fd2844, 0.9999, 0.01;
	// end inline asm
	// begin inline asm
	fma.rn.f32    %f7102, %f7102, 0.9999, 0.01;
	// end inline asm
	// begin inline asm
	fma.rn.f32    %f7104, %f7104, 0.9999, 0.01;
	// end inline asm
	// begin inline asm
	fma.rn.f64    %fd2842, %fd2842, 0.9999, 0.01;
	// end inline asm
	// begin inline asm
	fma.rn.f32    %f7102, %f7102, 0.9999, 0.01;
	// end inline asm
	// begin inline asm
	fma.rn.f32    %f7104, %f7104, 0.9999, 0.01;
	// end inline asm
	// begin inline asm
	fma.rn.f64    %fd2844, %fd2844, 0.9999, 0.01;
	// end inline asm
	// begin inline asm
	fma.rn.f32    %f7102, %f7102, 0.9999, 0.01;
	// end inline asm
	// begin inline asm
	fma.rn.f32    %f7104, %f7104, 0.9999, 0.01;
	// end inline asm
	// begin inline asm
	fma.rn.f64    %fd2842, %fd2842, 0.9999, 0.01;
	// end inline asm
	// begin inline asm
	fma.rn.f32    %f7102, %f7102, 0.9999, 0.01;
	// end inline asm
	// begin inline asm
	fma.rn.f32    %f7104, %f7104, 0.9999, 0.01;
	// end inline asm
	// begin inline asm
	fma.rn.f64    %fd2844, %fd2844, 0.9999, 0.01;
	// end inline asm
	// begin inline asm
	fma.rn.f32    %f7102, %f7102, 0.9999, 0.01;
	// end inline asm
	// begin inline asm
	fma.rn.f32    %f7104, %f7104, 0.9999, 0.01;
	// end inline asm
	// begin inline asm
	fma.rn.f64    %fd2842, %fd2842, 0.9999, 0.01;
	// end inline asm
	// begin inline asm
	fma.rn.f32    %f7102, %f7102, 0.9999, 0.01;
	// end inline asm
	// begin inline asm
	fma.rn.f32    %f7104, %f7104, 0.9999, 0.01;
	// end inline asm
	// begin inline asm
	fma.rn.f64    %fd2844, %fd2844, 0.9999, 0.01;
	// end inline asm
	// begin inline asm
	fma.rn.f32    %f7102, %f7102, 0.9999, 0.01;
	// end inline asm
	// begin inline asm
	fma.rn.f32    %f7104, %f7104, 0.9999, 0.01;
	// end inline asm
	// begin inline asm
	fma.rn.f64    %fd2842, %fd2842, 0.9999, 0.01;
	// end inline asm
	// begin inline asm
	fma.rn.f32    %f7102, %f7102, 0.9999, 0.01;
	// end inline asm
	// begin inline asm
	fma.rn.f32    %f7104, %f7104, 0.9999, 0.01;
	// end inline asm
	// begin inline asm
	fma.rn.f64    %fd2844, %fd2844, 0.9999, 0.01;
	// end inline asm
	// begin inline asm
	fma.rn.f32    %f7102, %f7102, 0.9999, 0.01;
	// end inline asm
	// begin inline asm
	fma.rn.f32    %f7104, %f7104, 0.9999, 0.01;
	// end inline asm
	// begin inline asm
	fma.rn.f64    %fd2842, %fd2842, 0.9999, 0.01;
	// end inline asm
	// begin inline asm
	fma.rn.f32    %f7102, %f7102, 0.9999, 0.01;
	// end inline asm
	// begin inline asm
	fma.rn.f32    %f7104, %f7104, 0.9999, 0.01;
	// end inline asm
	// begin inline asm
	fma.rn.f64    %fd2844, %fd2844, 0.9999, 0.01;
	// end inline asm
	// begin inline asm
	fma.rn.f32    %f7102, %f7102, 0.9999, 0.01;
	// end inline asm
	// begin inline asm
	fma.rn.f32    %f7104, %f7104, 0.9999, 0.01;
	// end inline asm
	// begin inline asm
	fma.rn.f64    %fd2842, %fd2842, 0.9999, 0.01;
	// end inline asm
	// begin inline asm
	fma.rn.f32    %f7102, %f7102, 0.9999, 0.01;
	// end inline asm
	// begin inline asm
	fma.rn.f32    %f7104, %f7104, 0.9999, 0.01;
	// end inline asm
	// begin inline asm
	fma.rn.f64    %fd2844, %fd2844, 0.9999, 0.01;
	// end inline asm
	// begin inline asm
	fma.rn.f32    %f7102, %f7102, 0.9999, 0.01;
	// end inline asm
	// begin inline asm
	fma.rn.f32    %f7104, %f7104, 0.9999, 0.01;
	// end inline asm
	// begin inline asm
	fma.rn.f64    %fd2842, %fd2842, 0.9999, 0.01;
	// end inline asm
	// begin inline asm
	fma.rn.f32    %f7102, %f7102, 0.9999, 0.01;
	// end inline asm
	// begin inline asm
	fma.rn.f32    %f7104, %f7104, 0.9999, 0.01;
	// end inline asm
	// begin inline asm
	fma.rn.f64    %fd2844, %fd2844, 0.9999, 0.01;
	// end inline asm
	// begin inline asm
	fma.rn.f32    %f7102, %f7102, 0.9999, 0.01;
	// end inline asm
	// begin inline asm
	fma.rn.f32    %f7104, %f7104, 0.9999, 0.01;
	// end inline asm
	// begin inline asm
	fma.rn.f64    %fd2842, %fd2842, 0.9999, 0.01;
	// end inline asm
	// begin inline asm
	fma.rn.f32    %f7102, %f7102, 0.9999, 0.01;
	// end inline asm
	// begin inline asm
	fma.rn.f32    %f7104, %f7104, 0.9999, 0.01;
	// end inline asm
	// begin inline asm
	fma.rn.f64    %fd2844, %fd2844, 0.9999, 0.01;
	// end inline asm
	// begin inline asm
	fma.rn.f32    %f7102, %f7102, 0.9999, 0.01;
	// end inline asm
	// begin inline asm
	fma.rn.f32    %f7104, %f7104, 0.9999, 0.01;
	// end inline asm
	// begin inline asm
	fma.rn.f64    %fd2842, %fd2842, 0.9999, 0.01;
	// end inline asm
	// begin inline asm
	fma.rn.f32    %f7102, %f7102, 0.9999, 0.01;
	// end inline asm
	// begin inline asm
	fma.rn.f32    %f7104, %f7104, 0.9999, 0.01;
	// end inline asm
	// begin inline asm
	fma.rn.f64    %fd2844, %fd2844, 0.9999, 0.01;
	// end inline asm
	// begin inline asm
	fma.rn.f32    %f7102, %f7102, 0.9999, 0.01;
	// end inline asm
	// begin inline asm
	fma.rn.f32    %f7104, %f7104, 0.9999, 0.01;
	// end inline asm
	// begin inline asm
	fma.rn.f64    %fd2842, %fd2842, 0.9999, 0.01;
	// end inline asm
	// begin inline asm
	fma.rn.f32    %f7102, %f7102, 0.9999, 0.01;
	// end inline asm
	// begin inline asm
	fma.rn.f32    %f7104, %f7104, 0.9999, 0.01;
	// end inline asm
	// begin inline asm
	fma.rn.f64    %fd2844, %fd2844, 0.9999, 0.01;
	// end inline asm
	// begin inline asm
	fma.rn.f32    %f7102, %f7102, 0.9999, 0.01;
	// end inline asm
	// begin inline asm
	fma.rn.f32    %f7104, %f7104, 0.9999, 0.01;
	// end inline asm
	// begin inline asm
	fma.rn.f64    %fd2842, %fd2842, 0.9999, 0.01;
	// end inline asm
	// begin inline asm
	fma.rn.f32    %f7102, %f7102, 0.9999, 0.01;
	// end inline asm
	// begin inline asm
	fma.rn.f32    %f7104, %f7104, 0.9999, 0.01;
	// end inline asm
	// begin inline asm
	fma.rn.f64    %fd2844, %fd2844, 0.9999, 0.01;
	// end inline asm
	// begin inline asm
	fma.rn.f32    %f7102, %f7102, 0.9999, 0.01;
	// end inline asm
	// begin inline asm
	fma.rn.f32    %f7104, %f7104, 0.9999, 0.01;
	// end inline asm
	// begin inline asm
	fma.rn.f64    %fd2842, %fd2842, 0.9999, 0.01;
	// end inline asm
	// begin inline asm
	fma.rn.f32    %f7102, %f7102, 0.9999, 0.01;
	// end inline asm
	// begin inline asm
	fma.rn.f32    %f7104, %f7104, 0.9999, 0.01;
	// end inline asm
	// begin inline asm
	fma.rn.f64    %fd2844, %fd2844, 0.9999, 0.01;
	// end inline asm
	// begin inline asm
	fma.rn.f32    %f7102, %f7102, 0.9999, 0.01;
	// end inline asm
	// begin inline asm
	fma.rn.f32    %f7104, %f7104, 0.9999, 0.01;
	// end inline asm
	// begin inline asm
	fma.rn.f64    %fd2842, %fd2842, 0.9999, 0.01;
	// end inline asm
	// begin inline asm
	fma.rn.f32    %f7102, %f7102, 0.9999, 0.01;
	// end inline asm
	// begin inline asm
	fma.rn.f32    %f7104, %f7104, 0.9999, 0.01;
	// end inline asm
	// begin inline asm
	fma.rn.f64    %fd2844, %fd2844, 0.9999, 0.01;
	// end inline asm
	// begin inline asm
	fma.rn.f32    %f7102, %f7102, 0.9999, 0.01;
	// end inline asm
	// begin inline asm
	fma.rn.f32    %f7104, %f7104, 0.9999, 0.01;
	// end inline asm
	// begin inline asm
	fma.rn.f64    %fd2842, %fd2842, 0.9999, 0.01;
	// end inline asm
	// begin inline asm
	fma.rn.f32    %f7102, %f7102, 0.9999, 0.01;
	// end inline asm
	// begin inline asm
	fma.rn.f32    %f7104, %f7104, 0.9999, 0.01;
	// end inline asm
	// begin inline asm
	fma.rn.f64    %fd2844, %fd2844, 0.9999, 0.01;
	// end inline asm
	// begin inline asm
	fma.rn.f32    %f7102, %f7102, 0.9999, 0.01;
	// end inline asm
	// begin inline asm
	fma.rn.f32    %f7104, %f7104, 0.9999, 0.01;
	// end inline asm
	// begin inline asm
	fma.rn.f64    %fd2842, %fd2842, 0.9999, 0.01;
	// end inline asm
	// begin inline asm
	fma.rn.f32    %f7102, %f7102, 0.9999, 0.01;
	// end inline asm
	// begin inline asm
	fma.rn.f32    %f7104, %f7104, 0.9999, 0.01;
	// end inline asm
	// begin inline asm
	fma.rn.f64    %fd2844, %fd2844, 0.9999, 0.01;
	// end inline asm
	// begin inline asm
	fma.rn.f32    %f7102, %f7102, 0.9999, 0.01;
	// end inline asm
	// begin inline asm
	fma.rn.f32    %f7104, %f7104, 0.9999, 0.01;
	// end inline asm
	// begin inline asm
	fma.rn.f64    %fd2842, %fd2842, 0.9999, 0.01;
	// end inline asm
	// begin inline asm
	fma.rn.f32    %f7102, %f7102, 0.9999, 0.01;
	// end inline asm
	// begin inline asm
	fma.rn.f32    %f7104, %f7104, 0.9999, 0.01;
	// end inline asm
	// begin inline asm
	fma.rn.f64    %fd2844, %fd2844, 0.9999, 0.01;
	// end inline asm
	// begin inline asm
	fma.rn.f32    %f7102, %f7102, 0.9999, 0.01;
	// end inline asm
	// begin inline asm
	fma.rn.f32    %f7104, %f7104, 0.9999, 0.01;
	// end inline asm
	// begin inline asm
	fma.rn.f64    %fd2842, %fd2842, 0.9999, 0.01;
	// end inline asm
	// begin inline asm
	fma.rn.f32    %f7102, %f7102, 0.9999, 0.01;
	// end inline asm
	// begin inline asm
	fma.rn.f32    %f7104, %f7104, 0.9999, 0.01;
	// end inline asm
	// begin inline asm
	fma.rn.f64    %fd2844, %fd2844, 0.9999, 0.01;
	// end inline asm
	// begin inline asm
	fma.rn.f32    %f7102, %f7102, 0.9999, 0.01;
	// end inline asm
	// begin inline asm
	fma.rn.f32    %f7104, %f7104, 0.9999, 0.01;
	// end inline asm
	// begin inline asm
	fma.rn.f64    %fd2842, %fd2842, 0.9999, 0.01;
	// end inline asm
	// begin inline asm
	fma.rn.f32    %f7102, %f7102, 0.9999, 0.01;
	// end inline asm
	// begin inline asm
	fma.rn.f32    %f7104, %f7104, 0.9999, 0.01;
	// end inline asm
	// begin inline asm
	fma.rn.f64    %fd2844, %fd2844, 0.9999, 0.01;
	// end inline asm
	// begin inline asm
	fma.rn.f32    %f7102, %f7102, 0.9999, 0.01;
	// end inline asm
	// begin inline asm
	fma.rn.f32    %f7104, %f7104, 0.9999, 0.01;
	// end inline asm
	// begin inline asm
	fma.rn.f64    %fd2842, %fd2842, 0.9999, 0.01;
	// end inline asm
	// begin inline asm
	fma.rn.f32    %f7102, %f7102, 0.9999, 0.01;
	// end inline asm
	// begin inline asm
	fma.rn.f32    %f7104, %f7104, 0.9999, 0.01;
	// end inline asm
	// begin inline asm
	fma.rn.f64    %fd2844, %fd2844, 0.9999, 0.01;
	// end inline asm
	// begin inline asm
	fma.rn.f32    %f7102, %f7102, 0.9999, 0.01;
	// end inline asm
	// begin inline asm
	fma.rn.f32    %f7104, %f7104, 0.9999, 0.01;
	// end inline asm
	// begin inline asm
	fma.rn.f64    %fd2842, %fd2842, 0.9999, 0.01;
	// end inline asm
	// begin inline asm
	fma.rn.f32    %f7102, %f7102, 0.9999, 0.01;
	// end inline asm
	// begin inline asm
	fma.rn.f32    %f7104, %f7104, 0.9999, 0.01;
	// end inline asm
	// begin inline asm
	fma.rn.f64    %fd2844, %fd2844, 0.9999, 0.01;
	// end inline asm
	// begin inline asm
	fma.rn.f32    %f7102, %f7102, 0.9999, 0.01;
	// end inline asm
	// begin inline asm
	fma.rn.f32    %f7104, %f7104, 0.9999, 0.01;
	// end inline asm
	// begin inline asm
	fma.rn.f64    %fd2842, %fd2842, 0.9999, 0.01;
	// end inline asm
	// begin inline asm
	fma.rn.f32    %f7102, %f7102, 0.9999, 0.01;
	// end inline asm
	// begin inline asm
	fma.rn.f32    %f7104, %f7104, 0.9999, 0.01;
	// end inline asm
	// begin inline asm
	fma.rn.f64    %fd2844, %fd2844, 0.9999, 0.01;
	// end inline asm
	// begin inline asm
	fma.rn.f32    %f7102, %f7102, 0.9999, 0.01;
	// end inline asm
	// begin inline asm
	fma.rn.f32    %f7104, %f7104, 0.9999, 0.01;
	// end inline asm
	// begin inline asm
	fma.rn.f64    %fd2842, %fd2842, 0.9999, 0.01;
	// end inline asm
	// begin inline asm
	fma.rn.f32    %f7102, %f7102, 0.9999, 0.01;
	// end inline asm
	// begin inline asm
	fma.rn.f32    %f7104, %f7104, 0.9999, 0.01;
	// end inline asm
	// begin inline asm
	fma.rn.f64    %fd2844, %fd2844, 0.9999, 0.01;
	// end inline asm
	// begin inline asm
	fma.rn.f32    %f7102, %f7102, 0.9999, 0.01;
	// end inline asm
	// begin inline asm
	fma.rn.f32    %f7104, %f7104, 0.9999, 0.01;
	// end inline asm
	// begin inline asm
	fma.rn.f64    %fd2842, %fd2842, 0.9999, 0.01;
	// end inline asm
	// begin inline asm
	fma.rn.f32    %f7102, %f7102, 0.9999, 0.01;
	// end inline asm
	// begin inline asm
	fma.rn.f32    %f7104, %f7104, 0.9999, 0.01;
	// end inline asm
	// begin inline asm
	fma.rn.f64    %fd2844, %fd2844, 0.9999, 0.01;
	// end inline asm
	// begin inline asm
	fma.rn.f32    %f7102, %f7102, 0.9999, 0.01;
	// end inline asm
	// begin inline asm
	fma.rn.f32    %f7104, %f7104, 0.9999, 0.01;
	// end inline asm
	// begin inline asm
	fma.rn.f64    %fd2842, %fd2842, 0.9999, 0.01;
	// end inline asm
	// begin inline asm
	fma.rn.f32    %f7102, %f7102, 0.9999, 0.01;
	// end inline asm
	// begin inline asm
	fma.rn.f32    %f7104, %f7104, 0.9999, 0.01;
	// end inline asm
	// begin inline asm
	fma.rn.f64    %fd2844, %fd2844, 0.9999, 0.01;
	// end inline asm
	// begin inline asm
	fma.rn.f32    %f7102, %f7102, 0.9999, 0.01;
	// end inline asm
	// begin inline asm
	fma.rn.f32    %f7104, %f7104, 0.9999, 0.01;
	// end inline asm
	// begin inline asm
	fma.rn.f64    %fd2842, %fd2842, 0.9999, 0.01;
	// end inline asm
	// begin inline asm
	fma.rn.f32    %f7102, %f7102, 0.9999, 0.01;
	// end inline asm
	// begin inline asm
	fma.rn.f32    %f7104, %f7104, 0.9999, 0.01;
	// end inline asm
	// begin inline asm
	fma.rn.f64    %fd2844, %fd2844, 0.9999, 0.01;
	// end inline asm
	// begin inline asm
	fma.rn.f32    %f7102, %f7102, 0.9999, 0.01;
	// end inline asm
	// begin inline asm
	fma.rn.f32    %f7104, %f7104, 0.9999, 0.01;
	// end inline asm
	// begin inline asm
	fma.rn.f64    %fd2842, %fd2842, 0.9999, 0.01;
	// end inline asm
	// begin inline asm
	fma.rn.f32    %f7102, %f7102, 0.9999, 0.01;
	// end inline asm
	// begin inline asm
	fma.rn.f32    %f7104, %f7104, 0.9999, 0.01;
	// end inline asm
	// begin inline asm
	fma.rn.f64    %fd2844, %fd2844, 0.9999, 0.01;
	// end inline asm
	// begin inline asm
	fma.rn.f32    %f7102, %f7102, 0.9999, 0.01;
	// end inline asm
	// begin inline asm
	fma.rn.f32    %f7104, %f7104, 0.9999, 0.01;
	// end inline asm
	// begin inline asm
	fma.rn.f64    %fd2842, %fd2842, 0.9999, 0.01;
	// end inline asm
	// begin inline asm
	fma.rn.f32    %f7102, %f7102, 0.9999, 0.01;
	// end inline asm
	// begin inline asm
	fma.rn.f32    %f7104, %f7104, 0.9999, 0.01;
	// end inline asm
	// begin inline asm
	fma.rn.f64    %fd2844, %fd2844, 0.9999, 0.01;
	// end inline asm
	// begin inline asm
	fma.rn.f32    %f7102, %f7102, 0.9999, 0.01;
	// end inline asm
	// begin inline asm
	fma.rn.f32    %f7104, %f7104, 0.9999, 0.01;
	// end inline asm
	// begin inline asm
	fma.rn.f64    %fd2842, %fd2842, 0.9999, 0.01;
	// end inline asm
	// begin inline asm
	fma.rn.f32    %f7102, %f7102, 0.9999, 0.01;
	// end inline asm
	// begin inline asm
	fma.rn.f32    %f7104, %f7104, 0.9999, 0.01;
	// end inline asm
	// begin inline asm
	fma.rn.f64    %fd2844, %fd2844, 0.9999, 0.01;
	// end inline asm
	// begin inline asm
	fma.rn.f32    %f7102, %f7102, 0.9999, 0.01;
	// end inline asm
	// begin inline asm
	fma.rn.f32    %f7104, %f7104, 0.9999, 0.01;
	// end inline asm
	// begin inline asm
	fma.rn.f64    %fd2842, %fd2842, 0.9999, 0.01;
	// end inline asm
	// begin inline asm
	fma.rn.f32    %f7102, %f7102, 0.9999, 0.01;
	// end inline asm
	// begin inline asm
	fma.rn.f32    %f7104, %f7104, 0.9999, 0.01;
	// end inline asm
	// begin inline asm
	fma.rn.f64    %fd2844, %fd2844, 0.9999, 0.01;
	// end inline asm
	// begin inline asm
	fma.rn.f32    %f7102, %f7102, 0.9999, 0.01;
	// end inline asm
	// begin inline asm
	fma.rn.f32    %f7104, %f7104, 0.9999, 0.01;
	// end inline asm
	// begin inline asm
	fma.rn.f64    %fd2842, %fd2842, 0.9999, 0.01;
	// end inline asm
	// begin inline asm
	fma.rn.f32    %f7102, %f7102, 0.9999, 0.01;
	// end inline asm
	// begin inline asm
	fma.rn.f32    %f7104, %f7104, 0.9999, 0.01;
	// end inline asm
	// begin inline asm
	fma.rn.f64    %fd2844, %fd2844, 0.9999, 0.01;
	// end inline asm
	// begin inline asm
	fma.rn.f32    %f7102, %f7102, 0.9999, 0.01;
	// end inline asm
	// begin inline asm
	fma.rn.f32    %f7104, %f7104, 0.9999, 0.01;
	// end inline asm
	// begin inline asm
	fma.rn.f64    %fd2842, %fd2842, 0.9999, 0.01;
	// end inline asm
	// begin inline asm
	fma.rn.f32    %f7102, %f7102, 0.9999, 0.01;
	// end inline asm
	// begin inline asm
	fma.rn.f32    %f7104, %f7104, 0.9999, 0.01;
	// end inline asm
	// begin inline asm
	fma.rn.f64    %fd2844, %fd2844, 0.9999, 0.01;
	// end inline asm
	// begin inline asm
	fma.rn.f32    %f7102, %f7102, 0.9999, 0.01;
	// end inline asm
	// begin inline asm
	fma.rn.f32    %f7104, %f7104, 0.9999, 0.01;
	// end inline asm
	// begin inline asm
	fma.rn.f64    %fd2842, %fd2842, 0.9999, 0.01;
	// end inline asm
	// begin inline asm
	fma.rn.f32    %f7102, %f7102, 0.9999, 0.01;
	// end inline asm
	// begin inline asm
	fma.rn.f32    %f7104, %f7104, 0.9999, 0.01;
	// end inline asm
	// begin inline asm
	fma.rn.f64    %fd2844, %fd2844, 0.9999, 0.01;
	// end inline asm
	// begin inline asm
	fma.rn.f32    %f7102, %f7102, 0.9999, 0.01;
	// end inline asm
	// begin inline asm
	fma.rn.f32    %f7104, %f7104, 0.9999, 0.01;
	// end inline asm
	// begin inline asm
	fma.rn.f64    %fd2842, %fd2842, 0.9999, 0.01;
	// end inline asm
	// begin inline asm
	fma.rn.f32    %f7102, %f7102, 0.9999, 0.01;
	// end inline asm
	// begin inline asm
	fma.rn.f32    %f7104, %f7104, 0.9999, 0.01;
	// end inline asm
	// begin inline asm
	fma.rn.f64    %fd2844, %fd2844, 0.9999, 0.01;
	// end inline asm
	// begin inline asm
	fma.rn.f32    %f7102, %f7102, 0.9999, 0.01;
	// end inline asm
	// begin inline asm
	fma.rn.f32    %f7104, %f7104, 0.9999, 0.01;
	// end inline asm
	// begin inline asm
	fma.rn.f64    %fd2842, %fd2842, 0.9999, 0.01;
	// end inline asm
	// begin inline asm
	fma.rn.f32    %f7102, %f7102, 0.9999, 0.01;
	// end inline asm
	// begin inline asm
	fma.rn.f32    %f7104, %f7104, 0.9999, 0.01;
	// end inline asm
	// begin inline asm
	fma.rn.f64    %fd2844, %fd2844, 0.9999, 0.01;
	// end inline asm
	// begin inline asm
	fma.rn.f32    %f7102, %f7102, 0.9999, 0.01;
	// end inline asm
	// begin inline asm
	fma.rn.f32    %f7104, %f7104, 0.9999, 0.01;
	// end inline asm
	// begin inline asm
	fma.rn.f64    %fd2842, %fd2842, 0.9999, 0.01;
	// end inline asm
	// begin inline asm
	fma.rn.f32    %f7102, %f7102, 0.9999, 0.01;
	// end inline asm
	// begin inline asm
	fma.rn.f32    %f7104, %f7104, 0.9999, 0.01;
	// end inline asm
	// begin inline asm
	fma.rn.f64    %fd2844, %fd2844, 0.9999, 0.01;
	// end inline asm
	// begin inline asm
	fma.rn.f32    %f7102, %f7102, 0.9999, 0.01;
	// end inline asm
	// begin inline asm
	fma.rn.f32    %f7104, %f7104, 0.9999, 0.01;
	// end inline asm
	// begin inline asm
	fma.rn.f64    %fd2842, %fd2842, 0.9999, 0.01;
	// end inline asm
	// begin inline asm
	fma.rn.f32    %f7102, %f7102, 0.9999, 0.01;
	// end inline asm
	// begin inline asm
	fma.rn.f32    %f7104, %f7104, 0.9999, 0.01;
	// end inline asm
	// begin inline asm
	fma.rn.f64    %fd2844, %fd2844, 0.9999, 0.01;
	// end inline asm
	// begin inline asm
	fma.rn.f32    %f7102, %f7102, 0.9999, 0.01;
	// end inline asm
	// begin inline asm
	fma.rn.f32    %f7104, %f7104, 0.9999, 0.01;
	// end inline asm
	// begin inline asm
	fma.rn.f64    %fd2842, %fd2842, 0.9999, 0.01;
	// end inline asm
	// begin inline asm
	fma.rn.f32    %f7102, %f7102, 0.9999, 0.01;
	// end inline asm
	// begin inline asm
	fma.rn.f32    %f7104, %f7104, 0.9999, 0.01;
	// end inline asm
	// begin inline asm
	fma.rn.f64    %fd2844, %fd2844, 0.9999, 0.01;
	// end inline asm
	// begin inline asm
	fma.rn.f32    %f7102, %f7102, 0.9999, 0.01;
	// end inline asm
	// begin inline asm
	fma.rn.f32    %f7104, %f7104, 0.9999, 0.01;
	// end inline asm
	// begin inline asm
	fma.rn.f64    %fd2842, %fd2842, 0.9999, 0.01;
	// end inline asm
	// begin inline asm
	fma.rn.f32    %f7102, %f7102, 0.9999, 0.01;
	// end inline asm
	// begin inline asm
	fma.rn.f32    %f7104, %f7104, 0.9999, 0.01;
	// end inline asm
	// begin inline asm
	fma.rn.f64    %fd2844, %fd2844, 0.9999, 0.01;
	// end inline asm
	// begin inline asm
	fma.rn.f32    %f7102, %f7102, 0.9999, 0.01;
	// end inline asm
	// begin inline asm
	fma.rn.f32    %f7104, %f7104, 0.9999, 0.01;
	// end inline asm
	// begin inline asm
	fma.rn.f64    %fd2842, %fd2842, 0.9999, 0.01;
	// end inline asm
	// begin inline asm
	fma.rn.f32    %f7102, %f7102, 0.9999, 0.01;
	// end inline asm
	// begin inline asm
	fma.rn.f32    %f7104, %f7104, 0.9999, 0.01;
	// end inline asm
	// begin inline asm
	fma.rn.f64    %fd2844, %fd2844, 0.9999, 0.01;
	// end inline asm
	// begin inline asm
	fma.rn.f32    %f7102, %f7102, 0.9999, 0.01;
	// end inline asm
	// begin inline asm
	fma.rn.f32    %f7104, %f7104, 0.9999, 0.01;
	// end inline asm
	// begin inline asm
	fma.rn.f64    %fd2842, %fd2842, 0.9999, 0.01;
	// end inline asm
	// begin inline asm
	fma.rn.f32    %f7102, %f7102, 0.9999, 0.01;
	// end inline asm
	// begin inline asm
	fma.rn.f32    %f7104, %f7104, 0.9999, 0.01;
	// end inline asm
	// begin inline asm
	fma.rn.f64    %fd2844, %fd2844, 0.9999, 0.01;
	// end inline asm
	// begin inline asm
	fma.rn.f32    %f7102, %f7102, 0.9999, 0.01;
	// end inline asm
	// begin inline asm
	fma.rn.f32    %f7104, %f7104, 0.9999, 0.01;
	// end inline asm
	// begin inline asm
	fma.rn.f64    %fd2842, %fd2842, 0.9999, 0.01;
	// end inline asm
	// begin inline asm
	fma.rn.f32    %f7102, %f7102, 0.9999, 0.01;
	// end inline asm
	// begin inline asm
	fma.rn.f32    %f7104, %f7104, 0.9999, 0.01;
	// end inline asm
	// begin inline asm
	fma.rn.f64    %fd2844, %fd2844, 0.9999, 0.01;
	// end inline asm
	// begin inline asm
	fma.rn.f32    %f7102, %f7102, 0.9999, 0.01;
	// end inline asm
	// begin inline asm
	fma.rn.f32    %f7104, %f7104, 0.9999, 0.01;
	// end inline asm
	// begin inline asm
	fma.rn.f64    %fd2842, %fd2842, 0.9999, 0.01;
	// end inline asm
	// begin inline asm
	fma.rn.f32    %f7102, %f7102, 0.9999, 0.01;
	// end inline asm
	// begin inline asm
	fma.rn.f32    %f7104, %f7104, 0.9999, 0.01;
	// end inline asm
	// begin inline asm
	fma.rn.f64    %fd2844, %fd2844, 0.9999, 0.01;
	// end inline asm
	// begin inline asm
	fma.rn.f32    %f7102, %f7102, 0.9999, 0.01;
	// end inline asm
	// begin inline asm
	fma.rn.f32    %f7104, %f7104, 0.9999, 0.01;
	// end inline asm
	// begin inline asm
	fma.rn.f64    %fd2842, %fd2842, 0.9999, 0.01;
	// end inline asm
	// begin inline asm
	fma.rn.f32    %f7102, %f7102, 0.9999, 0.01;
	// end inline asm
	// begin inline asm
	fma.rn.f32    %f7104, %f7104, 0.9999, 0.01;
	// end inline asm
	// begin inline asm
	fma.rn.f64    %fd2844, %fd2844, 0.9999, 0.01;
	// end inline asm
	// begin inline asm
	fma.rn.f32    %f7102, %f7102, 0.9999, 0.01;
	// end inline asm
	// begin inline asm
	fma.rn.f32    %f7104, %f7104, 0.9999, 0.01;
	// end inline asm
	// begin inline asm
	fma.rn.f64    %fd2842, %fd2842, 0.9999, 0.01;
	// end inline asm
	// begin inline asm
	fma.rn.f32    %f7102, %f7102, 0.9999, 0.01;
	// end inline asm
	// begin inline asm
	fma.rn.f32    %f7104, %f7104, 0.9999, 0.01;
	// end inline asm
	// begin inline asm
	fma.rn.f64    %fd2844, %fd2844, 0.9999, 0.01;
	// end inline asm
	// begin inline asm
	fma.rn.f32    %f7102, %f7102, 0.9999, 0.01;
	// end inline asm
	// begin inline asm
	fma.rn.f32    %f7104, %f7104, 0.9999, 0.01;
	// end inline asm
	// begin inline asm
	fma.rn.f64    %fd2842, %fd2842, 0.9999, 0.01;
	// end inline asm
	// begin inline asm
	fma.rn.f32    %f7102, %f7102, 0.9999, 0.01;
	// end inline asm
	// begin inline asm
	fma.rn.f32    %f7104, %f7104, 0.9999, 0.01;
	// end inline asm
	// begin inline asm
	fma.rn.f64    %fd2844, %fd2844, 0.9999, 0.01;
	// end inline asm
	// begin inline asm
	fma.rn.f32    %f7102, %f7102, 0.9999, 0.01;
	// end inline asm
	// begin inline asm
	fma.rn.f32    %f7104, %f7104, 0.9999, 0.01;
	// end inline asm
	// begin inline asm
	fma.rn.f64    %fd2842, %fd2842, 0.9999, 0.01;
	// end inline asm
	// begin inline asm
	fma.rn.f32    %f7102, %f7102, 0.9999, 0.01;
	// end inline asm
	// begin inline asm
	fma.rn.f32    %f7104, %f7104, 0.9999, 0.01;
	// end inline asm
	// begin inline asm
	fma.rn.f64    %fd2844, %fd2844, 0.9999, 0.01;
	// end inline asm
	// begin inline asm
	fma.rn.f32    %f7102, %f7102, 0.9999, 0.01;
	// end inline asm
	// begin inline asm
	fma.rn.f32    %f7104, %f7104, 0.9999, 0.01;
	// end inline asm
	// begin inline asm
	fma.rn.f64    %fd2842, %fd2842, 0.9999, 0.01;
	// end inline asm
	// begin inline asm
	fma.rn.f32    %f7102, %f7102, 0.9999, 0.01;
	// end inline asm
	// begin inline asm
	fma.rn.f32    %f7104, %f7104, 0.9999, 0.01;
	// end inline asm
	// begin inline asm
	fma.rn.f64    %fd2844, %fd2844, 0.9999, 0.01;
	// end inline asm
	// begin inline asm
	fma.rn.f32    %f7102, %f7102, 0.9999, 0.01;
	// end inline asm
	// begin inline asm
	fma.rn.f32    %f7104, %f7104, 0.9999, 0.01;
	// end inline asm
	// begin inline asm
	fma.rn.f64    %fd2842, %fd2842, 0.9999, 0.01;
	// end inline asm
	// begin inline asm
	fma.rn.f32    %f7102, %f7102, 0.9999, 0.01;
	// end inline asm
	// begin inline asm
	fma.rn.f32    %f7104, %f7104, 0.9999, 0.01;
	// end inline asm
	// begin inline asm
	fma.rn.f64    %fd2844, %fd2844, 0.9999, 0.01;
	// end inline asm
	// begin inline asm
	fma.rn.f32    %f7102, %f7102, 0.9999, 0.01;
	// end inline asm
	// begin inline asm
	fma.rn.f32    %f7104, %f7104, 0.9999, 0.01;
	// end inline asm
	// begin inline asm
	fma.rn.f64    %fd2842, %fd2842, 0.9999, 0.01;
	// end inline asm
	// begin inline asm
	fma.rn.f32    %f7102, %f7102, 0.9999, 0.01;
	// end inline asm
	// begin inline asm
	fma.rn.f32    %f7104, %f7104, 0.9999, 0.01;
	// end inline asm
	// begin inline asm
	fma.rn.f64    %fd2844, %fd2844, 0.9999, 0.01;
	// end inline asm
	// begin inline asm
	fma.rn.f32    %f7102, %f7102, 0.9999, 0.01;
	// end inline asm
	// begin inline asm
	fma.rn.f32    %f7104, %f7104, 0.9999, 0.01;
	// end inline asm
	// begin inline asm
	fma.rn.f64    %fd2842, %fd2842, 0.9999, 0.01;
	// end inline asm
	// begin inline asm
	fma.rn.f32    %f7102, %f7102, 0.9999, 0.01;
	// end inline asm
	// begin inline asm
	fma.rn.f32    %f7104, %f7104, 0.9999, 0.01;
	// end inline asm
	// begin inline asm
	fma.rn.f64    %fd2844, %fd2844, 0.9999, 0.01;
	// end inline asm
	// begin inline asm
	fma.rn.f32    %f7102, %f7102, 0.9999, 0.01;
	// end inline asm
	// begin inline asm
	fma.rn.f32    %f7104, %f7104, 0.9999, 0.01;
	// end inline asm
	// begin inline asm
	fma.rn.f64    %fd2842, %fd2842, 0.9999, 0.01;
	// end inline asm
	// begin inline asm
	fma.rn.f32    %f7102, %f7102, 0.9999, 0.01;
	// end inline asm
	// begin inline asm
	fma.rn.f32    %f7104, %f7104, 0.9999, 0.01;
	// end inline asm
	// begin inline asm
	fma.rn.f64    %fd2844, %fd2844, 0.9999, 0.01;
	// end inline asm
	// begin inline asm
	fma.rn.f32    %f7102, %f7102, 0.9999, 0.01;
	// end inline asm
	// begin inline asm
	fma.rn.f32    %f7104, %f7104, 0.9999, 0.01;
	// end inline asm
	// begin inline asm
	fma.rn.f64    %fd2842, %fd2842, 0.9999, 0.01;
	// end inline asm
	// begin inline asm
	fma.rn.f32    %f7102, %f7102, 0.9999, 0.01;
	// end inline asm
	// begin inline asm
	fma.rn.f32    %f7104, %f7104, 0.9999, 0.01;
	// end inline asm
	// begin inline asm
	fma.rn.f64    %fd2844, %fd2844, 0.9999, 0.01;
	// end inline asm
	// begin inline asm
	fma.rn.f32    %f7102, %f7102, 0.9999, 0.01;
	// end inline asm
	// begin inline asm
	fma.rn.f32    %f7104, %f7104, 0.9999, 0.01;
	// end inline asm
	// begin inline asm
	fma.rn.f64    %fd2842, %fd2842, 0.9999, 0.01;
	// end inline asm
	// begin inline asm
	fma.rn.f32    %f7102, %f7102, 0.9999, 0.01;
	// end inline asm
	// begin inline asm
	fma.rn.f32    %f7104, %f7104, 0.9999, 0.01;
	// end inline asm
	// begin inline asm
	fma.rn.f64    %fd2844, %fd2844, 0.9999, 0.01;
	// end inline asm
	// begin inline asm
	fma.rn.f32    %f7102, %f7102, 0.9999, 0.01;
	// end inline asm
	// begin inline asm
	fma.rn.f32    %f7104, %f7104, 0.9999, 0.01;
	// end inline asm
	// begin inline asm
	fma.rn.f64    %fd2842, %fd2842, 0.9999, 0.01;
	// end inline asm
	// begin inline asm
	fma.rn.f32    %f7102, %f7102, 0.9999, 0.01;
	// end inline asm
	// begin inline asm
	fma.rn.f32    %f7104, %f7104, 0.9999, 0.01;
	// end inline asm
	// begin inline asm
	fma.rn.f64    %fd2844, %fd2844, 0.9999, 0.01;
	// end inline asm
	// begin inline asm
	fma.rn.f32    %f7102, %f7102, 0.9999, 0.01;
	// end inline asm
	// begin inline asm
	fma.rn.f32    %f7104, %f7104, 0.9999, 0.01;
	// end inline asm
	// begin inline asm
	fma.rn.f64    %fd2842, %fd2842, 0.9999, 0.01;
	// end inline asm
	// begin inline asm
	fma.rn.f32    %f7102, %f7102, 0.9999, 0.01;
	// end inline asm
	// begin inline asm
	fma.rn.f32    %f7104, %f7104, 0.9999, 0.01;
	// end inline asm
	// begin inline asm
	fma.rn.f64    %fd2844, %fd2844, 0.9999, 0.01;
	// end inline asm
	// begin inline asm
	fma.rn.f32    %f7102, %f7102, 0.9999, 0.01;
	// end inline asm
	// begin inline asm
	fma.rn.f32    %f7104, %f7104, 0.9999, 0.01;
	// end inline asm
	// begin inline asm
	fma.rn.f64    %fd2842, %fd2842, 0.9999, 0.01;
	// end inline asm
	// begin inline asm
	fma.rn.f32    %f7102, %f7102, 0.9999, 0.01;
	// end inline asm
	// begin inline asm
	fma.rn.f32    %f7104, %f7104, 0.9999, 0.01;
	// end inline asm
	// begin inline asm
	fma.rn.f64    %fd2844, %fd2844, 0.9999, 0.01;
	// end inline asm
	// begin inline asm
	fma.rn.f32    %f7102, %f7102, 0.9999, 0.01;
	// end inline asm
	// begin inline asm
	fma.rn.f32    %f7104, %f7104, 0.9999, 0.01;
	// end inline asm
	// begin inline asm
	fma.rn.f64    %fd2842, %fd2842, 0.9999, 0.01;
	// end inline asm
	// begin inline asm
	fma.rn.f32    %f7102, %f7102, 0.9999, 0.01;
	// end inline asm
	// begin inline asm
	fma.rn.f32    %f7104, %f7104, 0.9999, 0.01;
	// end inline asm
	// begin inline asm
	fma.rn.f64    %fd2844, %fd2844, 0.9999, 0.01;
	// end inline asm
	// begin inline asm
	fma.rn.f32    %f7102, %f7102, 0.9999, 0.01;
	// end inline asm
	// begin inline asm
	fma.rn.f32    %f7104, %f7104, 0.9999, 0.01;
	// end inline asm
	// begin inline asm
	fma.rn.f64    %fd2842, %fd2842, 0.9999, 0.01;
	// end inline asm
	// begin inline asm
	fma.rn.f32    %f7102, %f7102, 0.9999, 0.01;
	// end inline asm
	// begin inline asm
	fma.rn.f32    %f7104, %f7104, 0.9999, 0.01;
	// end inline asm
	// begin inline asm
	fma.rn.f64    %fd2844, %fd2844, 0.9999, 0.01;
	// end inline asm
	// begin inline asm
	fma.rn.f32    %f7102, %f7102, 0.9999, 0.01;
	// end inline asm
	// begin inline asm
	fma.rn.f32    %f7104, %f7104, 0.9999, 0.01;
	// end inline asm
	// begin inline asm
	fma.rn.f64    %fd2842, %fd2842, 0.9999, 0.01;
	// end inline asm
	// begin inline asm
	fma.rn.f32    %f7102, %f7102, 0.9999, 0.01;
	// end inline asm
	// begin inline asm
	fma.rn.f32    %f7104, %f7104, 0.9999, 0.01;
	// end inline asm
	// begin inline asm
	fma.rn.f64    %fd2844, %fd2844, 0.9999, 0.01;
	// end inline asm
	// begin inline asm
	fma.rn.f32    %f7102, %f7102, 0.9999, 0.01;
	// end inline asm
	// begin inline asm
	fma.rn.f32    %f7104, %f7104, 0.9999, 0.01;
	// end inline asm
	// begin inline asm
	fma.rn.f64    %fd2842, %fd2842, 0.9999, 0.01;
	// end inline asm
	// begin inline asm
	fma.rn.f32    %f7102, %f7102, 0.9999, 0.01;
	// end inline asm
	// begin inline asm
	fma.rn.f32    %f7104, %f7104, 0.9999, 0.01;
	// end inline asm
	// begin inline asm
	fma.rn.f64    %fd2844, %fd2844, 0.9999, 0.01;
	// end inline asm
	// begin inline asm
	fma.rn.f32    %f7102, %f7102, 0.9999, 0.01;
	// end inline asm
	// begin inline asm
	fma.rn.f32    %f7104, %f7104, 0.9999, 0.01;
	// end inline asm
	// begin inline asm
	fma.rn.f64    %fd2842, %fd2842, 0.9999, 0.01;
	// end inline asm
	// begin inline asm
	fma.rn.f32    %f7102, %f7102, 0.9999, 0.01;
	// end inline asm
	// begin inline asm
	fma.rn.f32    %f7104, %f7104, 0.9999, 0.01;
	// end inline asm
	// begin inline asm
	fma.rn.f64    %fd2844, %fd2844, 0.9999, 0.01;
	// end inline asm
	// begin inline asm
	fma.rn.f32    %f7102, %f7102, 0.9999, 0.01;
	// end inline asm
	// begin inline asm
	fma.rn.f32    %f7104, %f7104, 0.9999, 0.01;
	// end inline asm
	// begin inline asm
	fma.rn.f64    %fd2842, %fd2842, 0.9999, 0.01;
	// end inline asm
	// begin inline asm
	fma.rn.f32    %f7102, %f7102, 0.9999, 0.01;
	// end inline asm
	// begin inline asm
	fma.rn.f32    %f7104, %f7104, 0.9999, 0.01;
	// end inline asm
	// begin inline asm
	fma.rn.f64    %fd2844, %fd2844, 0.9999, 0.01;
	// end inline asm
	// begin inline asm
	fma.rn.f32    %f7102, %f7102, 0.9999, 0.01;
	// end inline asm
	// begin inline asm
	fma.rn.f32    %f7104, %f7104, 0.9999, 0.01;
	// end inline asm
	// begin inline asm
	fma.rn.f64    %fd2842, %fd2842, 0.9999, 0.01;
	// end inline asm
	// begin inline asm
	fma.rn.f32    %f7102, %f7102, 0.9999, 0.01;
	// end inline asm
	// begin inline asm
	fma.rn.f32    %f7104, %f7104, 0.9999, 0.01;
	// end inline asm
	// begin inline asm
	fma.rn.f64    %fd2844, %fd2844, 0.9999, 0.01;
	// end inline asm
	// begin inline asm
	fma.rn.f32    %f7102, %f7102, 0.9999, 0.01;
	// end inline asm
	// begin inline asm
	fma.rn.f32    %f7104, %f7104, 0.9999, 0.01;
	// end inline asm
	// begin inline asm
	fma.rn.f64    %fd2842, %fd2842, 0.9999, 0.01;
	// end inline asm
	// begin inline asm
	fma.rn.f32    %f7102, %f7102, 0.9999, 0.01;
	// end inline asm
	// begin inline asm
	fma.rn.f32    %f7104, %f7104, 0.9999, 0.01;
	// end inline asm
	// begin inline asm
	fma.rn.f64    %fd2844, %fd2844, 0.9999, 0.01;
	// end inline asm
	// begin inline asm
	fma.rn.f32    %f7102, %f7102, 0.9999, 0.01;
	// end inline asm
	// begin inline asm
	fma.rn.f32    %f7104, %f7104, 0.9999, 0.01;
	// end inline asm
	// begin inline asm
	fma.rn.f64    %fd2842, %fd2842, 0.9999, 0.01;
	// end inline asm
	// begin inline asm
	fma.rn.f32    %f7102, %f7102, 0.9999, 0.01;
	// end inline asm
	// begin inline asm
	fma.rn.f32    %f7104, %f7104, 0.9999, 0.01;
	// end inline asm
	// begin inline asm
	fma.rn.f64    %fd2844, %fd2844, 0.9999, 0.01;
	// end inline asm
	// begin inline asm
	fma.rn.f32    %f7102, %f7102, 0.9999, 0.01;
	// end inline asm
	// begin inline asm
	fma.rn.f32    %f7104, %f7104, 0.9999, 0.01;
	// end inline asm
	// begin inline asm
	fma.rn.f64    %fd2842, %fd2842, 0.9999, 0.01;
	// end inline asm
	// begin inline asm
	fma.rn.f32    %f7102, %f7102, 0.9999, 0.01;
	// end inline asm
	// begin inline asm
	fma.rn.f32    %f7104, %f7104, 0.9999, 0.01;
	// end inline asm
	// begin inline asm
	fma.rn.f64    %fd2844, %fd2844, 0.9999, 0.01;
	// end inline asm
	// begin inline asm
	fma.rn.f32    %f7102, %f7102, 0.9999, 0.01;
	// end inline asm
	// begin inline asm
	fma.rn.f32    %f7104, %f7104, 0.9999, 0.01;
	// end inline asm
	// begin inline asm
	fma.rn.f64    %fd2842, %fd2842, 0.9999, 0.01;
	// end inline asm
	// begin inline asm
	fma.rn.f32    %f7102, %f7102, 0.9999, 0.01;
	// end inline asm
	// begin inline asm
	fma.rn.f32    %f7104, %f7104, 0.9999, 0.01;
	// end inline asm
	// begin inline asm
	fma.rn.f64    %fd2844, %fd2844, 0.9999, 0.01;
	// end inline asm
	// begin inline asm
	fma.rn.f32    %f7102, %f7102, 0.9999, 0.01;
	// end inline asm
	// begin inline asm
	fma.rn.f32    %f7104, %f7104, 0.9999, 0.01;
	// end inline asm
	// begin inline asm
	fma.rn.f64    %fd2842, %fd2842, 0.9999, 0.01;
	// end inline asm
	// begin inline asm
	fma.rn.f32    %f7102, %f7102, 0.9999, 0.01;
	// end inline asm
	// begin inline asm
	fma.rn.f32    %f7104, %f7104, 0.9999, 0.01;
	// end inline asm
	// begin inline asm
	fma.rn.f64    %fd2844, %fd2844, 0.9999, 0.01;
	// end inline asm
	// begin inline asm
	fma.rn.f32    %f7102, %f7102, 0.9999, 0.01;
	// end inline asm
	// begin inline asm
	fma.rn.f32    %f7104, %f7104, 0.9999, 0.01;
	// end inline asm
	// begin inline asm
	fma.rn.f64    %fd2842, %fd2842, 0.9999, 0.01;
	// end inline asm
	// begin inline asm
	fma.rn.f32    %f7102, %f7102, 0.9999, 0.01;
	// end inline asm
	// begin inline asm
	fma.rn.f32    %f7104, %f7104, 0.9999, 0.01;
	// end inline asm
	// begin inline asm
	fma.rn.f64    %fd2844, %fd2844, 0.9999, 0.01;
	// end inline asm
	// begin inline asm
	fma.rn.f32    %f7102, %f7102, 0.9999, 0.01;
	// end inline asm
	// begin inline asm
	fma.rn.f32    %f7104, %f7104, 0.9999, 0.01;
	// end inline asm
	// begin inline asm
	fma.rn.f64    %fd2842, %fd2842, 0.9999, 0.01;
	// end inline asm
	// begin inline asm
	fma.rn.f32    %f7102, %f7102, 0.9999, 0.01;
	// end inline asm
	// begin inline asm
	fma.rn.f32    %f7104, %f7104, 0.9999, 0.01;
	// end inline asm
	// begin inline asm
	fma.rn.f64    %fd2844, %fd2844, 0.9999, 0.01;
	// end inline asm
	// begin inline asm
	fma.rn.f32    %f7102, %f7102, 0.9999, 0.01;
	// end inline asm
	// begin inline asm
	fma.rn.f32    %f7104, %f7104, 0.9999, 0.01;
	// end inline asm
	// begin inline asm
	fma.rn.f64    %fd2842, %fd2842, 0.9999, 0.01;
	// end inline asm
	// begin inline asm
	fma.rn.f32    %f7102, %f7102, 0.9999, 0.01;
	// end inline asm
	// begin inline asm
	fma.rn.f32    %f7104, %f7104, 0.9999, 0.01;
	// end inline asm
	// begin inline asm
	fma.rn.f64    %fd2844, %fd2844, 0.9999, 0.01;
	// end inline asm
	// begin inline asm
	fma.rn.f32    %f7102, %f7102, 0.9999, 0.01;
	// end inline asm
	// begin inline asm
	fma.rn.f32    %f7104, %f7104, 0.9999, 0.01;
	// end inline asm
	// begin inline asm
	fma.rn.f64    %fd2842, %fd2842, 0.9999, 0.01;
	// end inline asm
	// begin inline asm
	fma.rn.f32    %f7102, %f7102, 0.9999, 0.01;
	// end inline asm
	// begin inline asm
	fma.rn.f32    %f7104, %f7104, 0.9999, 0.01;
	// end inline asm
	// begin inline asm
	fma.rn.f64    %fd2844, %fd2844, 0.9999, 0.01;
	// end inline asm
	// begin inline asm
	fma.rn.f32    %f7102, %f7102, 0.9999, 0.01;
	// end inline asm
	// begin inline asm
	fma.rn.f32    %f7104, %f7104, 0.9999, 0.01;
	// end inline asm
	// begin inline asm
	fma.rn.f64    %fd2842, %fd2842, 0.9999, 0.01;
	// end inline asm
	// begin inline asm
	fma.rn.f32    %f7102, %f7102, 0.9999, 0.01;
	// end inline asm
	// begin inline asm
	fma.rn.f32    %f7104, %f7104, 0.9999, 0.01;
	// end inline asm
	// begin inline asm
	fma.rn.f64    %fd2844, %fd2844, 0.9999, 0.01;
	// end inline asm
	// begin inline asm
	fma.rn.f32    %f7102, %f7102, 0.9999, 0.01;
	// end inline asm
	// begin inline asm
	fma.rn.f32    %f7104, %f7104, 0.9999, 0.01;
	// end inline asm
	// begin inline asm
	fma.rn.f64    %fd2842, %fd2842, 0.9999, 0.01;
	// end inline asm
	// begin inline asm
	fma.rn.f32    %f7102, %f7102, 0.9999, 0.01;
	// end inline asm
	// begin inline asm
	fma.rn.f32    %f7104, %f7104, 0.9999, 0.01;
	// end inline asm
	// begin inline asm
	fma.rn.f64    %fd2844, %fd2844, 0.9999, 0.01;
	// end inline asm
	// begin inline asm
	fma.rn.f32    %f7102, %f7102, 0.9999, 0.01;
	// end inline asm
	// begin inline asm
	fma.rn.f32    %f7104, %f7104, 0.9999, 0.01;
	// end inline asm
	// begin inline asm
	fma.rn.f64    %fd2842, %fd2842, 0.9999, 0.01;
	// end inline asm
	// begin inline asm
	fma.rn.f32    %f7102, %f7102, 0.9999, 0.01;
	// end inline asm
	// begin inline asm
	fma.rn.f32    %f7104, %f7104, 0.9999, 0.01;
	// end inline asm
	// begin inline asm
	fma.rn.f64    %fd2844, %fd2844, 0.9999, 0.01;
	// end inline asm
	// begin inline asm
	fma.rn.f32    %f7102, %f7102, 0.9999, 0.01;
	// end inline asm
	// begin inline asm
	fma.rn.f32    %f7104, %f7104, 0.9999, 0.01;
	// end inline asm
	// begin inline asm
	fma.rn.f64    %fd2842, %fd2842, 0.9999, 0.01;
	// end inline asm
	// begin inline asm
	fma.rn.f32    %f7102, %f7102, 0.9999, 0.01;
	// end inline asm
	// begin inline asm
	fma.rn.f32    %f7104, %f7104, 0.9999, 0.01;
	// end inline asm
	// begin inline asm
	fma.rn.f64    %fd2844, %fd2844, 0.9999, 0.01;
	// end inline asm
	// begin inline asm
	fma.rn.f32    %f7102, %f7102, 0.9999, 0.01;
	// end inline asm
	// begin inline asm
	fma.rn.f32    %f7104, %f7104, 0.9999, 0.01;
	// end inline asm
	// begin inline asm
	fma.rn.f64    %fd2842, %fd2842, 0.9999, 0.01;
	// end inline asm
	// begin inline asm
	fma.rn.f32    %f7102, %f7102, 0.9999, 0.01;
	// end inline asm
	// begin inline asm
	fma.rn.f32    %f7104, %f7104, 0.9999, 0.01;
	// end inline asm
	// begin inline asm
	fma.rn.f64    %fd2844, %fd2844, 0.9999, 0.01;
	// end inline asm
	// begin inline asm
	fma.rn.f32    %f7102, %f7102, 0.9999, 0.01;
	// end inline asm
	// begin inline asm
	fma.rn.f32    %f7104, %f7104, 0.9999, 0.01;
	// end inline asm
	// begin inline asm
	fma.rn.f64    %fd2842, %fd2842, 0.9999, 0.01;
	// end inline asm
	// begin inline asm
	fma.rn.f32    %f7102, %f7102, 0.9999, 0.01;
	// end inline asm
	// begin inline asm
	fma.rn.f32    %f7104, %f7104, 0.9999, 0.01;
	// end inline asm
	// begin inline asm
	fma.rn.f64    %fd2844, %fd2844, 0.9999, 0.01;
	// end inline asm
	// begin inline asm
	fma.rn.f32    %f7102, %f7102, 0.9999, 0.01;
	// end inline asm
	// begin inline asm
	fma.rn.f32    %f7104, %f7104, 0.9999, 0.01;
	// end inline asm
	// begin inline asm
	fma.rn.f64    %fd2842, %fd2842, 0.9999, 0.01;
	// end inline asm
	// begin inline asm
	fma.rn.f32    %f7102, %f7102, 0.9999, 0.01;
	// end inline asm
	// begin inline asm
	fma.rn.f32    %f7104, %f7104, 0.9999, 0.01;
	// end inline asm
	// begin inline asm
	fma.rn.f64    %fd2844, %fd2844, 0.9999, 0.01;
	// end inline asm
	// begin inline asm
	fma.rn.f32    %f7102, %f7102, 0.9999, 0.01;
	// end inline asm
	// begin inline asm
	fma.rn.f32    %f7104, %f7104, 0.9999, 0.01;
	// end inline asm
	// begin inline asm
	fma.rn.f64    %fd2842, %fd2842, 0.9999, 0.01;
	// end inline asm
	// begin inline asm
	fma.rn.f32    %f7102, %f7102, 0.9999, 0.01;
	// end inline asm
	// begin inline asm
	fma.rn.f32    %f7104, %f7104, 0.9999, 0.01;
	// end inline asm
	// begin inline asm
	fma.rn.f64    %fd2844, %fd2844, 0.9999, 0.01;
	// end inline asm
	// begin inline asm
	fma.rn.f32    %f7102, %f7102, 0.9999, 0.01;
	// end inline asm
	// begin inline asm
	fma.rn.f32    %f7104, %f7104, 0.9999, 0.01;
	// end inline asm
	// begin inline asm
	fma.rn.f64    %fd2842, %fd2842, 0.9999, 0.01;
	// end inline asm
	// begin inline asm
	fma.rn.f32    %f7102, %f7102, 0.9999, 0.01;
	// end inline asm
	// begin inline asm
	fma.rn.f32    %f7104, %f7104, 0.9999, 0.01;
	// end inline asm
	// begin inline asm
	fma.rn.f64    %fd2844, %fd2844, 0.9999, 0.01;
	// end inline asm
	// begin inline asm
	fma.rn.f32    %f7102, %f7102, 0.9999, 0.01;
	// end inline asm
	// begin inline asm
	fma.rn.f32    %f7104, %f7104, 0.9999, 0.01;
	// end inline asm
	// begin inline asm
	fma.rn.f64    %fd2842, %fd2842, 0.9999, 0.01;
	// end inline asm
	// begin inline asm
	fma.rn.f32    %f7102, %f7102, 0.9999, 0.01;
	// end inline asm
	// begin inline asm
	fma.rn.f32    %f7104, %f7104, 0.9999, 0.01;
	// end inline asm
	// begin inline asm
	fma.rn.f64    %fd2844, %fd2844, 0.9999, 0.01;
	// end inline asm
	// begin inline asm
	fma.rn.f32    %f7102, %f7102, 0.9999, 0.01;
	// end inline asm
	// begin inline asm
	fma.rn.f32    %f7104, %f7104, 0.9999, 0.01;
	// end inline asm
	// begin inline asm
	fma.rn.f64    %fd2842, %fd2842, 0.9999, 0.01;
	// end inline asm
	// begin inline asm
	fma.rn.f32    %f7102, %f7102, 0.9999, 0.01;
	// end inline asm
	// begin inline asm
	fma.rn.f32    %f7104, %f7104, 0.9999, 0.01;
	// end inline asm
	// begin inline asm
	fma.rn.f64    %fd2844, %fd2844, 0.9999, 0.01;
	// end inline asm
	// begin inline asm
	fma.rn.f32    %f7102, %f7102, 0.9999, 0.01;
	// end inline asm
	// begin inline asm
	fma.rn.f32    %f7104, %f7104, 0.9999, 0.01;
	// end inline asm
	// begin inline asm
	fma.rn.f64    %fd2842, %fd2842, 0.9999, 0.01;
	// end inline asm
	// begin inline asm
	fma.rn.f32    %f7102, %f7102, 0.9999, 0.01;
	// end inline asm
	// begin inline asm
	fma.rn.f32    %f7104, %f7104, 0.9999, 0.01;
	// end inline asm
	// begin inline asm
	fma.rn.f64    %fd2844, %fd2844, 0.9999, 0.01;
	// end inline asm
	// begin inline asm
	fma.rn.f32    %f7102, %f7102, 0.9999, 0.01;
	// end inline asm
	// begin inline asm
	fma.rn.f32    %f7104, %f7104, 0.9999, 0.01;
	// end inline asm
	// begin inline asm
	fma.rn.f64    %fd2842, %fd2842, 0.9999, 0.01;
	// end inline asm
	// begin inline asm
	fma.rn.f32    %f7102, %f7102, 0.9999, 0.01;
	// end inline asm
	// begin inline asm
	fma.rn.f32    %f7104, %f7104, 0.9999, 0.01;
	// end inline asm
	// begin inline asm
	fma.rn.f64    %fd2844, %fd2844, 0.9999, 0.01;
	// end inline asm
	// begin inline asm
	fma.rn.f32    %f7102, %f7102, 0.9999, 0.01;
	// end inline asm
	// begin inline asm
	fma.rn.f32    %f7104, %f7104, 0.9999, 0.01;
	// end inline asm
	// begin inline asm
	fma.rn.f64    %fd2842, %fd2842, 0.9999, 0.01;
	// end inline asm
	// begin inline asm
	fma.rn.f32    %f7102, %f7102, 0.9999, 0.01;
	// end inline asm
	// begin inline asm
	fma.rn.f32    %f7104, %f7104, 0.9999, 0.01;
	// end inline asm
	// begin inline asm
	fma.rn.f64    %fd2844, %fd2844, 0.9999, 0.01;
	// end inline asm
	// begin inline asm
	fma.rn.f32    %f7102, %f7102, 0.9999, 0.01;
	// end inline asm
	// begin inline asm
	fma.rn.f32    %f7104, %f7104, 0.9999, 0.01;
	// end inline asm
	// begin inline asm
	fma.rn.f64    %fd2842, %fd2842, 0.9999, 0.01;
	// end inline asm
	// begin inline asm
	fma.rn.f32    %f7102, %f7102, 0.9999, 0.01;
	// end inline asm
	// begin inline asm
	fma.rn.f32    %f7104, %f7104, 0.9999, 0.01;
	// end inline asm
	// begin inline asm
	fma.rn.f64    %fd2844, %fd2844, 0.9999, 0.01;
	// end inline asm
	// begin inline asm
	fma.rn.f32    %f7102, %f7102, 0.9999, 0.01;
	// end inline asm
	// begin inline asm
	fma.rn.f32    %f7104, %f7104, 0.9999, 0.01;
	// end inline asm
	// begin inline asm
	fma.rn.f64    %fd2842, %fd2842, 0.9999, 0.01;
	// end inline asm
	// begin inline asm
	fma.rn.f32    %f7102, %f7102, 0.9999, 0.01;
	// end inline asm
	// begin inline asm
	fma.rn.f32    %f7104, %f7104, 0.9999, 0.01;
	// end inline asm
	// begin inline asm
	fma.rn.f64    %fd2844, %fd2844, 0.9999, 0.01;
	// end inline asm
	// begin inline asm
	fma.rn.f32    %f7102, %f7102, 0.9999, 0.01;
	// end inline asm
	// begin inline asm
	fma.rn.f32    %f7104, %f7104, 0.9999, 0.01;
	// end inline asm
	// begin inline asm
	fma.rn.f64    %fd2842, %fd2842, 0.9999, 0.01;
	// end inline asm
	// begin inline asm
	fma.rn.f32    %f7102, %f7102, 0.9999, 0.01;
	// end inline asm
	// begin inline asm
	fma.rn.f32    %f7104, %f7104, 0.9999, 0.01;
	// end inline asm
	// begin inline asm
	fma.rn.f64    %fd2844, %fd2844, 0.9999, 0.01;
	// end inline asm
	// begin inline asm
	fma.rn.f32    %f7102, %f7102, 0.9999, 0.01;
	// end inline asm
	// begin inline asm
	fma.rn.f32    %f7104, %f7104, 0.9999, 0.01;
	// end inline asm
	// begin inline asm
	fma.rn.f64    %fd2842, %fd2842, 0.9999, 0.01;
	// end inline asm
	// begin inline asm
	fma.rn.f32    %f7102, %f7102, 0.9999, 0.01;
	// end inline asm
	// begin inline asm
	fma.rn.f32    %f7104, %f7104, 0.9999, 0.01;
	// end inline asm
	// begin inline asm
	fma.rn.f64    %fd2844, %fd2844, 0.9999, 0.01;
	// end inline asm
	// begin inline asm
	fma.rn.f32    %f7102, %f7102, 0.9999, 0.01;
	// end inline asm
	// begin inline asm
	fma.rn.f32    %f7104, %f7104, 0.9999, 0.01;
	// end inline asm
	// begin inline asm
	fma.rn.f64    %fd2842, %fd2842, 0.9999, 0.01;
	// end inline asm
	// begin inline asm
	fma.rn.f32    %f7102, %f7102, 0.9999, 0.01;
	// end inline asm
	// begin inline asm
	fma.rn.f32    %f7104, %f7104, 0.9999, 0.01;
	// end inline asm
	// begin inline asm
	fma.rn.f64    %fd2844, %fd2844, 0.9999, 0.01;
	// end inline asm
	// begin inline asm
	fma.rn.f32    %f7102, %f7102, 0.9999, 0.01;
	// end inline asm
	// begin inline asm
	fma.rn.f32    %f7104, %f7104, 0.9999, 0.01;
	// end inline asm
	// begin inline asm
	fma.rn.f64    %fd2842, %fd2842, 0.9999, 0.01;
	// end inline asm
	// begin inline asm
	fma.rn.f32    %f7102, %f7102, 0.9999, 0.01;
	// end inline asm
	// begin inline asm
	fma.rn.f32    %f7104, %f7104, 0.9999, 0.01;
	// end inline asm
	// begin inline asm
	fma.rn.f64    %fd2844, %fd2844, 0.9999, 0.01;
	// end inline asm
	// begin inline asm
	fma.rn.f32    %f7102, %f7102, 0.9999, 0.01;
	// end inline asm
	// begin inline asm
	fma.rn.f32    %f7104, %f7104, 0.9999, 0.01;
	// end inline asm
	// begin inline asm
	fma.rn.f64    %fd2842, %fd2842, 0.9999, 0.01;
	// end inline asm
	// begin inline asm
	fma.rn.f32    %f7102, %f7102, 0.9999, 0.01;
	// end inline asm
	// begin inline asm
	fma.rn.f32    %f7104, %f7104, 0.9999, 0.01;
	// end inline asm
	// begin inline asm
	fma.rn.f64    %fd2844, %fd2844, 0.9999, 0.01;
	// end inline asm
	// begin inline asm
	fma.rn.f32    %f7102, %f7102, 0.9999, 0.01;
	// end inline asm
	// begin inline asm
	fma.rn.f32    %f7104, %f7104, 0.9999, 0.01;
	// end inline asm
	// begin inline asm
	fma.rn.f64    %fd2842, %fd2842, 0.9999, 0.01;
	// end inline asm
	// begin inline asm
	fma.rn.f32    %f7102, %f7102, 0.9999, 0.01;
	// end inline asm
	// begin inline asm
	fma.rn.f32    %f7104, %f7104, 0.9999, 0.01;
	// end inline asm
	// begin inline asm
	fma.rn.f64    %fd2844, %fd2844, 0.9999, 0.01;
	// end inline asm
	// begin inline asm
	fma.rn.f32    %f7102, %f7102, 0.9999, 0.01;
	// end inline asm
	// begin inline asm
	fma.rn.f32    %f7104, %f7104, 0.9999, 0.01;
	// end inline asm
	// begin inline asm
	fma.rn.f64    %fd2842, %fd2842, 0.9999, 0.01;
	// end inline asm
	// begin inline asm
	fma.rn.f32    %f7102, %f7102, 0.9999, 0.01;
	// end inline asm
	// begin inline asm
	fma.rn.f32    %f7104, %f7104, 0.9999, 0.01;
	// end inline asm
	// begin inline asm
	fma.rn.f64    %fd2844, %fd2844, 0.9999, 0.01;
	// end inline asm
	// begin inline asm
	fma.rn.f32    %f7102, %f7102, 0.9999, 0.01;
	// end inline asm
	// begin inline asm
	fma.rn.f32    %f7104, %f7104, 0.9999, 0.01;
	// end inline asm
	// begin inline asm
	fma.rn.f64    %fd2842, %fd2842, 0.9999, 0.01;
	// end inline asm
	// begin inline asm
	fma.rn.f32    %f7102, %f7102, 0.9999, 0.01;
	// end inline asm
	// begin inline asm
	fma.rn.f32    %f7104, %f7104, 0.9999, 0.01;
	// end inline asm
	// begin inline asm
	fma.rn.f64    %fd2844, %fd2844, 0.9999, 0.01;
	// end inline asm
	// begin inline asm
	fma.rn.f32    %f7102, %f7102, 0.9999, 0.01;
	// end inline asm
	// begin inline asm
	fma.rn.f32    %f7104, %f7104, 0.9999, 0.01;
	// end inline asm
	// begin inline asm
	fma.rn.f64    %fd2842, %fd2842, 0.9999, 0.01;
	// end inline asm
	// begin inline asm
	fma.rn.f32    %f7102, %f7102, 0.9999, 0.01;
	// end inline asm
	// begin inline asm
	fma.rn.f32    %f7104, %f7104, 0.9999, 0.01;
	// end inline asm
	// begin inline asm
	fma.rn.f64    %fd2844, %fd2844, 0.9999, 0.01;
	// end inline asm
	// begin inline asm
	fma.rn.f32    %f7102, %f7102, 0.9999, 0.01;
	// end inline asm
	// begin inline asm
	fma.rn.f32    %f7104, %f7104, 0.9999, 0.01;
	// end inline asm
	// begin inline asm
	fma.rn.f64    %fd2842, %fd2842, 0.9999, 0.01;
	// end inline asm
	// begin inline asm
	fma.rn.f32    %f7102, %f7102, 0.9999, 0.01;
	// end inline asm
	// begin inline asm
	fma.rn.f32    %f7104, %f7104, 0.9999, 0.01;
	// end inline asm
	// begin inline asm
	fma.rn.f64    %fd2844, %fd2844, 0.9999, 0.01;
	// end inline asm
	// begin inline asm
	fma.rn.f32    %f7102, %f7102, 0.9999, 0.01;
	// end inline asm
	// begin inline asm
	fma.rn.f32    %f7104, %f7104, 0.9999, 0.01;
	// end inline asm
	// begin inline asm
	fma.rn.f64    %fd2842, %fd2842, 0.9999, 0.01;
	// end inline asm
	// begin inline asm
	fma.rn.f32    %f7102, %f7102, 0.9999, 0.01;
	// end inline asm
	// begin inline asm
	fma.rn.f32    %f7104, %f7104, 0.9999, 0.01;
	// end inline asm
	// begin inline asm
	fma.rn.f64    %fd2844, %fd2844, 0.9999, 0.01;
	// end inline asm
	// begin inline asm
	fma.rn.f32    %f7102, %f7102, 0.9999, 0.01;
	// end inline asm
	// begin inline asm
	fma.rn.f32    %f7104, %f7104, 0.9999, 0.01;
	// end inline asm
	// begin inline asm
	fma.rn.f64    %fd2842, %fd2842, 0.9999, 0.01;
	// end inline asm
	// begin inline asm
	fma.rn.f32    %f7102, %f7102, 0.9999, 0.01;
	// end inline asm
	// begin inline asm
	fma.rn.f32    %f7104, %f7104, 0.9999, 0.01;
	// end inline asm
	// begin inline asm
	fma.rn.f64    %fd2844, %fd2844, 0.9999, 0.01;
	// end inline asm
	// begin inline asm
	fma.rn.f32    %f7102, %f7102, 0.9999, 0.01;
	// end inline asm
	// begin inline asm
	fma.rn.f32    %f7104, %f7104, 0.9999, 0.01;
	// end inline asm
	// begin inline asm
	fma.rn.f64    %fd2842, %fd2842, 0.9999, 0.01;
	// end inline asm
	// begin inline asm
	fma.rn.f32    %f7102, %f7102, 0.9999, 0.01;
	// end inline asm
	// begin inline asm
	fma.rn.f32    %f7104, %f7104, 0.9999, 0.01;
	// end inline asm
	// begin inline asm
	fma.rn.f64    %fd2844, %fd2844, 0.9999, 0.01;
	// end inline asm
	// begin inline asm
	fma.rn.f32    %f7102, %f7102, 0.9999, 0.01;
	// end inline asm
	// begin inline asm
	fma.rn.f32    %f7104, %f7104, 0.9999, 0.01;
	// end inline asm
	// begin inline asm
	fma.rn.f64    %fd2842, %fd2842, 0.9999, 0.01;
	// end inline asm
	// begin inline asm
	fma.rn.f32    %f7102, %f7102, 0.9999, 0.01;
	// end inline asm
	// begin inline asm
	fma.rn.f32    %f7104, %f7104, 0.9999, 0.01;
	// end inline asm
	// begin inline asm
	fma.rn.f64    %fd2844, %fd2844, 0.9999, 0.01;
	// end inline asm
	// begin inline asm
	fma.rn.f32    %f7102, %f7102, 0.9999, 0.01;
	// end inline asm
	// begin inline asm
	fma.rn.f32    %f7104, %f7104, 0.9999, 0.01;
	// end inline asm
	// begin inline asm
	fma.rn.f64    %fd2842, %fd2842, 0.9999, 0.01;
	// end inline asm
	// begin inline asm
	fma.rn.f32    %f7102, %f7102, 0.9999, 0.01;
	// end inline asm
	// begin inline asm
	fma.rn.f32    %f7104, %f7104, 0.9999, 0.01;
	// end inline asm
	// begin inline asm
	fma.rn.f64    %fd2844, %fd2844, 0.9999, 0.01;
	// end inline asm
	// begin inline asm
	fma.rn.f32    %f7102, %f7102, 0.9999, 0.01;
	// end inline asm
	// begin inline asm
	fma.rn.f32    %f7104, %f7104, 0.9999, 0.01;
	// end inline asm
	// begin inline asm
	fma.rn.f64    %fd2842, %fd2842, 0.9999, 0.01;
	// end inline asm
	// begin inline asm
	fma.rn.f32    %f7102, %f7102, 0.9999, 0.01;
	// end inline asm
	// begin inline asm
	fma.rn.f32    %f7104, %f7104, 0.9999, 0.01;
	// end inline asm
	// begin inline asm
	fma.rn.f64    %fd2844, %fd2844, 0.9999, 0.01;
	// end inline asm
	// begin inline asm
	fma.rn.f32    %f7102, %f7102, 0.9999, 0.01;
	// end inline asm
	// begin inline asm
	fma.rn.f32    %f7104, %f7104, 0.9999, 0.01;
	// end inline asm
	// begin inline asm
	fma.rn.f64    %fd2842, %fd2842, 0.9999, 0.01;
	// end inline asm
	// begin inline asm
	fma.rn.f32    %f7102, %f7102, 0.9999, 0.01;
	// end inline asm
	// begin inline asm
	fma.rn.f32    %f7104, %f7104, 0.9999, 0.01;
	// end inline asm
	// begin inline asm
	fma.rn.f64    %fd2844, %fd2844, 0.9999, 0.01;
	// end inline asm
	// begin inline asm
	fma.rn.f32    %f7102, %f7102, 0.9999, 0.01;
	// end inline asm
	// begin inline asm
	fma.rn.f32    %f7104, %f7104, 0.9999, 0.01;
	// end inline asm
	// begin inline asm
	fma.rn.f64    %fd2842, %fd2842, 0.9999, 0.01;
	// end inline asm
	// begin inline asm
	fma.rn.f32    %f7102, %f7102, 0.9999, 0.01;
	// end inline asm
	// begin inline asm
	fma.rn.f32    %f7104, %f7104, 0.9999, 0.01;
	// end inline asm
	// begin inline asm
	fma.rn.f64    %fd2844, %fd2844, 0.9999, 0.01;
	// end inline asm
	// begin inline asm
	fma.rn.f32    %f7102, %f7102, 0.9999, 0.01;
	// end inline asm
	// begin inline asm
	fma.rn.f32    %f7104, %f7104, 0.9999, 0.01;
	// end inline asm
	// begin inline asm
	fma.rn.f64    %fd2842, %fd2842, 0.9999, 0.01;
	// end inline asm
	// begin inline asm
	fma.rn.f32    %f7102, %f7102, 0.9999, 0.01;
	// end inline asm
	// begin inline asm
	fma.rn.f32    %f7104, %f7104, 0.9999, 0.01;
	// end inline asm
	// begin inline asm
	fma.rn.f64    %fd2844, %fd2844, 0.9999, 0.01;
	// end inline asm
	// begin inline asm
	fma.rn.f32    %f7102, %f7102, 0.9999, 0.01;
	// end inline asm
	// begin inline asm
	fma.rn.f32    %f7104, %f7104, 0.9999, 0.01;
	// end inline asm
	// begin inline asm
	fma.rn.f64    %fd2842, %fd2842, 0.9999, 0.01;
	// end inline asm
	// begin inline asm
	fma.rn.f32    %f7102, %f7102, 0.9999, 0.01;
	// end inline asm
	// begin inline asm
	fma.rn.f32    %f7104, %f7104, 0.9999, 0.01;
	// end inline asm
	// begin inline asm
	fma.rn.f64    %fd2844, %fd2844, 0.9999, 0.01;
	// end inline asm
	// begin inline asm
	fma.rn.f32    %f7102, %f7102, 0.9999, 0.01;
	// end inline asm
	// begin inline asm
	fma.rn.f32    %f7104, %f7104, 0.9999, 0.01;
	// end inline asm
	// begin inline asm
	fma.rn.f64    %fd2842, %fd2842, 0.9999, 0.01;
	// end inline asm
	// begin inline asm
	fma.rn.f32    %f7102, %f7102, 0.9999, 0.01;
	// end inline asm
	// begin inline asm
	fma.rn.f32    %f7104, %f7104, 0.9999, 0.01;
	// end inline asm
	// begin inline asm
	fma.rn.f64    %fd2844, %fd2844, 0.9999, 0.01;
	// end inline asm
	// begin inline asm
	fma.rn.f32    %f7102, %f7102, 0.9999, 0.01;
	// end inline asm
	// begin inline asm
	fma.rn.f32    %f7104, %f7104, 0.9999, 0.01;
	// end inline asm
	// begin inline asm
	fma.rn.f64    %fd2842, %fd2842, 0.9999, 0.01;
	// end inline asm
	// begin inline asm
	fma.rn.f32    %f7102, %f7102, 0.9999, 0.01;
	// end inline asm
	// begin inline asm
	fma.rn.f32    %f7104, %f7104, 0.9999, 0.01;
	// end inline asm
	// begin inline asm
	fma.rn.f64    %fd2844, %fd2844, 0.9999, 0.01;
	// end inline asm
	// begin inline asm
	fma.rn.f32    %f7102, %f7102, 0.9999, 0.01;
	// end inline asm
	// begin inline asm
	fma.rn.f32    %f7104, %f7104, 0.9999, 0.01;
	// end inline asm
	// begin inline asm
	fma.rn.f64    %fd2842, %fd2842, 0.9999, 0.01;
	// end inline asm
	// begin inline asm
	fma.rn.f32    %f7102, %f7102, 0.9999, 0.01;
	// end inline asm
	// begin inline asm
	fma.rn.f32    %f7104, %f7104, 0.9999, 0.01;
	// end inline asm
	// begin inline asm
	fma.rn.f64    %fd2844, %fd2844, 0.9999, 0.01;
	// end inline asm
	// begin inline asm
	fma.rn.f32    %f7102, %f7102, 0.9999, 0.01;
	// end inline asm
	// begin inline asm
	fma.rn.f32    %f7104, %f7104, 0.9999, 0.01;
	// end inline asm
	// begin inline asm
	fma.rn.f64    %fd2842, %fd2842, 0.9999, 0.01;
	// end inline asm
	// begin inline asm
	fma.rn.f32    %f7102, %f7102, 0.9999, 0.01;
	// end inline asm
	// begin inline asm
	fma.rn.f32    %f7104, %f7104, 0.9999, 0.01;
	// end inline asm
	// begin inline asm
	fma.rn.f64    %fd2844, %fd2844, 0.9999, 0.01;
	// end inline asm
	// begin inline asm
	fma.rn.f32    %f7102, %f7102, 0.9999, 0.01;
	// end inline asm
	// begin inline asm
	fma.rn.f32    %f7104, %f7104, 0.9999, 0.01;
	// end inline asm
	mov.f64 	%fd4262, %fd2842;
	// begin inline asm
	fma.rn.f64    %fd4262, %fd4262, 0.9999, 0.01;
	// end inline asm
	// begin inline asm
	fma.rn.f32    %f7102, %f7102, 0.9999, 0.01;
	// end inline asm
	// begin inline asm
	fma.rn.f32    %f7104, %f7104, 0.9999, 0.01;
	// end inline asm
	mov.f64 	%fd4264, %fd2844;
	// begin inline asm
	fma.rn.f64    %fd4264, %fd4264, 0.9999, 0.01;
	// end inline asm
	// begin inline asm
	fma.rn.f32    %f7102, %f7102, 0.9999, 0.01;
	// end inline asm
	// begin inline asm
	fma.rn.f32    %f7104, %f7104, 0.9999, 0.01;
	// end inline asm
	// begin inline asm
	fma.rn.f64    %fd4262, %fd4262, 0.9999, 0.01;
	// end inline asm
	mov.f32 	%f8522, %f7102;
	// begin inline asm
	fma.rn.f32    %f8522, %f8522, 0.9999, 0.01;
	// end inline asm
	mov.f32 	%f8524, %f7104;
	// begin inline asm
	fma.rn.f32    %f8524, %f8524, 0.9999, 0.01;
	// end inline asm
	// begin inline asm
	fma.rn.f64    %fd4264, %fd4264, 0.9999, 0.01;
	// end inline asm
	// begin inline asm
	fma.rn.f32    %f8522, %f8522, 0.9999, 0.01;
	// end inline asm
	// begin inline asm
	fma.rn.f32    %f8524, %f8524, 0.9999, 0.01;
	// end inline asm
	// begin inline asm
	fma.rn.f64    %fd4262, %fd4262, 0.9999, 0.01;
	// end inline asm
	// begin inline asm
	fma.rn.f32    %f8522, %f8522, 0.9999, 0.01;
	// end inline asm
	// begin inline asm
	fma.rn.f32    %f8524, %f8524, 0.9999, 0.01;
	// end inline asm
	// begin inline asm
	fma.rn.f64    %fd4264, %fd4264, 0.9999, 0.01;
	// end inline asm
	// begin inline asm
	fma.rn.f32    %f8522, %f8522, 0.9999, 0.01;
	// end inline asm
	// begin inline asm
	fma.rn.f32    %f8524, %f8524, 0.9999, 0.01;
	// end inline asm
	// begin inline asm
	fma.rn.f64    %fd4262, %fd4262, 0.9999, 0.01;
	// end inline asm
	// begin inline asm
	fma.rn.f32    %f8522, %f8522, 0.9999, 0.01;
	// end inline asm
	// begin inline asm
	fma.rn.f32    %f8524, %f8524, 0.9999, 0.01;
	// end inline asm
	// begin inline asm
	fma.rn.f64    %fd4264, %fd4264, 0.9999, 0.01;
	// end inline asm
	// begin inline asm
	fma.rn.f32    %f8522, %f8522, 0.9999, 0.01;
	// end inline asm
	// begin inline asm
	fma.rn.f32    %f8524, %f8524, 0.9999, 0.01;
	// end inline asm
	// begin inline asm
	fma.rn.f64    %fd4262, %fd4262, 0.9999, 0.01;
	// end inline asm
	// begin inline asm
	fma.rn.f32    %f8522, %f8522, 0.9999, 0.01;
	// end inline asm
	// begin inline asm
	fma.rn.f32    %f8524, %f8524, 0.9999, 0.01;
	// end inline asm
	// begin inline asm
	fma.rn.f64    %fd4264, %fd4264, 0.9999, 0.01;
	// end inline asm
	// begin inline asm
	fma.rn.f32    %f8522, %f8522, 0.9999, 0.01;
	// end inline asm
	// begin inline asm
	fma.rn.f32    %f8524, %f8524, 0.9999, 0.01;
	// end inline asm
	// begin inline asm
	fma.rn.f64    %fd4262, %fd4262, 0.9999, 0.01;
	// end inline asm
	// begin inline asm
	fma.rn.f32    %f8522, %f8522, 0.9999, 0.01;
	// end inline asm
	// begin inline asm
	fma.rn.f32    %f8524, %f8524, 0.9999, 0.01;
	// end inline asm
	// begin inline asm
	fma.rn.f64    %fd4264, %fd4264, 0.9999, 0.01;
	// end inline asm
	// begin inline asm
	fma.rn.f32    %f8522, %f8522, 0.9999, 0.01;
	// end inline asm
	// begin inline asm
	fma.rn.f32    %f8524, %f8524, 0.9999, 0.01;
	// end inline asm
	// begin inline asm
	fma.rn.f64    %fd4262, %fd4262, 0.9999, 0.01;
	// end inline asm
	// begin inline asm
	fma.rn.f32    %f8522, %f8522, 0.9999, 0.01;
	// end inline asm
	// begin inline asm
	fma.rn.f32    %f8524, %f8524, 0.9999, 0.01;
	// end inline asm
	// begin inline asm
	fma.rn.f64    %fd4264, %fd4264, 0.9999, 0.01;
	// end inline asm
	// begin inline asm
	fma.rn.f32    %f8522, %f8522, 0.9999, 0.01;
	// end inline asm
	// begin inline asm
	fma.rn.f32    %f8524, %f8524, 0.9999, 0.01;
	// end inline asm
	// begin inline asm
	fma.rn.f64    %fd4262, %fd4262, 0.9999, 0.01;
	// end inline asm
	// begin inline asm
	fma.rn.f32    %f8522, %f8522, 0.9999, 0.01;
	// end inline asm
	// begin inline asm
	fma.rn.f32    %f8524, %f8524, 0.9999, 0.01;
	// end inline asm
	// begin inline asm
	fma.rn.f64    %fd4264, %fd4264, 0.9999, 0.01;
	// end inline asm
	// begin inline asm
	fma.rn.f32    %f8522, %f8522, 0.9999, 0.01;
	// end inline asm
	// begin inline asm
	fma.rn.f32    %f8524, %f8524, 0.9999, 0.01;
	// end inline asm
	// begin inline asm
	fma.rn.f64    %fd4262, %fd4262, 0.9999, 0.01;
	// end inline asm
	// begin inline asm
	fma.rn.f32    %f8522, %f8522, 0.9999, 0.01;
	// end inline asm
	// begin inline asm
	fma.rn.f32    %f8524, %f8524, 0.9999, 0.01;
	// end inline asm
	// begin inline asm
	fma.rn.f64    %fd4264, %fd4264, 0.9999, 0.01;
	// end inline asm
	// begin inline asm
	fma.rn.f32    %f8522, %f8522, 0.9999, 0.01;
	// end inline asm
	// begin inline asm
	fma.rn.f32    %f8524, %f8524, 0.9999, 0.01;
	// end inline asm
	// begin inline asm
	fma.rn.f64    %fd4262, %fd4262, 0.9999, 0.01;
	// end inline asm
	// begin inline asm
	fma.rn.f32    %f8522, %f8522, 0.9999, 0.01;
	// end inline asm
	// begin inline asm
	fma.rn.f32    %f8524, %f8524, 0.9999, 0.01;
	// end inline asm
	// begin inline asm
	fma.rn.f64    %fd4264, %fd4264, 0.9999, 0.01;
	// end inline asm
	// begin inline asm
	fma.rn.f32    %f8522, %f8522, 0.9999, 0.01;
	// end inline asm
	// begin inline asm
	fma.rn.f32    %f8524, %f8524, 0.9999, 0.01;
	// end inline asm
	// begin inline asm
	fma.rn.f64    %fd4262, %fd4262, 0.9999, 0.01;
	// end inline asm
	// begin inline asm
	fma.rn.f32    %f8522, %f8522, 0.9999, 0.01;
	// end inline asm
	// begin inline asm
	fma.rn.f32    %f8524, %f8524, 0.9999, 0.01;
	// end inline asm
	// begin inline asm
	fma.rn.f64    %fd4264, %fd4264, 0.9999, 0.01;
	// end inline asm
	// begin inline asm
	fma.rn.f32    %f8522, %f8522, 0.9999, 0.01;
	// end inline asm
	// begin inline asm
	fma.rn.f32    %f8524, %f8524, 0.9999, 0.01;
	// end inline asm
	// begin inline asm
	fma.rn.f64    %fd4262, %fd4262, 0.9999, 0.01;
	// end inline asm
	// begin inline asm
	fma.rn.f32    %f8522, %f8522, 0.9999, 0.01;
	// end inline asm
	// begin inline asm
	fma.rn.f32    %f8524, %f8524, 0.9999, 0.01;
	// end inline asm
	// begin inline asm
	fma.rn.f64    %fd4264, %fd4264, 0.9999, 0.01;
	// end inline asm
	// begin inline asm
	fma.rn.f32    %f8522, %f8522, 0.9999, 0.01;
	// end inline asm
	// begin inline asm
	fma.rn.f32    %f8524, %f8524, 0.9999, 0.01;
	// end inline asm
	// begin inline asm
	fma.rn.f64    %fd4262, %fd4262, 0.9999, 0.01;
	// end inline asm
	// begin inline asm
	fma.rn.f32    %f8522, %f8522, 0.9999, 0.01;
	// end inline asm
	// begin inline asm
	fma.rn.f32    %f8524, %f8524, 0.9999, 0.01;
	// end inline asm
	// begin inline asm
	fma.rn.f64    %fd4264, %fd4264, 0.9999, 0.01;
	// end inline asm
	// begin inline asm
	fma.rn.f32    %f8522, %f8522, 0.9999, 0.01;
	// end inline asm
	// begin inline asm
	fma.rn.f32    %f8524, %f8524, 0.9999, 0.01;
	// end inline asm
	// begin inline asm
	fma.rn.f64    %fd4262, %fd4262, 0.9999, 0.01;
	// end inline asm
	// begin inline asm
	fma.rn.f32    %f8522, %f8522, 0.9999, 0.01;
	// end inline asm
	// begin inline asm
	fma.rn.f32    %f8524, %f8524, 0.9999, 0.01;
	// end inline asm
	// begin inline asm
	fma.rn.f64    %fd4264, %fd4264, 0.9999, 0.01;
	// end inline asm
	// begin inline asm
	fma.rn.f32    %f8522, %f8522, 0.9999, 0.01;
	// end inline asm
	// begin inline asm
	fma.rn.f32    %f8524, %f8524, 0.9999, 0.01;
	// end inline asm
	// begin inline asm
	fma.rn.f64    %fd4262, %fd4262, 0.9999, 0.01;
	// end inline asm
	// begin inline asm
	fma.rn.f32    %f8522, %f8522, 0.9999, 0.01;
	// end inline asm
	// begin inline asm
	fma.rn.f32    %f8524, %f8524, 0.9999, 0.01;
	// end inline asm
	// begin inline asm
	fma.rn.f64    %fd4264, %fd4264, 0.9999, 0.01;
	// end inline asm
	// begin inline asm
	fma.rn.f32    %f8522, %f8522, 0.9999, 0.01;
	// end inline asm
	// begin inline asm
	fma.rn.f32    %f8524, %f8524, 0.9999, 0.01;
	// end inline asm
	// begin inline asm
	fma.rn.f64    %fd4262, %fd4262, 0.9999, 0.01;
	// end inline asm
	// begin inline asm
	fma.rn.f32    %f8522, %f8522, 0.9999, 0.01;
	// end inline asm
	// begin inline asm
	fma.rn.f32    %f8524, %f8524, 0.9999, 0.01;
	// end inline asm
	// begin inline asm
	fma.rn.f64    %fd4264, %fd4264, 0.9999, 0.01;
	// end inline asm
	// begin inline asm
	fma.rn.f32    %f8522, %f8522, 0.9999, 0.01;
	// end inline asm
	// begin inline asm
	fma.rn.f32    %f8524, %f8524, 0.9999, 0.01;
	// end inline asm
	// begin inline asm
	fma.rn.f64    %fd4262, %fd4262, 0.9999, 0.01;
	// end inline asm
	// begin inline asm
	fma.rn.f32    %f8522, %f8522, 0.9999, 0.01;
	// end inline asm
	// begin inline asm
	fma.rn.f32    %f8524, %f8524, 0.9999, 0.01;
	// end inline asm
	// begin inline asm
	fma.rn.f64    %fd4264, %fd4264, 0.9999, 0.01;
	// end inline asm
	// begin inline asm
	fma.rn.f32    %f8522, %f8522, 0.9999, 0.01;
	// end inline asm
	// begin inline asm
	fma.rn.f32    %f8524, %f8524, 0.9999, 0.01;
	// end inline asm
	// begin inline asm
	fma.rn.f64    %fd4262, %fd4262, 0.9999, 0.01;
	// end inline asm
	// begin inline asm
	fma.rn.f32    %f8522, %f8522, 0.9999, 0.01;
	// end inline asm
	// begin inline asm
	fma.rn.f32    %f8524, %f8524, 0.9999, 0.01;
	// end inline asm
	// begin inline asm
	fma.rn.f64    %fd4264, %fd4264, 0.9999, 0.01;
	// end inline asm
	// begin inline asm
	fma.rn.f32    %f8522, %f8522, 0.9999, 0.01;
	// end inline asm
	// begin inline asm
	fma.rn.f32    %f8524, %f8524, 0.9999, 0.01;
	// end inline asm
	// begin inline asm
	fma.rn.f64    %fd4262, %fd4262, 0.9999, 0.01;
	// end inline asm
	// begin inline asm
	fma.rn.f32    %f8522, %f8522, 0.9999, 0.01;
	// end inline asm
	// begin inline asm
	fma.rn.f32    %f8524, %f8524, 0.9999, 0.01;
	// end inline asm
	// begin inline asm
	fma.rn.f64    %fd4264, %fd4264, 0.9999, 0.01;
	// end inline asm
	// begin inline asm
	fma.rn.f32    %f8522, %f8522, 0.9999, 0.01;
	// end inline asm
	// begin inline asm
	fma.rn.f32    %f8524, %f8524, 0.9999, 0.01;
	// end inline asm
	// begin inline asm
	fma.rn.f64    %fd4262, %fd4262, 0.9999, 0.01;
	// end inline asm
	// begin inline asm
	fma.rn.f32    %f8522, %f8522, 0.9999, 0.01;
	// end inline asm
	// begin inline asm
	fma.rn.f32    %f8524, %f8524, 0.9999, 0.01;
	// end inline asm
	// begin inline asm
	fma.rn.f64    %fd4264, %fd4264, 0.9999, 0.01;
	// end inline asm
	// begin inline asm
	fma.rn.f32    %f8522, %f8522, 0.9999, 0.01;
	// end inline asm
	// begin inline asm
	fma.rn.f32    %f8524, %f8524, 0.9999, 0.01;
	// end inline asm
	// begin inline asm
	fma.rn.f64    %fd4262, %fd4262, 0.9999, 0.01;
	// end inline asm
	// begin inline asm
	fma.rn.f32    %f8522, %f8522, 0.9999, 0.01;
	// end inline asm
	// begin inline asm
	fma.rn.f32    %f8524, %f8524, 0.9999, 0.01;
	// end inline asm
	// begin inline asm
	fma.rn.f64    %fd4264, %fd4264, 0.9999, 0.01;
	// end inline asm
	// begin inline asm
	fma.rn.f32    %f8522, %f8522, 0.9999, 0.01;
	// end inline asm
	// begin inline asm
	fma.rn.f32    %f8524, %f8524, 0.9999, 0.01;
	// end inline asm
	// begin inline asm
	fma.rn.f64    %fd4262, %fd4262, 0.9999, 0.01;
	// end inline asm
	// begin inline asm
	fma.rn.f32    %f8522, %f8522, 0.9999, 0.01;
	// end inline asm
	// begin inline asm
	fma.rn.f32    %f8524, %f8524, 0.9999, 0.01;
	// end inline asm
	// begin inline asm
	fma.rn.f64    %fd4264, %fd4264, 0.9999, 0.01;
	// end inline asm
	// begin inline asm
	fma.rn.f32    %f8522, %f8522, 0.9999, 0.01;
	// end inline asm
	// begin inline asm
	fma.rn.f32    %f8524, %f8524, 0.9999, 0.01;
	// end inline asm
	// begin inline asm
	fma.rn.f64    %fd4262, %fd4262, 0.9999, 0.01;
	// end inline asm
	// begin inline asm
	fma.rn.f32    %f8522, %f8522, 0.9999, 0.01;
	// end inline asm
	// begin inline asm
	fma.rn.f32    %f8524, %f8524, 0.9999, 0.01;
	// end inline asm
	// begin inline asm
	fma.rn.f64    %fd4264, %fd4264, 0.9999, 0.01;
	// end inline asm
	// begin inline asm
	fma.rn.f32    %f8522, %f8522, 0.9999, 0.01;
	// end inline asm
	// begin inline asm
	fma.rn.f32    %f8524, %f8524, 0.9999, 0.01;
	// end inline asm
	// begin inline asm
	fma.rn.f64    %fd4262, %fd4262, 0.9999, 0.01;
	// end inline asm
	// begin inline asm
	fma.rn.f32    %f8522, %f8522, 0.9999, 0.01;
	// end inline asm
	// begin inline asm
	fma.rn.f32    %f8524, %f8524, 0.9999, 0.01;
	// end inline asm
	// begin inline asm
	fma.rn.f64    %fd4264, %fd4264, 0.9999, 0.01;
	// end inline asm
	// begin inline asm
	fma.rn.f32    %f8522, %f8522, 0.9999, 0.01;
	// end inline asm
	// begin inline asm
	fma.rn.f32    %f8524, %f8524, 0.9999, 0.01;
	// end inline asm
	// begin inline asm
	fma.rn.f64    %fd4262, %fd4262, 0.9999, 0.01;
	// end inline asm
	// begin inline asm
	fma.rn.f32    %f8522, %f8522, 0.9999, 0.01;
	// end inline asm
	// begin inline asm
	fma.rn.f32    %f8524, %f8524, 0.9999, 0.01;
	// end inline asm
	// begin inline asm
	fma.rn.f64    %fd4264, %fd4264, 0.9999, 0.01;
	// end inline asm
	// begin inline asm
	fma.rn.f32    %f8522, %f8522, 0.9999, 0.01;
	// end inline asm
	// begin inline asm
	fma.rn.f32    %f8524, %f8524, 0.9999, 0.01;
	// end inline asm
	// begin inline asm
	fma.rn.f64    %fd4262, %fd4262, 0.9999, 0.01;
	// end inline asm
	// begin inline asm
	fma.rn.f32    %f8522, %f8522, 0.9999, 0.01;
	// end inline asm
	// begin inline asm
	fma.rn.f32    %f8524, %f8524, 0.9999, 0.01;
	// end inline asm
	// begin inline asm
	fma.rn.f64    %fd4264, %fd4264, 0.9999, 0.01;
	// end inline asm
	// begin inline asm
	fma.rn.f32    %f8522, %f8522, 0.9999, 0.01;
	// end inline asm
	// begin inline asm
	fma.rn.f32    %f8524, %f8524, 0.9999, 0.01;
	// end inline asm
	// begin inline asm
	fma.rn.f64    %fd4262, %fd4262, 0.9999, 0.01;
	// end inline asm
	// begin inline asm
	fma.rn.f32    %f8522, %f8522, 0.9999, 0.01;
	// end inline asm
	// begin inline asm
	fma.rn.f32    %f8524, %f8524, 0.9999, 0.01;
	// end inline asm
	// begin inline asm
	fma.rn.f64    %fd4264, %fd4264, 0.9999, 0.01;
	// end inline asm
	// begin inline asm
	fma.rn.f32    %f8522, %f8522, 0.9999, 0.01;
	// end inline asm
	// begin inline asm
	fma.rn.f32    %f8524, %f8524, 0.9999, 0.01;
	// end inline asm
	// begin inline asm
	fma.rn.f64    %fd4262, %fd4262, 0.9999, 0.01;
	// end inline asm
	// begin inline asm
	fma.rn.f32    %f8522, %f8522, 0.9999, 0.01;
	// end inline asm
	// begin inline asm
	fma.rn.f32    %f8524, %f8524, 0.9999, 0.01;
	// end inline asm
	// begin inline asm
	fma.rn.f64    %fd4264, %fd4264, 0.9999, 0.01;
	// end inline asm
	// begin inline asm
	fma.rn.f32    %f8522, %f8522, 0.9999, 0.01;
	// end inline asm
	// begin inline asm
	fma.rn.f32    %f8524, %f8524, 0.9999, 0.01;
	// end inline asm
	// begin inline asm
	fma.rn.f64    %fd4262, %fd4262, 0.9999, 0.01;
	// end inline asm
	// begin inline asm
	fma.rn.f32    %f8522, %f8522, 0.9999, 0.01;
	// end inline asm
	// begin inline asm
	fma.rn.f32    %f8524, %f8524, 0.9999, 0.01;
	// end inline asm
	// begin inline asm
	fma.rn.f64    %fd4264, %fd4264, 0.9999, 0.01;
	// end inline asm
	// begin inline asm
	fma.rn.f32    %f8522, %f8522, 0.9999, 0.01;
	// end inline asm
	// begin inline asm
	fma.rn.f32    %f8524, %f8524, 0.9999, 0.01;
	// end inline asm
	// begin inline asm
	fma.rn.f64    %fd4262, %fd4262, 0.9999, 0.01;
	// end inline asm
	// begin inline asm
	fma.rn.f32    %f8522, %f8522, 0.9999, 0.01;
	// end inline asm
	// begin inline asm
	fma.rn.f32    %f8524, %f8524, 0.9999, 0.01;
	// end inline asm
	// begin inline asm
	fma.rn.f64    %fd4264, %fd4264, 0.9999, 0.01;
	// end inline asm
	// begin inline asm
	fma.rn.f32    %f8522, %f8522, 0.9999, 0.01;
	// end inline asm
	// begin inline asm
	fma.rn.f32    %f8524, %f8524, 0.9999, 0.01;
	// end inline asm
	// begin inline asm
	fma.rn.f64    %fd4262, %fd4262, 0.9999, 0.01;
	// end inline asm
	// begin inline asm
	fma.rn.f32    %f8522, %f8522, 0.9999, 0.01;
	// end inline asm
	// begin inline asm
	fma.rn.f32    %f8524, %f8524, 0.9999, 0.01;
	// end inline asm
	// begin inline asm
	fma.rn.f64    %fd4264, %fd4264, 0.9999, 0.01;
	// end inline asm
	// begin inline asm
	fma.rn.f32    %f8522, %f8522, 0.9999, 0.01;
	// end inline asm
	// begin inline asm
	fma.rn.f32    %f8524, %f8524, 0.9999, 0.01;
	// end inline asm
	// begin inline asm
	fma.rn.f64    %fd4262, %fd4262, 0.9999, 0.01;
	// end inline asm
	// begin inline asm
	fma.rn.f32    %f8522, %f8522, 0.9999, 0.01;
	// end inline asm
	// begin inline asm
	fma.rn.f32    %f8524, %f8524, 0.9999, 0.01;
	// end inline asm
	// begin inline asm
	fma.rn.f64    %fd4264, %fd4264, 0.9999, 0.01;
	// end inline asm
	// begin inline asm
	fma.rn.f32    %f8522, %f8522, 0.9999, 0.01;
	// end inline asm
	// begin inline asm
	fma.rn.f32    %f8524, %f8524, 0.9999, 0.01;
	// end inline asm
	// begin inline asm
	fma.rn.f64    %fd4262, %fd4262, 0.9999, 0.01;
	// end inline asm
	// begin inline asm
	fma.rn.f32    %f8522, %f8522, 0.9999, 0.01;
	// end inline asm
	// begin inline asm
	fma.rn.f32    %f8524, %f8524, 0.9999, 0.01;
	// end inline asm
	// begin inline asm
	fma.rn.f64    %fd4264, %fd4264, 0.9999, 0.01;
	// end inline asm
	// begin inline asm
	fma.rn.f32    %f8522, %f8522, 0.9999, 0.01;
	// end inline asm
	// begin inline asm
	fma.rn.f32    %f8524, %f8524, 0.9999, 0.01;
	// end inline asm
	// begin inline asm
	fma.rn.f64    %fd4262, %fd4262, 0.9999, 0.01;
	// end inline asm
	// begin inline asm
	fma.rn.f32    %f8522, %f8522, 0.9999, 0.01;
	// end inline asm
	// begin inline asm
	fma.rn.f32    %f8524, %f8524, 0.9999, 0.01;
	// end inline asm
	// begin inline asm
	fma.rn.f64    %fd4264, %fd4264, 0.9999, 0.01;
	// end inline asm
	// begin inline asm
	fma.rn.f32    %f8522, %f8522, 0.9999, 0.01;
	// end inline asm
	// begin inline asm
	fma.rn.f32    %f8524, %f8524, 0.9999, 0.01;
	// end inline asm
	// begin inline asm
	fma.rn.f64    %fd4262, %fd4262, 0.9999, 0.01;
	// end inline asm
	// begin inline asm
	fma.rn.f32    %f8522, %f8522, 0.9999, 0.01;
	// end inline asm
	// begin inline asm
	fma.rn.f32    %f8524, %f8524, 0.9999, 0.01;
	// end inline asm
	// begin inline asm
	fma.rn.f64    %fd4264, %fd4264, 0.9999, 0.01;
	// end inline asm
	// begin inline asm
	fma.rn.f32    %f8522, %f8522, 0.9999, 0.01;
	// end inline asm
	// begin inline asm
	fma.rn.f32    %f8524, %f8524, 0.9999, 0.01;
	// end inline asm
	// begin inline asm
	fma.rn.f64    %fd4262, %fd4262, 0.9999, 0.01;
	// end inline asm
	// begin inline asm
	fma.rn.f32    %f8522, %f8522, 0.9999, 0.01;
	// end inline asm
	// begin inline asm
	fma.rn.f32    %f8524, %f8524, 0.9999, 0.01;
	// end inline asm
	// begin inline asm
	fma.rn.f64    %fd4264, %fd4264, 0.9999, 0.01;
	// end inline asm
	// begin inline asm
	fma.rn.f32    %f8522, %f8522, 0.9999, 0.01;
	// end inline asm
	// begin inline asm
	fma.rn.f32    %f8524, %f8524, 0.9999, 0.01;
	// end inline asm
	// begin inline asm
	fma.rn.f64    %fd4262, %fd4262, 0.9999, 0.01;
	// end inline asm
	// begin inline asm
	fma.rn.f32    %f8522, %f8522, 0.9999, 0.01;
	// end inline asm
	// begin inline asm
	fma.rn.f32    %f8524, %f8524, 0.9999, 0.01;
	// end inline asm
	// begin inline asm
	fma.rn.f64    %fd4264, %fd4264, 0.9999, 0.01;
	// end inline asm
	// begin inline asm
	fma.rn.f32    %f8522, %f8522, 0.9999, 0.01;
	// end inline asm
	// begin inline asm
	fma.rn.f32    %f8524, %f8524, 0.9999, 0.01;
	// end inline asm
	// begin inline asm
	fma.rn.f64    %fd4262, %fd4262, 0.9999, 0.01;
	// end inline asm
	// begin inline asm
	fma.rn.f32    %f8522, %f8522, 0.9999, 0.01;
	// end inline asm
	// begin inline asm
	fma.rn.f32    %f8524, %f8524, 0.9999, 0.01;
	// end inline asm
	// begin inline asm
	fma.rn.f64    %fd4264, %fd4264, 0.9999, 0.01;
	// end inline asm
	// begin inline asm
	fma.rn.f32    %f8522, %f8522, 0.9999, 0.01;
	// end inline asm
	// begin inline asm
	fma.rn.f32    %f8524, %f8524, 0.9999, 0.01;
	// end inline asm
	// begin inline asm
	fma.rn.f64    %fd4262, %fd4262, 0.9999, 0.01;
	// end inline asm
	// begin inline asm
	fma.rn.f32    %f8522, %f8522, 0.9999, 0.01;
	// end inline asm
	// begin inline asm
	fma.rn.f32    %f8524, %f8524, 0.9999, 0.01;
	// end inline asm
	// begin inline asm
	fma.rn.f64    %fd4264, %fd4264, 0.9999, 0.01;
	// end inline asm
	// begin inline asm
	fma.rn.f32    %f8522, %f8522, 0.9999, 0.01;
	// end inline asm
	// begin inline asm
	fma.rn.f32    %f8524, %f8524, 0.9999, 0.01;
	// end inline asm
	// begin inline asm
	fma.rn.f64    %fd4262, %fd4262, 0.9999, 0.01;
	// end inline asm
	// begin inline asm
	fma.rn.f32    %f8522, %f8522, 0.9999, 0.01;
	// end inline asm
	// begin inline asm
	fma.rn.f32    %f8524, %f8524, 0.9999, 0.01;
	// end inline asm
	// begin inline asm
	fma.rn.f64    %fd4264, %fd4264, 0.9999, 0.01;
	// end inline asm
	// begin inline asm
	fma.rn.f32    %f8522, %f8522, 0.9999, 0.01;
	// end inline asm
	// begin inline asm
	fma.rn.f32    %f8524, %f8524, 0.9999, 0.01;
	// end inline asm
	// begin inline asm
	fma.rn.f64    %fd4262, %fd4262, 0.9999, 0.01;
	// end inline asm
	// begin inline asm
	fma.rn.f32    %f8522, %f8522, 0.9999, 0.01;
	// end inline asm
	// begin inline asm
	fma.rn.f32    %f8524, %f8524, 0.9999, 0.01;
	// end inline asm
	// begin inline asm
	fma.rn.f64    %fd4264, %fd4264, 0.9999, 0.01;
	// end inline asm
	// begin inline asm
	fma.rn.f32    %f8522, %f8522, 0.9999, 0.01;
	// end inline asm
	// begin inline asm
	fma.rn.f32    %f8524, %f8524, 0.9999, 0.01;
	// end inline asm
	// begin inline asm
	fma.rn.f64    %fd4262, %fd4262, 0.9999, 0.01;
	// end inline asm
	// begin inline asm
	fma.rn.f32    %f8522, %f8522, 0.9999, 0.01;
	// end inline asm
	// begin inline asm
	fma.rn.f32    %f8524, %f8524, 0.9999, 0.01;
	// end inline asm
	// begin inline asm
	fma.rn.f64    %fd4264, %fd4264, 0.9999, 0.01;
	// end inline asm
	// begin inline asm
	fma.rn.f32    %f8522, %f8522, 0.9999, 0.01;
	// end inline asm
	// begin inline asm
	fma.rn.f32    %f8524, %f8524, 0.9999, 0.01;
	// end inline asm
	// begin inline asm
	fma.rn.f64    %fd4262, %fd4262, 0.9999, 0.01;
	// end inline asm
	// begin inline asm
	fma.rn.f32    %f8522, %f8522, 0.9999, 0.01;
	// end inline asm
	// begin inline asm
	fma.rn.f32    %f8524, %f8524, 0.9999, 0.01;
	// end inline asm
	// begin inline asm
	fma.rn.f64    %fd4264, %fd4264, 0.9999, 0.01;
	// end inline asm
	// begin inline asm
	fma.rn.f32    %f8522, %f8522, 0.9999, 0.01;
	// end inline asm
	// begin inline asm
	fma.rn.f32    %f8524, %f8524, 0.9999, 0.01;
	// end inline asm
	// begin inline asm
	fma.rn.f64    %fd4262, %fd4262, 0.9999, 0.01;
	// end inline asm
	// begin inline asm
	fma.rn.f32    %f8522, %f8522, 0.9999, 0.01;
	// end inline asm
	// begin inline asm
	fma.rn.f32    %f8524, %f8524, 0.9999, 0.01;
	// end inline asm
	// begin inline asm
	fma.rn.f64    %fd4264, %fd4264, 0.9999, 0.01;
	// end inline asm
	// begin inline asm
	fma.rn.f32    %f8522, %f8522, 0.9999, 0.01;
	// end inline asm
	// begin inline asm
	fma.rn.f32    %f8524, %f8524, 0.9999, 0.01;
	// end inline asm
	// begin inline asm
	fma.rn.f64    %fd4262, %fd4262, 0.9999, 0.01;
	// end inline asm
	// begin inline asm
	fma.rn.f32    %f8522, %f8522, 0.9999, 0.01;
	// end inline asm
	// begin inline asm
	fma.rn.f32    %f8524, %f8524, 0.9999, 0.01;
	// end inline asm
	// begin inline asm
	fma.rn.f64    %fd4264, %fd4264, 0.9999, 0.01;
	// end inline asm
	// begin inline asm
	fma.rn.f32    %f8522, %f8522, 0.9999, 0.01;
	// end inline asm
	// begin inline asm
	fma.rn.f32    %f8524, %f8524, 0.9999, 0.01;
	// end inline asm
	// begin inline asm
	fma.rn.f64    %fd4262, %fd4262, 0.9999, 0.01;
	// end inline asm
	// begin inline asm
	fma.rn.f32    %f8522, %f8522, 0.9999, 0.01;
	// end inline asm
	// begin inline asm
	fma.rn.f32    %f8524, %f8524, 0.9999, 0.01;
	// end inline asm
	// begin inline asm
	fma.rn.f64    %fd4264, %fd4264, 0.9999, 0.01;
	// end inline asm
	// begin inline asm
	fma.rn.f32    %f8522, %f8522, 0.9999, 0.01;
	// end inline asm
	// begin inline asm
	fma.rn.f32    %f8524, %f8524, 0.9999, 0.01;
	// end inline asm
	// begin inline asm
	fma.rn.f64    %fd4262, %fd4262, 0.9999, 0.01;
	// end inline asm
	// begin inline asm
	fma.rn.f32    %f8522, %f8522, 0.9999, 0.01;
	// end inline asm
	// begin inline asm
	fma.rn.f32    %f8524, %f8524, 0.9999, 0.01;
	// end inline asm
	// begin inline asm
	fma.rn.f64    %fd4264, %fd4264, 0.9999, 0.01;
	// end inline asm
	// begin inline asm
	fma.rn.f32    %f8522, %f8522, 0.9999, 0.01;
	// end inline asm
	// begin inline asm
	fma.rn.f32    %f8524, %f8524, 0.9999, 0.01;
	// end inline asm
	// begin inline asm
	fma.rn.f64    %fd4262, %fd4262, 0.9999, 0.01;
	// end inline asm
	// begin inline asm
	fma.rn.f32    %f8522, %f8522, 0.9999, 0.01;
	// end inline asm
	// begin inline asm
	fma.rn.f32    %f8524, %f8524, 0.9999, 0.01;
	// end inline asm
	// begin inline asm
	fma.rn.f64    %fd4264, %fd4264, 0.9999, 0.01;
	// end inline asm
	// begin inline asm
	fma.rn.f32    %f8522, %f8522, 0.9999, 0.01;
	// end inline asm
	// begin inline asm
	fma.rn.f32    %f8524, %f8524, 0.9999, 0.01;
	// end inline asm
	// begin inline asm
	fma.rn.f64    %fd4262, %fd4262, 0.9999, 0.01;
	// end inline asm
	// begin inline asm
	fma.rn.f32    %f8522, %f8522, 0.9999, 0.01;
	// end inline asm
	// begin inline asm
	fma.rn.f32    %f8524, %f8524, 0.9999, 0.01;
	// end inline asm
	// begin inline asm
	fma.rn.f64    %fd4264, %fd4264, 0.9999, 0.01;
	// end inline asm
	// begin inline asm
	fma.rn.f32    %f8522, %f8522, 0.9999, 0.01;
	// end inline asm
	// begin inline asm
	fma.rn.f32    %f8524, %f8524, 0.9999, 0.01;
	// end inline asm
	// begin inline asm
	fma.rn.f64    %fd4262, %fd4262, 0.9999, 0.01;
	// end inline asm
	// begin inline asm
	fma.rn.f32    %f8522, %f8522, 0.9999, 0.01;
	// end inline asm
	// begin inline asm
	fma.rn.f32    %f8524, %f8524, 0.9999, 0.01;
	// end inline asm
	// begin inline asm
	fma.rn.f64    %fd4264, %fd4264, 0.9999, 0.01;
	// end inline asm
	// begin inline asm
	fma.rn.f32    %f8522, %f8522, 0.9999, 0.01;
	// end inline asm
	// begin inline asm
	fma.rn.f32    %f8524, %f8524, 0.9999, 0.01;
	// end inline asm
	// begin inline asm
	fma.rn.f64    %fd4262, %fd4262, 0.9999, 0.01;
	// end inline asm
	// begin inline asm
	fma.rn.f32    %f8522, %f8522, 0.9999, 0.01;
	// end inline asm
	// begin inline asm
	fma.rn.f32    %f8524, %f8524, 0.9999, 0.01;
	// end inline asm
	// begin inline asm
	fma.rn.f64    %fd4264, %fd4264, 0.9999, 0.01;
	// end inline asm
	// begin inline asm
	fma.rn.f32    %f8522, %f8522, 0.9999, 0.01;
	// end inline asm
	// begin inline asm
	fma.rn.f32    %f8524, %f8524, 0.9999, 0.01;
	// end inline asm
	// begin inline asm
	fma.rn.f64    %fd4262, %fd4262, 0.9999, 0.01;
	// end inline asm
	// begin inline asm
	fma.rn.f32    %f8522, %f8522, 0.9999, 0.01;
	// end inline asm
	// begin inline asm
	fma.rn.f32    %f8524, %f8524, 0.9999, 0.01;
	// end inline asm
	// begin inline asm
	fma.rn.f64    %fd4264, %fd4264, 0.9999, 0.01;
	// end inline asm
	// begin inline asm
	fma.rn.f32    %f8522, %f8522, 0.9999, 0.01;
	// end inline asm
	// begin inline asm
	fma.rn.f32    %f8524, %f8524, 0.9999, 0.01;
	// end inline asm
	// begin inline asm
	fma.rn.f64    %fd4262, %fd4262, 0.9999, 0.01;
	// end inline asm
	// begin inline asm
	fma.rn.f32    %f8522, %f8522, 0.9999, 0.01;
	// end inline asm
	// begin inline asm
	fma.rn.f32    %f8524, %f8524, 0.9999, 0.01;
	// end inline asm
	// begin inline asm
	fma.rn.f64    %fd4264, %fd4264, 0.9999, 0.01;
	// end inline asm
	// begin inline asm
	fma.rn.f32    %f8522, %f8522, 0.9999, 0.01;
	// end inline asm
	// begin inline asm
	fma.rn.f32    %f8524, %f8524, 0.9999, 0.01;
	// end inline asm
	// begin inline asm
	fma.rn.f64    %fd4262, %fd4262, 0.9999, 0.01;
	// end inline asm
	// begin inline asm
	fma.rn.f32    %f8522, %f8522, 0.9999, 0.01;
	// end inline asm
	// begin inline asm
	fma.rn.f32    %f8524, %f8524, 0.9999, 0.01;
	// end inline asm
	// begin inline asm
	fma.rn.f64    %fd4264, %fd4264, 0.9999, 0.01;
	// end inline asm
	// begin inline asm
	fma.rn.f32    %f8522, %f8522, 0.9999, 0.01;
	// end inline asm
	// begin inline asm
	fma.rn.f32    %f8524, %f8524, 0.9999, 0.01;
	// end inline asm
	// begin inline asm
	fma.rn.f64    %fd4262, %fd4262, 0.9999, 0.01;
	// end inline asm
	// begin inline asm
	fma.rn.f32    %f8522, %f8522, 0.9999, 0.01;
	// end inline asm
	// begin inline asm
	fma.rn.f32    %f8524, %f8524, 0.9999, 0.01;
	// end inline asm
	// begin inline asm
	fma.rn.f64    %fd4264, %fd4264, 0.9999, 0.01;
	// end inline asm
	// begin inline asm
	fma.rn.f32    %f8522, %f8522, 0.9999, 0.01;
	// end inline asm
	// begin inline asm
	fma.rn.f32    %f8524, %f8524, 0.9999, 0.01;
	// end inline asm
	// begin inline asm
	fma.rn.f64    %fd4262, %fd4262, 0.9999, 0.01;
	// end inline asm
	// begin inline asm
	fma.rn.f32    %f8522, %f8522, 0.9999, 0.01;
	// end inline asm
	// begin inline asm
	fma.rn.f32    %f8524, %f8524, 0.9999, 0.01;
	// end inline asm
	// begin inline asm
	fma.rn.f64    %fd4264, %fd4264, 0.9999, 0.01;
	// end inline asm
	// begin inline asm
	fma.rn.f32    %f8522, %f8522, 0.9999, 0.01;
	// end inline asm
	// begin inline asm
	fma.rn.f32    %f8524, %f8524, 0.9999, 0.01;
	// end inline asm
	// begin inline asm
	fma.rn.f64    %fd4262, %fd4262, 0.9999, 0.01;
	// end inline asm
	// begin inline asm
	fma.rn.f32    %f8522, %f8522, 0.9999, 0.01;
	// end inline asm
	// begin inline asm
	fma.rn.f32    %f8524, %f8524, 0.9999, 0.01;
	// end inline asm
	// begin inline asm
	fma.rn.f64    %fd4264, %fd4264, 0.9999, 0.01;
	// end inline asm
	// begin inline asm
	fma.rn.f32    %f8522, %f8522, 0.9999, 0.01;
	// end inline asm
	// begin inline asm
	fma.rn.f32    %f8524, %f8524, 0.9999, 0.01;
	// end inline asm
	// begin inline asm
	fma.rn.f64    %fd4262, %fd4262, 0.9999, 0.01;
	// end inline asm
	// begin inline asm
	fma.rn.f32    %f8522, %f8522, 0.9999, 0.01;
	// end inline asm
	// begin inline asm
	fma.rn.f32    %f8524, %f8524, 0.9999, 0.01;
	// end inline asm
	// begin inline asm
	fma.rn.f64    %fd4264, %fd4264, 0.9999, 0.01;
	// end inline asm
	// begin inline asm
	fma.rn.f32    %f8522, %f8522, 0.9999, 0.01;
	// end inline asm
	// begin inline asm
	fma.rn.f32    %f8524, %f8524, 0.9999, 0.01;
	// end inline asm
	// begin inline asm
	fma.rn.f64    %fd4262, %fd4262, 0.9999, 0.01;
	// end inline asm
	// begin inline asm
	fma.rn.f32    %f8522, %f8522, 0.9999, 0.01;
	// end inline asm
	// begin inline asm
	fma.rn.f32    %f8524, %f8524, 0.9999, 0.01;
	// end inline asm
	// begin inline asm
	fma.rn.f64    %fd4264, %fd4264, 0.9999, 0.01;
	// end inline asm
	// begin inline asm
	fma.rn.f32    %f8522, %f8522, 0.9999, 0.01;
	// end inline asm
	// begin inline asm
	fma.rn.f32    %f8524, %f8524, 0.9999, 0.01;
	// end inline asm
	// begin inline asm
	fma.rn.f64    %fd4262, %fd4262, 0.9999, 0.01;
	// end inline asm
	// begin inline asm
	fma.rn.f32    %f8522, %f8522, 0.9999, 0.01;
	// end inline asm
	// begin inline asm
	fma.rn.f32    %f8524, %f8524, 0.9999, 0.01;
	// end inline asm
	// begin inline asm
	fma.rn.f64    %fd4264, %fd4264, 0.9999, 0.01;
	// end inline asm
	// begin inline asm
	fma.rn.f32    %f8522, %f8522, 0.9999, 0.01;
	// end inline asm
	// begin inline asm
	fma.rn.f32    %f8524, %f8524, 0.9999, 0.01;
	// end inline asm
	// begin inline asm
	fma.rn.f64    %fd4262, %fd4262, 0.9999, 0.01;
	// end inline asm
	// begin inline asm
	fma.rn.f32    %f8522, %f8522, 0.9999, 0.01;
	// end inline asm
	// begin inline asm
	fma.rn.f32    %f8524, %f8524, 0.9999, 0.01;
	// end inline asm
	// begin inline asm
	fma.rn.f64    %fd4264, %fd4264, 0.9999, 0.01;
	// end inline asm
	// begin inline asm
	fma.rn.f32    %f8522, %f8522, 0.9999, 0.01;
	// end inline asm
	// begin inline asm
	fma.rn.f32    %f8524, %f8524, 0.9999, 0.01;
	// end inline asm
	// begin inline asm
	fma.rn.f64    %fd4262, %fd4262, 0.9999, 0.01;
	// end inline asm
	// begin inline asm
	fma.rn.f32    %f8522, %f8522, 0.9999, 0.01;
	// end inline asm
	// begin inline asm
	fma.rn.f32    %f8524, %f8524, 0.9999, 0.01;
	// end inline asm
	// begin inline asm
	fma.rn.f64    %fd4264, %fd4264, 0.9999, 0.01;
	// end inline asm
	// begin inline asm
	fma.rn.f32    %f8522, %f8522, 0.9999, 0.01;
	// end inline asm
	// begin inline asm
	fma.rn.f32    %f8524, %f8524, 0.9999, 0.01;
	// end inline asm
	// begin inline asm
	fma.rn.f64    %fd4262, %fd4262, 0.9999, 0.01;
	// end inline asm
	// begin inline asm
	fma.rn.f32    %f8522, %f8522, 0.9999, 0.01;
	// end inline asm
	// begin inline asm
	fma.rn.f32    %f8524, %f8524, 0.9999, 0.01;
	// end inline asm
	// begin inline asm
	fma.rn.f64    %fd4264, %fd4264, 0.9999, 0.01;
	// end inline asm
	// begin inline asm
	fma.rn.f32    %f8522, %f8522, 0.9999, 0.01;
	// end inline asm
	// begin inline asm
	fma.rn.f32    %f8524, %f8524, 0.9999, 0.01;
	// end inline asm
	// begin inline asm
	fma.rn.f64    %fd4262, %fd4262, 0.9999, 0.01;
	// end inline asm
	// begin inline asm
	fma.rn.f32    %f8522, %f8522, 0.9999, 0.01;
	// end inline asm
	// begin inline asm
	fma.rn.f32    %f8524, %f8524, 0.9999, 0.01;
	// end inline asm
	// begin inline asm
	fma.rn.f64    %fd4264, %fd4264, 0.9999, 0.01;
	// end inline asm
	// begin inline asm
	fma.rn.f32    %f8522, %f8522, 0.9999, 0.01;
	// end inline asm
	// begin inline asm
	fma.rn.f32    %f8524, %f8524, 0.9999, 0.01;
	// end inline asm
	// begin inline asm
	fma.rn.f64    %fd4262, %fd4262, 0.9999, 0.01;
	// end inline asm
	// begin inline asm
	fma.rn.f32    %f8522, %f8522, 0.9999, 0.01;
	// end inline asm
	// begin inline asm
	fma.rn.f32    %f8524, %f8524, 0.9999, 0.01;
	// end inline asm
	// begin inline asm
	fma.rn.f64    %fd4264, %fd4264, 0.9999, 0.01;
	// end inline asm
	// begin inline asm
	fma.rn.f32    %f8522, %f8522, 0.9999, 0.01;
	// end inline asm
	// begin inline asm
	fma.rn.f32    %f8524, %f8524, 0.9999, 0.01;
	// end inline asm
	// begin inline asm
	fma.rn.f64    %fd4262, %fd4262, 0.9999, 0.01;
	// end inline asm
	// begin inline asm
	fma.rn.f32    %f8522, %f8522, 0.9999, 0.01;
	// end inline asm
	// begin inline asm
	fma.rn.f32    %f8524, %f8524, 0.9999, 0.01;
	// end inline asm
	// begin inline asm
	fma.rn.f64    %fd4264, %fd4264, 0.9999, 0.01;
	// end inline asm
	// begin inline asm
	fma.rn.f32    %f8522, %f8522, 0.9999, 0.01;
	// end inline asm
	// begin inline asm
	fma.rn.f32    %f8524, %f8524, 0.9999, 0.01;
	// end inline asm
	// begin inline asm
	fma.rn.f64    %fd4262, %fd4262, 0.9999, 0.01;
	// end inline asm
	// begin inline asm
	fma.rn.f32    %f8522, %f8522, 0.9999, 0.01;
	// end inline asm
	// begin inline asm
	fma.rn.f32    %f8524, %f8524, 0.9999, 0.01;
	// end inline asm
	// begin inline asm
	fma.rn.f64    %fd4264, %fd4264, 0.9999, 0.01;
	// end inline asm
	// begin inline asm
	fma.rn.f32    %f8522, %f8522, 0.9999, 0.01;
	// end inline asm
	// begin inline asm
	fma.rn.f32    %f8524, %f8524, 0.9999, 0.01;
	// end inline asm
	// begin inline asm
	fma.rn.f64    %fd4262, %fd4262, 0.9999, 0.01;
	// end inline asm
	// begin inline asm
	fma.rn.f32    %f8522, %f8522, 0.9999, 0.01;
	// end inline asm
	// begin inline asm
	fma.rn.f32    %f8524, %f8524, 0.9999, 0.01;
	// end inline asm
	// begin inline asm
	fma.rn.f64    %fd4264, %fd4264, 0.9999, 0.01;
	// end inline asm
	// begin inline asm
	fma.rn.f32    %f8522, %f8522, 0.9999, 0.01;
	// end inline asm
	// begin inline asm
	fma.rn.f32    %f8524, %f8524, 0.9999, 0.01;
	// end inline asm
	// begin inline asm
	fma.rn.f64    %fd4262, %fd4262, 0.9999, 0.01;
	// end inline asm
	// begin inline asm
	fma.rn.f32    %f8522, %f8522, 0.9999, 0.01;
	// end inline asm
	// begin inline asm
	fma.rn.f32    %f8524, %f8524, 0.9999, 0.01;
	// end inline asm
	// begin inline asm
	fma.rn.f64    %fd4264, %fd4264, 0.9999, 0.01;
	// end inline asm
	// begin inline asm
	fma.rn.f32    %f8522, %f8522, 0.9999, 0.01;
	// end inline asm
	// begin inline asm
	fma.rn.f32    %f8524, %f8524, 0.9999, 0.01;
	// end inline asm
	// begin inline asm
	fma.rn.f64    %fd4262, %fd4262, 0.9999, 0.01;
	// end inline asm
	// begin inline asm
	fma.rn.f32    %f8522, %f8522, 0.9999, 0.01;
	// end inline asm
	// begin inline asm
	fma.rn.f32    %f8524, %f8524, 0.9999, 0.01;
	// end inline asm
	// begin inline asm
	fma.rn.f64    %fd4264, %fd4264, 0.9999, 0.01;
	// end inline asm
	// begin inline asm
	fma.rn.f32    %f8522, %f8522, 0.9999, 0.01;
	// end inline asm
	// begin inline asm
	fma.rn.f32    %f8524, %f8524, 0.9999, 0.01;
	// end inline asm
	// begin inline asm
	fma.rn.f64    %fd4262, %fd4262, 0.9999, 0.01;
	// end inline asm
	// begin inline asm
	fma.rn.f32    %f8522, %f8522, 0.9999, 0.01;
	// end inline asm
	// begin inline asm
	fma.rn.f32    %f8524, %f8524, 0.9999, 0.01;
	// end inline asm
	// begin inline asm
	fma.rn.f64    %fd4264, %fd4264, 0.9999, 0.01;
	// end inline asm
	// begin inline asm
	fma.rn.f32    %f8522, %f8522, 0.9999, 0.01;
	// end inline asm
	// begin inline asm
	fma.rn.f32    %f8524, %f8524, 0.9999, 0.01;
	// end inline asm
	// begin inline asm
	fma.rn.f64    %fd4262, %fd4262, 0.9999, 0.01;
	// end inline asm
	// begin inline asm
	fma.rn.f32    %f8522, %f8522, 0.9999, 0.01;
	// end inline asm
	// begin inline asm
	fma.rn.f32    %f8524, %f8524, 0.9999, 0.01;
	// end inline asm
	// begin inline asm
	fma.rn.f64    %fd4264, %fd4264, 0.9999, 0.01;
	// end inline asm
	// begin inline asm
	fma.rn.f32    %f8522, %f8522, 0.9999, 0.01;
	// end inline asm
	// begin inline asm
	fma.rn.f32    %f8524, %f8524, 0.9999, 0.01;
	// end inline asm
	// begin inline asm
	fma.rn.f64    %fd4262, %fd4262, 0.9999, 0.01;
	// end inline asm
	// begin inline asm
	fma.rn.f32    %f8522, %f8522, 0.9999, 0.01;
	// end inline asm
	// begin inline asm
	fma.rn.f32    %f8524, %f8524, 0.9999, 0.01;
	// end inline asm
	// begin inline asm
	fma.rn.f64    %fd4264, %fd4264, 0.9999, 0.01;
	// end inline asm
	// begin inline asm
	fma.rn.f32    %f8522, %f8522, 0.9999, 0.01;
	// end inline asm
	// begin inline asm
	fma.rn.f32    %f8524, %f8524, 0.9999, 0.01;
	// end inline asm
	// begin inline asm
	fma.rn.f64    %fd4262, %fd4262, 0.9999, 0.01;
	// end inline asm
	// begin inline asm
	fma.rn.f32    %f8522, %f8522, 0.9999, 0.01;
	// end inline asm
	// begin inline asm
	fma.rn.f32    %f8524, %f8524, 0.9999, 0.01;
	// end inline asm
	// begin inline asm
	fma.rn.f64    %fd4264, %fd4264, 0.9999, 0.01;
	// end inline asm
	// begin inline asm
	fma.rn.f32    %f8522, %f8522, 0.9999, 0.01;
	// end inline asm
	// begin inline asm
	fma.rn.f32    %f8524, %f8524, 0.9999, 0.01;
	// end inline asm
	// begin inline asm
	fma.rn.f64    %fd4262, %fd4262, 0.9999, 0.01;
	// end inline asm
	// begin inline asm
	fma.rn.f32    %f8522, %f8522, 0.9999, 0.01;
	// end inline asm
	// begin inline asm
	fma.rn.f32    %f8524, %f8524, 0.9999, 0.01;
	// end inline asm
	// begin inline asm
	fma.rn.f64    %fd4264, %fd4264, 0.9999, 0.01;
	// end inline asm
	// begin inline asm
	fma.rn.f32    %f8522, %f8522, 0.9999, 0.01;
	// end inline asm
	// begin inline asm
	fma.rn.f32    %f8524, %f8524, 0.9999, 0.01;
	// end inline asm
	// begin inline asm
	fma.rn.f64    %fd4262, %fd4262, 0.9999, 0.01;
	// end inline asm
	// begin inline asm
	fma.rn.f32    %f8522, %f8522, 0.9999, 0.01;
	// end inline asm
	// begin inline asm
	fma.rn.f32    %f8524, %f8524, 0.9999, 0.01;
	// end inline asm
	// begin inline asm
	fma.rn.f64    %fd4264, %fd4264, 0.9999, 0.01;
	// end inline asm
	// begin inline asm
	fma.rn.f32    %f8522, %f8522, 0.9999, 0.01;
	// end inline asm
	// begin inline asm
	fma.rn.f32    %f8524, %f8524, 0.9999, 0.01;
	// end inline asm
	// begin inline asm
	fma.rn.f64    %fd4262, %fd4262, 0.9999, 0.01;
	// end inline asm
	// begin inline asm
	fma.rn.f32    %f8522, %f8522, 0.9999, 0.01;
	// end inline asm
	// begin inline asm
	fma.rn.f32    %f8524, %f8524, 0.9999, 0.01;
	// end inline asm
	// begin inline asm
	fma.rn.f64    %fd4264, %fd4264, 0.9999, 0.01;
	// end inline asm
	// begin inline asm
	fma.rn.f32    %f8522, %f8522, 0.9999, 0.01;
	// end inline asm
	// begin inline asm
	fma.rn.f32    %f8524, %f8524, 0.9999, 0.01;
	// end inline asm
	// begin inline asm
	fma.rn.f64    %fd4262, %fd4262, 0.9999, 0.01;
	// end inline asm
	// begin inline asm
	fma.rn.f32    %f8522, %f8522, 0.9999, 0.01;
	// end inline asm
	// begin inline asm
	fma.rn.f32    %f8524, %f8524, 0.9999, 0.01;
	// end inline asm
	// begin inline asm
	fma.rn.f64    %fd4264, %fd4264, 0.9999, 0.01;
	// end inline asm
	// begin inline asm
	fma.rn.f32    %f8522, %f8522, 0.9999, 0.01;
	// end inline asm
	// begin inline asm
	fma.rn.f32    %f8524, %f8524, 0.9999, 0.01;
	// end inline asm
	// begin inline asm
	fma.rn.f64    %fd4262, %fd4262, 0.9999, 0.01;
	// end inline asm
	// begin inline asm
	fma.rn.f32    %f8522, %f8522, 0.9999, 0.01;
	// end inline asm
	// begin inline asm
	fma.rn.f32    %f8524, %f8524, 0.9999, 0.01;
	// end inline asm
	// begin inline asm
	fma.rn.f64    %fd4264, %fd4264, 0.9999, 0.01;
	// end inline asm
	// begin inline asm
	fma.rn.f32    %f8522, %f8522, 0.9999, 0.01;
	// end inline asm
	// begin inline asm
	fma.rn.f32    %f8524, %f8524, 0.9999, 0.01;
	// end inline asm
	// begin inline asm
	fma.rn.f64    %fd4262, %fd4262, 0.9999, 0.01;
	// end inline asm
	// begin inline asm
	fma.rn.f32    %f8522, %f8522, 0.9999, 0.01;
	// end inline asm
	// begin inline asm
	fma.rn.f32    %f8524, %f8524, 0.9999, 0.01;
	// end inline asm
	// begin inline asm
	fma.rn.f64    %fd4264, %fd4264, 0.9999, 0.01;
	// end inline asm
	// begin inline asm
	fma.rn.f32    %f8522, %f8522, 0.9999, 0.01;
	// end inline asm
	// begin inline asm
	fma.rn.f32    %f8524, %f8524, 0.9999, 0.01;
	// end inline asm
	// begin inline asm
	fma.rn.f64    %fd4262, %fd4262, 0.9999, 0.01;
	// end inline asm
	// begin inline asm
	fma.rn.f32    %f8522, %f8522, 0.9999, 0.01;
	// end inline asm
	// begin inline asm
	fma.rn.f32    %f8524, %f8524, 0.9999, 0.01;
	// end inline asm
	// begin inline asm
	fma.rn.f64    %fd4264, %fd4264, 0.9999, 0.01;
	// end inline asm
	// begin inline asm
	fma.rn.f32    %f8522, %f8522, 0.9999, 0.01;
	// end inline asm
	// begin inline asm
	fma.rn.f32    %f8524, %f8524, 0.9999, 0.01;
	// end inline asm
	// begin inline asm
	fma.rn.f64    %fd4262, %fd4262, 0.9999, 0.01;
	// end inline asm
	// begin inline asm
	fma.rn.f32    %f8522, %f8522, 0.9999, 0.01;
	// end inline asm
	// begin inline asm
	fma.rn.f32    %f8524, %f8524, 0.9999, 0.01;
	// end inline asm
	// begin inline asm
	fma.rn.f64    %fd4264, %fd4264, 0.9999, 0.01;
	// end inline asm
	// begin inline asm
	fma.rn.f32    %f8522, %f8522, 0.9999, 0.01;
	// end inline asm
	// begin inline asm
	fma.rn.f32    %f8524, %f8524, 0.9999, 0.01;
	// end inline asm
	// begin inline asm
	fma.rn.f64    %fd4262, %fd4262, 0.9999, 0.01;
	// end inline asm
	// begin inline asm
	fma.rn.f32    %f8522, %f8522, 0.9999, 0.01;
	// end inline asm
	// begin inline asm
	fma.rn.f32    %f8524, %f8524, 0.9999, 0.01;
	// end inline asm
	// begin inline asm
	fma.rn.f64    %fd4264, %fd4264, 0.9999, 0.01;
	// end inline asm
	// begin inline asm
	fma.rn.f32    %f8522, %f8522, 0.9999, 0.01;
	// end inline asm
	// begin inline asm
	fma.rn.f32    %f8524, %f8524, 0.9999, 0.01;
	// end inline asm
	// begin inline asm
	fma.rn.f64    %fd4262, %fd4262, 0.9999, 0.01;
	// end inline asm
	// begin inline asm
	fma.rn.f32    %f8522, %f8522, 0.9999, 0.01;
	// end inline asm
	// begin inline asm
	fma.rn.f32    %f8524, %f8524, 0.9999, 0.01;
	// end inline asm
	// begin inline asm
	fma.rn.f64    %fd4264, %fd4264, 0.9999, 0.01;
	// end inline asm
	// begin inline asm
	fma.rn.f32    %f8522, %f8522, 0.9999, 0.01;
	// end inline asm
	// begin inline asm
	fma.rn.f32    %f8524, %f8524, 0.9999, 0.01;
	// end inline asm
	// begin inline asm
	fma.rn.f64    %fd4262, %fd4262, 0.9999, 0.01;
	// end inline asm
	// begin inline asm
	fma.rn.f32    %f8522, %f8522, 0.9999, 0.01;
	// end inline asm
	// begin inline asm
	fma.rn.f32    %f8524, %f8524, 0.9999, 0.01;
	// end inline asm
	// begin inline asm
	fma.rn.f64    %fd4264, %fd4264, 0.9999, 0.01;
	// end inline asm
	// begin inline asm
	fma.rn.f32    %f8522, %f8522, 0.9999, 0.01;
	// end inline asm
	// begin inline asm
	fma.rn.f32    %f8524, %f8524, 0.9999, 0.01;
	// end inline asm
	// begin inline asm
	fma.rn.f64    %fd4262, %fd4262, 0.9999, 0.01;
	// end inline asm
	// begin inline asm
	fma.rn.f32    %f8522, %f8522, 0.9999, 0.01;
	// end inline asm
	// begin inline asm
	fma.rn.f32    %f8524, %f8524, 0.9999, 0.01;
	// end inline asm
	// begin inline asm
	fma.rn.f64    %fd4264, %fd4264, 0.9999, 0.01;
	// end inline asm
	// begin inline asm
	fma.rn.f32    %f8522, %f8522, 0.9999, 0.01;
	// end inline asm
	// begin inline asm
	fma.rn.f32    %f8524, %f8524, 0.9999, 0.01;
	// end inline asm
	// begin inline asm
	fma.rn.f64    %fd4262, %fd4262, 0.9999, 0.01;
	// end inline asm
	// begin inline asm
	fma.rn.f32    %f8522, %f8522, 0.9999, 0.01;
	// end inline asm
	// begin inline asm
	fma.rn.f32    %f8524, %f8524, 0.9999, 0.01;
	// end inline asm
	// begin inline asm
	fma.rn.f64    %fd4264, %fd4264, 0.9999, 0.01;
	// end inline asm
	// begin inline asm
	fma.rn.f32    %f8522, %f8522, 0.9999, 0.01;
	// end inline asm
	// begin inline asm
	fma.rn.f32    %f8524, %f8524, 0.9999, 0.01;
	// end inline asm
	// begin inline asm
	fma.rn.f64    %fd4262, %fd4262, 0.9999, 0.01;
	// end inline asm
	// begin inline asm
	fma.rn.f32    %f8522, %f8522, 0.9999, 0.01;
	// end inline asm
	// begin inline asm
	fma.rn.f32    %f8524, %f8524, 0.9999, 0.01;
	// end inline asm
	// begin inline asm
	fma.rn.f64    %fd4264, %fd4264, 0.9999, 0.01;
	// end inline asm
	// begin inline asm
	fma.rn.f32    %f8522, %f8522, 0.9999, 0.01;
	// end inline asm
	// begin inline asm
	fma.rn.f32    %f8524, %f8524, 0.9999, 0.01;
	// end inline asm
	// begin inline asm
	fma.rn.f64    %fd4262, %fd4262, 0.9999, 0.01;
	// end inline asm
	// begin inline asm
	fma.rn.f32    %f8522, %f8522, 0.9999, 0.01;
	// end inline asm
	// begin inline asm
	fma.rn.f32    %f8524, %f8524, 0.9999, 0.01;
	// end inline asm
	// begin inline asm
	fma.rn.f64    %fd4264, %fd4264, 0.9999, 0.01;
	// end inline asm
	// begin inline asm
	fma.rn.f32    %f8522, %f8522, 0.9999, 0.01;
	// end inline asm
	// begin inline asm
	fma.rn.f32    %f8524, %f8524, 0.9999, 0.01;
	// end inline asm
	// begin inline asm
	fma.rn.f64    %fd4262, %fd4262, 0.9999, 0.01;
	// end inline asm
	// begin inline asm
	fma.rn.f32    %f8522, %f8522, 0.9999, 0.01;
	// end inline asm
	// begin inline asm
	fma.rn.f32    %f8524, %f8524, 0.9999, 0.01;
	// end inline asm
	// begin inline asm
	fma.rn.f64    %fd4264, %fd4264, 0.9999, 0.01;
	// end inline asm
	// begin inline asm
	fma.rn.f32    %f8522, %f8522, 0.9999, 0.01;
	// end inline asm
	// begin inline asm
	fma.rn.f32    %f8524, %f8524, 0.9999, 0.01;
	// end inline asm
	// begin inline asm
	fma.rn.f64    %fd4262, %fd4262, 0.9999, 0.01;
	// end inline asm
	// begin inline asm
	fma.rn.f32    %f8522, %f8522, 0.9999, 0.01;
	// end inline asm
	// begin inline asm
	fma.rn.f32    %f8524, %f8524, 0.9999, 0.01;
	// end inline asm
	// begin inline asm
	fma.rn.f64    %fd4264, %fd4264, 0.9999, 0.01;
	// end inline asm
	// begin inline asm
	fma.rn.f32    %f8522, %f8522, 0.9999, 0.01;
	// end inline asm
	// begin inline asm
	fma.rn.f32    %f8524, %f8524, 0.9999, 0.01;
	// end inline asm
	// begin inline asm
	fma.rn.f64    %fd4262, %fd4262, 0.9999, 0.01;
	// end inline asm
	// begin inline asm
	fma.rn.f32    %f8522, %f8522, 0.9999, 0.01;
	// end inline asm
	// begin inline asm
	fma.rn.f32    %f8524, %f8524, 0.9999, 0.01;
	// end inline asm
	// begin inline asm
	fma.rn.f64    %fd4264, %fd4264, 0.9999, 0.01;
	// end inline asm
	// begin inline asm
	fma.rn.f32    %f8522, %f8522, 0.9999, 0.01;
	// end inline asm
	// begin inline asm
	fma.rn.f32    %f8524, %f8524, 0.9999, 0.01;
	// end inline asm
	// begin inline asm
	fma.rn.f64    %fd4262, %fd4262, 0.9999, 0.01;
	// end inline asm
	// begin inline asm
	fma.rn.f32    %f8522, %f8522, 0.9999, 0.01;
	// end inline asm
	// begin inline asm
	fma.rn.f32    %f8524, %f8524, 0.9999, 0.01;
	// end inline asm
	// begin inline asm
	fma.rn.f64    %fd4264, %fd4264, 0.9999, 0.01;
	// end inline asm
	// begin inline asm
	fma.rn.f32    %f8522, %f8522, 0.9999, 0.01;
	// end inline asm
	// begin inline asm
	fma.rn.f32    %f8524, %f8524, 0.9999, 0.01;
	// end inline asm
	// begin inline asm
	fma.rn.f64    %fd4262, %fd4262, 0.9999, 0.01;
	// end inline asm
	// begin inline asm
	fma.rn.f32    %f8522, %f8522, 0.9999, 0.01;
	// end inline asm
	// begin inline asm
	fma.rn.f32    %f8524, %f8524, 0.9999, 0.01;
	// end inline asm
	// begin inline asm
	fma.rn.f64    %fd4264, %fd4264, 0.9999, 0.01;
	// end inline asm
	// begin inline asm
	fma.rn.f32    %f8522, %f8522, 0.9999, 0.01;
	// end inline asm
	// begin inline asm
	fma.rn.f32    %f8524, %f8524, 0.9999, 0.01;
	// end inline asm
	// begin inline asm
	fma.rn.f64    %fd4262, %fd4262, 0.9999, 0.01;
	// end inline asm
	// begin inline asm
	fma.rn.f32    %f8522, %f8522, 0.9999, 0.01;
	// end inline asm
	// begin inline asm
	fma.rn.f32    %f8524, %f8524, 0.9999, 0.01;
	// end inline asm
	// begin inline asm
	fma.rn.f64    %fd4264, %fd4264, 0.9999, 0.01;
	// end inline asm
	// begin inline asm
	fma.rn.f32    %f8522, %f8522, 0.9999, 0.01;
	// end inline asm
	// begin inline asm
	fma.rn.f32    %f8524, %f8524, 0.9999, 0.01;
	// end inline asm
	// begin inline asm
	fma.rn.f64    %fd4262, %fd4262, 0.9999, 0.01;
	// end inline asm
	// begin inline asm
	fma.rn.f32    %f8522, %f8522, 0.9999, 0.01;
	// end inline asm
	// begin inline asm
	fma.rn.f32    %f8524, %f8524, 0.9999, 0.01;
	// end inline asm
	// begin inline asm
	fma.rn.f64    %fd4264, %fd4264, 0.9999, 0.01;
	// end inline asm
	// begin inline asm
	fma.rn.f32    %f8522, %f8522, 0.9999, 0.01;
	// end inline asm
	// begin inline asm
	fma.rn.f32    %f8524, %f8524, 0.9999, 0.01;
	// end inline asm
	// begin inline asm
	fma.rn.f64    %fd4262, %fd4262, 0.9999, 0.01;
	// end inline asm
	// begin inline asm
	fma.rn.f32    %f8522, %f8522, 0.9999, 0.01;
	// end inline asm
	// begin inline asm
	fma.rn.f32    %f8524, %f8524, 0.9999, 0.01;
	// end inline asm
	// begin inline asm
	fma.rn.f64    %fd4264, %fd4264, 0.9999, 0.01;
	// end inline asm
	// begin inline asm
	fma.rn.f32    %f8522, %f8522, 0.9999, 0.01;
	// end inline asm
	// begin inline asm
	fma.rn.f32    %f8524, %f8524, 0.9999, 0.01;
	// end inline asm
	// begin inline asm
	fma.rn.f64    %fd4262, %fd4262, 0.9999, 0.01;
	// end inline asm
	// begin inline asm
	fma.rn.f32    %f8522, %f8522, 0.9999, 0.01;
	// end inline asm
	// begin inline asm
	fma.rn.f32    %f8524, %f8524, 0.9999, 0.01;
	// end inline asm
	// begin inline asm
	fma.rn.f64    %fd4264, %fd4264, 0.9999, 0.01;
	// end inline asm
	// begin inline asm
	fma.rn.f32    %f8522, %f8522, 0.9999, 0.01;
	// end inline asm
	// begin inline asm
	fma.rn.f32    %f8524, %f8524, 0.9999, 0.01;
	// end inline asm
	// begin inline asm
	fma.rn.f64    %fd4262, %fd4262, 0.9999, 0.01;
	// end inline asm
	// begin inline asm
	fma.rn.f32    %f8522, %f8522, 0.9999, 0.01;
	// end inline asm
	// begin inline asm
	fma.rn.f32    %f8524, %f8524, 0.9999, 0.01;
	// end inline asm
	// begin inline asm
	fma.rn.f64    %fd4264, %fd4264, 0.9999, 0.01;
	// end inline asm
	// begin inline asm
	fma.rn.f32    %f8522, %f8522, 0.9999, 0.01;
	// end inline asm
	// begin inline asm
	fma.rn.f32    %f8524, %f8524, 0.9999, 0.01;
	// end inline asm
	// begin inline asm
	fma.rn.f64    %fd4262, %fd4262, 0.9999, 0.01;
	// end inline asm
	// begin inline asm
	fma.rn.f32    %f8522, %f8522, 0.9999, 0.01;
	// end inline asm
	// begin inline asm
	fma.rn.f32    %f8524, %f8524, 0.9999, 0.01;
	// end inline asm
	// begin inline asm
	fma.rn.f64    %fd4264, %fd4264, 0.9999, 0.01;
	// end inline asm
	// begin inline asm
	fma.rn.f32    %f8522, %f8522, 0.9999, 0.01;
	// end inline asm
	// begin inline asm
	fma.rn.f32    %f8524, %f8524, 0.9999, 0.01;
	// end inline asm
	// begin inline asm
	fma.rn.f64    %fd4262, %fd4262, 0.9999, 0.01;
	// end inline asm
	// begin inline asm
	fma.rn.f32    %f8522, %f8522, 0.9999, 0.01;
	// end inline asm
	// begin inline asm
	fma.rn.f32    %f8524, %f8524, 0.9999, 0.01;
	// end inline asm
	// begin inline asm
	fma.rn.f64    %fd4264, %fd4264, 0.9999, 0.01;
	// end inline asm
	// begin inline asm
	fma.rn.f32    %f8522, %f8522, 0.9999, 0.01;
	// end inline asm
	// begin inline asm
	fma.rn.f32    %f8524, %f8524, 0.9999, 0.01;
	// end inline asm
	// begin inline asm
	fma.rn.f64    %fd4262, %fd4262, 0.9999, 0.01;
	// end inline asm
	// begin inline asm
	fma.rn.f32    %f8522, %f8522, 0.9999, 0.01;
	// end inline asm
	// begin inline asm
	fma.rn.f32    %f8524, %f8524, 0.9999, 0.01;
	// end inline asm
	// begin inline asm
	fma.rn.f64    %fd4264, %fd4264, 0.9999, 0.01;
	// end inline asm
	// begin inline asm
	fma.rn.f32    %f8522, %f8522, 0.9999, 0.01;
	// end inline asm
	// begin inline asm
	fma.rn.f32    %f8524, %f8524, 0.9999, 0.01;
	// end inline asm
	// begin inline asm
	fma.rn.f64    %fd4262, %fd4262, 0.9999, 0.01;
	// end inline asm
	// begin inline asm
	fma.rn.f32    %f8522, %f8522, 0.9999, 0.01;
	// end inline asm
	// begin inline asm
	fma.rn.f32    %f8524, %f8524, 0.9999, 0.01;
	// end inline asm
	// begin inline asm
	fma.rn.f64    %fd4264, %fd4264, 0.9999, 0.01;
	// end inline asm
	// begin inline asm
	fma.rn.f32    %f8522, %f8522, 0.9999, 0.01;
	// end inline asm
	// begin inline asm
	fma.rn.f32    %f8524, %f8524, 0.9999, 0.01;
	// end inline asm
	// begin inline asm
	fma.rn.f64    %fd4262, %fd4262, 0.9999, 0.01;
	// end inline asm
	// begin inline asm
	fma.rn.f32    %f8522, %f8522, 0.9999, 0.01;
	// end inline asm
	// begin inline asm
	fma.rn.f32    %f8524, %f8524, 0.9999, 0.01;
	// end inline asm
	// begin inline asm
	fma.rn.f64    %fd4264, %fd4264, 0.9999, 0.01;
	// end inline asm
	// begin inline asm
	fma.rn.f32    %f8522, %f8522, 0.9999, 0.01;
	// end inline asm
	// begin inline asm
	fma.rn.f32    %f8524, %f8524, 0.9999, 0.01;
	// end inline asm
	// begin inline asm
	fma.rn.f64    %fd4262, %fd4262, 0.9999, 0.01;
	// end inline asm
	// begin inline asm
	fma.rn.f32    %f8522, %f8522, 0.9999, 0.01;
	// end inline asm
	// begin inline asm
	fma.rn.f32    %f8524, %f8524, 0.9999, 0.01;
	// end inline asm
	// begin inline asm
	fma.rn.f64    %fd4264, %fd4264, 0.9999, 0.01;
	// end inline asm
	// begin inline asm
	fma.rn.f32    %f8522, %f8522, 0.9999, 0.01;
	// end inline asm
	// begin inline asm
	fma.rn.f32    %f8524, %f8524, 0.9999, 0.01;
	// end inline asm
	// begin inline asm
	fma.rn.f64    %fd4262, %fd4262, 0.9999, 0.01;
	// end inline asm
	// begin inline asm
	fma.rn.f32    %f8522, %f8522, 0.9999, 0.01;
	// end inline asm
	// begin inline asm
	fma.rn.f32    %f8524, %f8524, 0.9999, 0.01;
	// end inline asm
	// begin inline asm
	fma.rn.f64    %fd4264, %fd4264, 0.9999, 0.01;
	// end inline asm
	// begin inline asm
	fma.rn.f32    %f8522, %f8522, 0.9999, 0.01;
	// end inline asm
	// begin inline asm
	fma.rn.f32    %f8524, %f8524, 0.9999, 0.01;
	// end inline asm
	// begin inline asm
	fma.rn.f64    %fd4262, %fd4262, 0.9999, 0.01;
	// end inline asm
	// begin inline asm
	fma.rn.f32    %f8522, %f8522, 0.9999, 0.01;
	// end inline asm
	// begin inline asm
	fma.rn.f32    %f8524, %f8524, 0.9999, 0.01;
	// end inline asm
	// begin inline asm
	fma.rn.f64    %fd4264, %fd4264, 0.9999, 0.01;
	// end inline asm
	// begin inline asm
	fma.rn.f32    %f8522, %f8522, 0.9999, 0.01;
	// end inline asm
	// begin inline asm
	fma.rn.f32    %f8524, %f8524, 0.9999, 0.01;
	// end inline asm
	// begin inline asm
	fma.rn.f64    %fd4262, %fd4262, 0.9999, 0.01;
	// end inline asm
	// begin inline asm
	fma.rn.f32    %f8522, %f8522, 0.9999, 0.01;
	// end inline asm
	// begin inline asm
	fma.rn.f32    %f8524, %f8524, 0.9999, 0.01;
	// end inline asm
	// begin inline asm
	fma.rn.f64    %fd4264, %fd4264, 0.9999, 0.01;
	// end inline asm
	// begin inline asm
	fma.rn.f32    %f8522, %f8522, 0.9999, 0.01;
	// end inline asm
	// begin inline asm
	fma.rn.f32    %f8524, %f8524, 0.9999, 0.01;
	// end inline asm
	// begin inline asm
	fma.rn.f64    %fd4262, %fd4262, 0.9999, 0.01;
	// end inline asm
	// begin inline asm
	fma.rn.f32    %f8522, %f8522, 0.9999, 0.01;
	// end inline asm
	// begin inline asm
	fma.rn.f32    %f8524, %f8524, 0.9999, 0.01;
	// end inline asm
	// begin inline asm
	fma.rn.f64    %fd4264, %fd4264, 0.9999, 0.01;
	// end inline asm
	// begin inline asm
	fma.rn.f32    %f8522, %f8522, 0.9999, 0.01;
	// end inline asm
	// begin inline asm
	fma.rn.f32    %f8524, %f8524, 0.9999, 0.01;
	// end inline asm
	// begin inline asm
	fma.rn.f64    %fd4262, %fd4262, 0.9999, 0.01;
	// end inline asm
	// begin inline asm
	fma.rn.f32    %f8522, %f8522, 0.9999, 0.01;
	// end inline asm
	// begin inline asm
	fma.rn.f32    %f8524, %f8524, 0.9999, 0.01;
	// end inline asm
	// begin inline asm
	fma.rn.f64    %fd4264, %fd4264, 0.9999, 0.01;
	// end inline asm
	// begin inline asm
	fma.rn.f32    %f8522, %f8522, 0.9999, 0.01;
	// end inline asm
	// begin inline asm
	fma.rn.f32    %f8524, %f8524, 0.9999, 0.01;
	// end inline asm
	// begin inline asm
	fma.rn.f64    %fd4262, %fd4262, 0.9999, 0.01;
	// end inline asm
	// begin inline asm
	fma.rn.f32    %f8522, %f8522, 0.9999, 0.01;
	// end inline asm
	// begin inline asm
	fma.rn.f32    %f8524, %f8524, 0.9999, 0.01;
	// end inline asm
	// begin inline asm
	fma.rn.f64    %fd4264, %fd4264, 0.9999, 0.01;
	// end inline asm
	// begin inline asm
	fma.rn.f32    %f8522, %f8522, 0.9999, 0.01;
	// end inline asm
	// begin inline asm
	fma.rn.f32    %f8524, %f8524, 0.9999, 0.01;
	// end inline asm
	// begin inline asm
	fma.rn.f64    %fd4262, %fd4262, 0.9999, 0.01;
	// end inline asm
	// begin inline asm
	fma.rn.f32    %f8522, %f8522, 0.9999, 0.01;
	// end inline asm
	// begin inline asm
	fma.rn.f32    %f8524, %f8524, 0.9999, 0.01;
	// end inline asm
	// begin inline asm
	fma.rn.f64    %fd4264, %fd4264, 0.9999, 0.01;
	// end inline asm
	// begin inline asm
	fma.rn.f32    %f8522, %f8522, 0.9999, 0.01;
	// end inline asm
	// begin inline asm
	fma.rn.f32    %f8524, %f8524, 0.9999, 0.01;
	// end inline asm
	// begin inline asm
	fma.rn.f64    %fd4262, %fd4262, 0.9999, 0.01;
	// end inline asm
	// begin inline asm
	fma.rn.f32    %f8522, %f8522, 0.9999, 0.01;
	// end inline asm
	// begin inline asm
	fma.rn.f32    %f8524, %f8524, 0.9999, 0.01;
	// end inline asm
	// begin inline asm
	fma.rn.f64    %fd4264, %fd4264, 0.9999, 0.01;
	// end inline asm
	// begin inline asm
	fma.rn.f32    %f8522, %f8522, 0.9999, 0.01;
	// end inline asm
	// begin inline asm
	fma.rn.f32    %f8524, %f8524, 0.9999, 0.01;
	// end inline asm
	// begin inline asm
	fma.rn.f64    %fd4262, %fd4262, 0.9999, 0.01;
	// end inline asm
	// begin inline asm
	fma.rn.f32    %f8522, %f8522, 0.9999, 0.01;
	// end inline asm
	// begin inline asm
	fma.rn.f32    %f8524, %f8524, 0.9999, 0.01;
	// end inline asm
	// begin inline asm
	fma.rn.f64    %fd4264, %fd4264, 0.9999, 0.01;
	// end inline asm
	// begin inline asm
	fma.rn.f32    %f8522, %f8522, 0.9999, 0.01;
	// end inline asm
	// begin inline asm
	fma.rn.f32    %f8524, %f8524, 0.9999, 0.01;
	// end inline asm
	// begin inline asm
	fma.rn.f64    %fd4262, %fd4262, 0.9999, 0.01;
	// end inline asm
	// begin inline asm
	fma.rn.f32    %f8522, %f8522, 0.9999, 0.01;
	// end inline asm
	// begin inline asm
	fma.rn.f32    %f8524, %f8524, 0.9999, 0.01;
	// end inline asm
	// begin inline asm
	fma.rn.f64    %fd4264, %fd4264, 0.9999, 0.01;
	// end inline asm
	// begin inline asm
	fma.rn.f32    %f8522, %f8522, 0.9999, 0.01;
	// end inline asm
	// begin inline asm
	fma.rn.f32    %f8524, %f8524, 0.9999, 0.01;
	// end inline asm
	// begin inline asm
	fma.rn.f64    %fd4262, %fd4262, 0.9999, 0.01;
	// end inline asm
	// begin inline asm
	fma.rn.f32    %f8522, %f8522, 0.9999, 0.01;
	// end inline asm
	// begin inline asm
	fma.rn.f32    %f8524, %f8524, 0.9999, 0.01;
	// end inline asm
	// begin inline asm
	fma.rn.f64    %fd4264, %fd4264, 0.9999, 0.01;
	// end inline asm
	// begin inline asm
	fma.rn.f32    %f8522, %f8522, 0.9999, 0.01;
	// end inline asm
	// begin inline asm
	fma.rn.f32    %f8524, %f8524, 0.9999, 0.01;
	// end inline asm
	// begin inline asm
	fma.rn.f64    %fd4262, %fd4262, 0.9999, 0.01;
	// end inline asm
	// begin inline asm
	fma.rn.f32    %f8522, %f8522, 0.9999, 0.01;
	// end inline asm
	// begin inline asm
	fma.rn.f32    %f8524, %f8524, 0.9999, 0.01;
	// end inline asm
	// begin inline asm
	fma.rn.f64    %fd4264, %fd4264, 0.9999, 0.01;
	// end inline asm
	// begin inline asm
	fma.rn.f32    %f8522, %f8522, 0.9999, 0.01;
	// end inline asm
	// begin inline asm
	fma.rn.f32    %f8524, %f8524, 0.9999, 0.01;
	// end inline asm
	// begin inline asm
	fma.rn.f64    %fd4262, %fd4262, 0.9999, 0.01;
	// end inline asm
	// begin inline asm
	fma.rn.f32    %f8522, %f8522, 0.9999, 0.01;
	// end inline asm
	// begin inline asm
	fma.rn.f32    %f8524, %f8524, 0.9999, 0.01;
	// end inline asm
	// begin inline asm
	fma.rn.f64    %fd4264, %fd4264, 0.9999, 0.01;
	// end inline asm
	// begin inline asm
	fma.rn.f32    %f8522, %f8522, 0.9999, 0.01;
	// end inline asm
	// begin inline asm
	fma.rn.f32    %f8524, %f8524, 0.9999, 0.01;
	// end inline asm
	// begin inline asm
	fma.rn.f64    %fd4262, %fd4262, 0.9999, 0.01;
	// end inline asm
	// begin inline asm
	fma.rn.f32    %f8522, %f8522, 0.9999, 0.01;
	// end inline asm
	// begin inline asm
	fma.rn.f32    %f8524, %f8524, 0.9999, 0.01;
	// end inline asm
	// begin inline asm
	fma.rn.f64    %fd4264, %fd4264, 0.9999, 0.01;
	// end inline asm
	// begin inline asm
	fma.rn.f32    %f8522, %f8522, 0.9999, 0.01;
	// end inline asm
	// begin inline asm
	fma.rn.f32    %f8524, %f8524, 0.9999, 0.01;
	// end inline asm
	// begin inline asm
	fma.rn.f64    %fd4262, %fd4262, 0.9999, 0.01;
	// end inline asm
	// begin inline asm
	fma.rn.f32    %f8522, %f8522, 0.9999, 0.01;
	// end inline asm
	// begin inline asm
	fma.rn.f32    %f8524, %f8524, 0.9999, 0.01;
	// end inline asm
	// begin inline asm
	fma.rn.f64    %fd4264, %fd4264, 0.9999, 0.01;
	// end inline asm
	// begin inline asm
	fma.rn.f32    %f8522, %f8522, 0.9999, 0.01;
	// end inline asm
	// begin inline asm
	fma.rn.f32    %f8524, %f8524, 0.9999, 0.01;
	// end inline asm
	// begin inline asm
	fma.rn.f64    %fd4262, %fd4262, 0.9999, 0.01;
	// end inline asm
	// begin inline asm
	fma.rn.f32    %f8522, %f8522, 0.9999, 0.01;
	// end inline asm
	// begin inline asm
	fma.rn.f32    %f8524, %f8524, 0.9999, 0.01;
	// end inline asm
	// begin inline asm
	fma.rn.f64    %fd4264, %fd4264, 0.9999, 0.01;
	// end inline asm
	// begin inline asm
	fma.rn.f32    %f8522, %f8522, 0.9999, 0.01;
	// end inline asm
	// begin inline asm
	fma.rn.f32    %f8524, %f8524, 0.9999, 0.01;
	// end inline asm
	// begin inline asm
	fma.rn.f64    %fd4262, %fd4262, 0.9999, 0.01;
	// end inline asm
	// begin inline asm
	fma.rn.f32    %f8522, %f8522, 0.9999, 0.01;
	// end inline asm
	// begin inline asm
	fma.rn.f32    %f8524, %f8524, 0.9999, 0.01;
	// end inline asm
	// begin inline asm
	fma.rn.f64    %fd4264, %fd4264, 0.9999, 0.01;
	// end inline asm
	// begin inline asm
	fma.rn.f32    %f8522, %f8522, 0.9999, 0.01;
	// end inline asm
	// begin inline asm
	fma.rn.f32    %f8524, %f8524, 0.9999, 0.01;
	// end inline asm
	// begin inline asm
	fma.rn.f64    %fd4262, %fd4262, 0.9999, 0.01;
	// end inline asm
	// begin inline asm
	fma.rn.f32    %f8522, %f8522, 0.9999, 0.01;
	// end inline asm
	// begin inline asm
	fma.rn.f32    %f8524, %f8524, 0.9999, 0.01;
	// end inline asm
	// begin inline asm
	fma.rn.f64    %fd4264, %fd4264, 0.9999, 0.01;
	// end inline asm
	// begin inline asm
	fma.rn.f32    %f8522, %f8522, 0.9999, 0.01;
	// end inline asm
	// begin inline asm
	fma.rn.f32    %f8524, %f8524, 0.9999, 0.01;
	// end inline asm
	// begin inline asm
	fma.rn.f64    %fd4262, %fd4262, 0.9999, 0.01;
	// end inline asm
	// begin inline asm
	fma.rn.f32    %f8522, %f8522, 0.9999, 0.01;
	// end inline asm
	// begin inline asm
	fma.rn.f32    %f8524, %f8524, 0.9999, 0.01;
	// end inline asm
	// begin inline asm
	fma.rn.f64    %fd4264, %fd4264, 0.9999, 0.01;
	// end inline asm
	// begin inline asm
	fma.rn.f32    %f8522, %f8522, 0.9999, 0.01;
	// end inline asm
	// begin inline asm
	fma.rn.f32    %f8524, %f8524, 0.9999, 0.01;
	// end inline asm
	// begin inline asm
	fma.rn.f64    %fd4262, %fd4262, 0.9999, 0.01;
	// end inline asm
	// begin inline asm
	fma.rn.f32    %f8522, %f8522, 0.9999, 0.01;
	// end inline asm
	// begin inline asm
	fma.rn.f32    %f8524, %f8524, 0.9999, 0.01;
	// end inline asm
	// begin inline asm
	fma.rn.f64    %fd4264, %fd4264, 0.9999, 0.01;
	// end inline asm
	// begin inline asm
	fma.rn.f32    %f8522, %f8522, 0.9999, 0.01;
	// end inline asm
	// begin inline asm
	fma.rn.f32    %f8524, %f8524, 0.9999, 0.01;
	// end inline asm
	// begin inline asm
	fma.rn.f64    %fd4262, %fd4262, 0.9999, 0.01;
	// end inline asm
	// begin inline asm
	fma.rn.f32    %f8522, %f8522, 0.9999, 0.01;
	// end inline asm
	// begin inline asm
	fma.rn.f32    %f8524, %f8524, 0.9999, 0.01;
	// end inline asm
	// begin inline asm
	fma.rn.f64    %fd4264, %fd4264, 0.9999, 0.01;
	// end inline asm
	// begin inline asm
	fma.rn.f32    %f8522, %f8522, 0.9999, 0.01;
	// end inline asm
	// begin inline asm
	fma.rn.f32    %f8524, %f8524, 0.9999, 0.01;
	// end inline asm
	// begin inline asm
	fma.rn.f64    %fd4262, %fd4262, 0.9999, 0.01;
	// end inline asm
	// begin inline asm
	fma.rn.f32    %f8522, %f8522, 0.9999, 0.01;
	// end inline asm
	// begin inline asm
	fma.rn.f32    %f8524, %f8524, 0.9999, 0.01;
	// end inline asm
	// begin inline asm
	fma.rn.f64    %fd4264, %fd4264, 0.9999, 0.01;
	// end inline asm
	// begin inline asm
	fma.rn.f32    %f8522, %f8522, 0.9999, 0.01;
	// end inline asm
	// begin inline asm
	fma.rn.f32    %f8524, %f8524, 0.9999, 0.01;
	// end inline asm
	// begin inline asm
	fma.rn.f64    %fd4262, %fd4262, 0.9999, 0.01;
	// end inline asm
	// begin inline asm
	fma.rn.f32    %f8522, %f8522, 0.9999, 0.01;
	// end inline asm
	// begin inline asm
	fma.rn.f32    %f8524, %f8524, 0.9999, 0.01;
	// end inline asm
	// begin inline asm
	fma.rn.f64    %fd4264, %fd4264, 0.9999, 0.01;
	// end inline asm
	// begin inline asm
	fma.rn.f32    %f8522, %f8522, 0.9999, 0.01;
	// end inline asm
	// begin inline asm
	fma.rn.f32    %f8524, %f8524, 0.9999, 0.01;
	// end inline asm
	// begin inline asm
	fma.rn.f64    %fd4262, %fd4262, 0.9999, 0.01;
	// end inline asm
	// begin inline asm
	fma.rn.f32    %f8522, %f8522, 0.9999, 0.01;
	// end inline asm
	// begin inline asm
	fma.rn.f32    %f8524, %f8524, 0.9999, 0.01;
	// end inline asm
	// begin inline asm
	fma.rn.f64    %fd4264, %fd4264, 0.9999, 0.01;
	// end inline asm
	// begin inline asm
	fma.rn.f32    %f8522, %f8522, 0.9999, 0.01;
	// end inline asm
	// begin inline asm
	fma.rn.f32    %f8524, %f8524, 0.9999, 0.01;
	// end inline asm
	// begin inline asm
	fma.rn.f64    %fd4262, %fd4262, 0.9999, 0.01;
	// end inline asm
	// begin inline asm
	fma.rn.f32    %f8522, %f8522, 0.9999, 0.01;
	// end inline asm
	// begin inline asm
	fma.rn.f32    %f8524, %f8524, 0.9999, 0.01;
	// end inline asm
	// begin inline asm
	fma.rn.f64    %fd4264, %fd4264, 0.9999, 0.01;
	// end inline asm
	// begin inline asm
	fma.rn.f32    %f8522, %f8522, 0.9999, 0.01;
	// end inline asm
	// begin inline asm
	fma.rn.f32    %f8524, %f8524, 0.9999, 0.01;
	// end inline asm
	// begin inline asm
	fma.rn.f64    %fd4262, %fd4262, 0.9999, 0.01;
	// end inline asm
	// begin inline asm
	fma.rn.f32    %f8522, %f8522, 0.9999, 0.01;
	// end inline asm
	// begin inline asm
	fma.rn.f32    %f8524, %f8524, 0.9999, 0.01;
	// end inline asm
	// begin inline asm
	fma.rn.f64    %fd4264, %fd4264, 0.9999, 0.01;
	// end inline asm
	// begin inline asm
	fma.rn.f32    %f8522, %f8522, 0.9999, 0.01;
	// end inline asm
	// begin inline asm
	fma.rn.f32    %f8524, %f8524, 0.9999, 0.01;
	// end inline asm
	// begin inline asm
	fma.rn.f64    %fd4262, %fd4262, 0.9999, 0.01;
	// end inline asm
	// begin inline asm
	fma.rn.f32    %f8522, %f8522, 0.9999, 0.01;
	// end inline asm
	// begin inline asm
	fma.rn.f32    %f8524, %f8524, 0.9999, 0.01;
	// end inline asm
	// begin inline asm
	fma.rn.f64    %fd4264, %fd4264, 0.9999, 0.01;
	// end inline asm
	// begin inline asm
	fma.rn.f32    %f8522, %f8522, 0.9999, 0.01;
	// end inline asm
	// begin inline asm
	fma.rn.f32    %f8524, %f8524, 0.9999, 0.01;
	// end inline asm
	// begin inline asm
	fma.rn.f64    %fd4262, %fd4262, 0.9999, 0.01;
	// end inline asm
	// begin inline asm
	fma.rn.f32    %f8522, %f8522, 0.9999, 0.01;
	// end inline asm
	// begin inline asm
	fma.rn.f32    %f8524, %f8524, 0.9999, 0.01;
	// end inline asm
	// begin inline asm
	fma.rn.f64    %fd4264, %fd4264, 0.9999, 0.01;
	// end inline asm
	// begin inline asm
	fma.rn.f32    %f8522, %f8522, 0.9999, 0.01;
	// end inline asm
	// begin inline asm
	fma.rn.f32    %f8524, %f8524, 0.9999, 0.01;
	// end inline asm
	// begin inline asm
	fma.rn.f64    %fd4262, %fd4262, 0.9999, 0.01;
	// end inline asm
	// begin inline asm
	fma.rn.f32    %f8522, %f8522, 0.9999, 0.01;
	// end inline asm
	// begin inline asm
	fma.rn.f32    %f8524, %f8524, 0.9999, 0.01;
	// end inline asm
	// begin inline asm
	fma.rn.f64    %fd4264, %fd4264, 0.9999, 0.01;
	// end inline asm
	// begin inline asm
	fma.rn.f32    %f8522, %f8522, 0.9999, 0.01;
	// end inline asm
	// begin inline asm
	fma.rn.f32    %f8524, %f8524, 0.9999, 0.01;
	// end inline asm
	// begin inline asm
	fma.rn.f64    %fd4262, %fd4262, 0.9999, 0.01;
	// end inline asm
	// begin inline asm
	fma.rn.f32    %f8522, %f8522, 0.9999, 0.01;
	// end inline asm
	// begin inline asm
	fma.rn.f32    %f8524, %f8524, 0.9999, 0.01;
	// end inline asm
	// begin inline asm
	fma.rn.f64    %fd4264, %fd4264, 0.9999, 0.01;
	// end inline asm
	// begin inline asm
	fma.rn.f32    %f8522, %f8522, 0.9999, 0.01;
	// end inline asm
	// begin inline asm
	fma.rn.f32    %f8524, %f8524, 0.9999, 0.01;
	// end inline asm
	// begin inline asm
	fma.rn.f64    %fd4262, %fd4262, 0.9999, 0.01;
	// end inline asm
	// begin inline asm
	fma.rn.f32    %f8522, %f8522, 0.9999, 0.01;
	// end inline asm
	// begin inline asm
	fma.rn.f32    %f8524, %f8524, 0.9999, 0.01;
	// end inline asm
	// begin inline asm
	fma.rn.f64    %fd4264, %fd4264, 0.9999, 0.01;
	// end inline asm
	// begin inline asm
	fma.rn.f32    %f8522, %f8522, 0.9999, 0.01;
	// end inline asm
	// begin inline asm
	fma.rn.f32    %f8524, %f8524, 0.9999, 0.01;
	// end inline asm
	// begin inline asm
	fma.rn.f64    %fd4262, %fd4262, 0.9999, 0.01;
	// end inline asm
	// begin inline asm
	fma.rn.f32    %f8522, %f8522, 0.9999, 0.01;
	// end inline asm
	// begin inline asm
	fma.rn.f32    %f8524, %f8524, 0.9999, 0.01;
	// end inline asm
	// begin inline asm
	fma.rn.f64    %fd4264, %fd4264, 0.9999, 0.01;
	// end inline asm
	// begin inline asm
	fma.rn.f32    %f8522, %f8522, 0.9999, 0.01;
	// end inline asm
	// begin inline asm
	fma.rn.f32    %f8524, %f8524, 0.9999, 0.01;
	// end inline asm
	// begin inline asm
	fma.rn.f64    %fd4262, %fd4262, 0.9999, 0.01;
	// end inline asm
	// begin inline asm
	fma.rn.f32    %f8522, %f8522, 0.9999, 0.01;
	// end inline asm
	// begin inline asm
	fma.rn.f32    %f8524, %f8524, 0.9999, 0.01;
	// end inline asm
	// begin inline asm
	fma.rn.f64    %fd4264, %fd4264, 0.9999, 0.01;
	// end inline asm
	// begin inline asm
	fma.rn.f32    %f8522, %f8522, 0.9999, 0.01;
	// end inline asm
	// begin inline asm
	fma.rn.f32    %f8524, %f8524, 0.9999, 0.01;
	// end inline asm
	// begin inline asm
	fma.rn.f64    %fd4262, %fd4262, 0.9999, 0.01;
	// end inline asm
	// begin inline asm
	fma.rn.f32    %f8522, %f8522, 0.9999, 0.01;
	// end inline asm
	// begin inline asm
	fma.rn.f32    %f8524, %f8524, 0.9999, 0.01;
	// end inline asm
	// begin inline asm
	fma.rn.f64    %fd4264, %fd4264, 0.9999, 0.01;
	// end inline asm
	// begin inline asm
	fma.rn.f32    %f8522, %f8522, 0.9999, 0.01;
	// end inline asm
	// begin inline asm
	fma.rn.f32    %f8524, %f8524, 0.9999, 0.01;
	// end inline asm
	// begin inline asm
	fma.rn.f64    %fd4262, %fd4262, 0.9999, 0.01;
	// end inline asm
	// begin inline asm
	fma.rn.f32    %f8522, %f8522, 0.9999, 0.01;
	// end inline asm
	// begin inline asm
	fma.rn.f32    %f8524, %f8524, 0.9999, 0.01;
	// end inline asm
	// begin inline asm
	fma.rn.f64    %fd4264, %fd4264, 0.9999, 0.01;
	// end inline asm
	// begin inline asm
	fma.rn.f32    %f8522, %f8522, 0.9999, 0.01;
	// end inline asm
	// begin inline asm
	fma.rn.f32    %f8524, %f8524, 0.9999, 0.01;
	// end inline asm
	// begin inline asm
	fma.rn.f64    %fd4262, %fd4262, 0.9999, 0.01;
	// end inline asm
	// begin inline asm
	fma.rn.f32    %f8522, %f8522, 0.9999, 0.01;
	// end inline asm
	// begin inline asm
	fma.rn.f32    %f8524, %f8524, 0.9999, 0.01;
	// end inline asm
	// begin inline asm
	fma.rn.f64    %fd4264, %fd4264, 0.9999, 0.01;
	// end inline asm
	// begin inline asm
	fma.rn.f32    %f8522, %f8522, 0.9999, 0.01;
	// end inline asm
	// begin inline asm
	fma.rn.f32    %f8524, %f8524, 0.9999, 0.01;
	// end inline asm
	// begin inline asm
	fma.rn.f64    %fd4262, %fd4262, 0.9999, 0.01;
	// end inline asm
	// begin inline asm
	fma.rn.f32    %f8522, %f8522, 0.9999, 0.01;
	// end inline asm
	// begin inline asm
	fma.rn.f32    %f8524, %f8524, 0.9999, 0.01;
	// end inline asm
	// begin inline asm
	fma.rn.f64    %fd4264, %fd4264, 0.9999, 0.01;
	// end inline asm
	// begin inline asm
	fma.rn.f32    %f8522, %f8522, 0.9999, 0.01;
	// end inline asm
	// begin inline asm
	fma.rn.f32    %f8524, %f8524, 0.9999, 0.01;
	// end inline asm
	// begin inline asm
	fma.rn.f64    %fd4262, %fd4262, 0.9999, 0.01;
	// end inline asm
	// begin inline asm
	fma.rn.f32    %f8522, %f8522, 0.9999, 0.01;
	// end inline asm
	// begin inline asm
	fma.rn.f32    %f8524, %f8524, 0.9999, 0.01;
	// end inline asm
	// begin inline asm
	fma.rn.f64    %fd4264, %fd4264, 0.9999, 0.01;
	// end inline asm
	// begin inline asm
	fma.rn.f32    %f8522, %f8522, 0.9999, 0.01;
	// end inline asm
	// begin inline asm
	fma.rn.f32    %f8524, %f8524, 0.9999, 0.01;
	// end inline asm
	// begin inline asm
	fma.rn.f64    %fd4262, %fd4262, 0.9999, 0.01;
	// end inline asm
	// begin inline asm
	fma.rn.f32    %f8522, %f8522, 0.9999, 0.01;
	// end inline asm
	// begin inline asm
	fma.rn.f32    %f8524, %f8524, 0.9999, 0.01;
	// end inline asm
	// begin inline asm
	fma.rn.f64    %fd4264, %fd4264, 0.9999, 0.01;
	// end inline asm
	// begin inline asm
	fma.rn.f32    %f8522, %f8522, 0.9999, 0.01;
	// end inline asm
	// begin inline asm
	fma.rn.f32    %f8524, %f8524, 0.9999, 0.01;
	// end inline asm
	// begin inline asm
	fma.rn.f64    %fd4262, %fd4262, 0.9999, 0.01;
	// end inline asm
	// begin inline asm
	fma.rn.f32    %f8522, %f8522, 0.9999, 0.01;
	// end inline asm
	// begin inline asm
	fma.rn.f32    %f8524, %f8524, 0.9999, 0.01;
	// end inline asm
	// begin inline asm
	fma.rn.f64    %fd4264, %fd4264, 0.9999, 0.01;
	// end inline asm
	// begin inline asm
	fma.rn.f32    %f8522, %f8522, 0.9999, 0.01;
	// end inline asm
	// begin inline asm
	fma.rn.f32    %f8524, %f8524, 0.9999, 0.01;
	// end inline asm
	// begin inline asm
	fma.rn.f64    %fd4262, %fd4262, 0.9999, 0.01;
	// end inline asm
	// begin inline asm
	fma.rn.f32    %f8522, %f8522, 0.9999, 0.01;
	// end inline asm
	// begin inline asm
	fma.rn.f32    %f8524, %f8524, 0.9999, 0.01;
	// end inline asm
	// begin inline asm
	fma.rn.f64    %fd4264, %fd4264, 0.9999, 0.01;
	// end inline asm
	// begin inline asm
	fma.rn.f32    %f8522, %f8522, 0.9999, 0.01;
	// end inline asm
	// begin inline asm
	fma.rn.f32    %f8524, %f8524, 0.9999, 0.01;
	// end inline asm
	// begin inline asm
	fma.rn.f64    %fd4262, %fd4262, 0.9999, 0.01;
	// end inline asm
	// begin inline asm
	fma.rn.f32    %f8522, %f8522, 0.9999, 0.01;
	// end inline asm
	// begin inline asm
	fma.rn.f32    %f8524, %f8524, 0.9999, 0.01;
	// end inline asm
	// begin inline asm
	fma.rn.f64    %fd4264, %fd4264, 0.9999, 0.01;
	// end inline asm
	// begin inline asm
	fma.rn.f32    %f8522, %f8522, 0.9999, 0.01;
	// end inline asm
	// begin inline asm
	fma.rn.f32    %f8524, %f8524, 0.9999, 0.01;
	// end inline asm
	// begin inline asm
	fma.rn.f64    %fd4262, %fd4262, 0.9999, 0.01;
	// end inline asm
	// begin inline asm
	fma.rn.f32    %f8522, %f8522, 0.9999, 0.01;
	// end inline asm
	// begin inline asm
	fma.rn.f32    %f8524, %f8524, 0.9999, 0.01;
	// end inline asm
	// begin inline asm
	fma.rn.f64    %fd4264, %fd4264, 0.9999, 0.01;
	// end inline asm
	// begin inline asm
	fma.rn.f32    %f8522, %f8522, 0.9999, 0.01;
	// end inline asm
	// begin inline asm
	fma.rn.f32    %f8524, %f8524, 0.9999, 0.01;
	// end inline asm
	// begin inline asm
	fma.rn.f64    %fd4262, %fd4262, 0.9999, 0.01;
	// end inline asm
	// begin inline asm
	fma.rn.f32    %f8522, %f8522, 0.9999, 0.01;
	// end inline asm
	// begin inline asm
	fma.rn.f32    %f8524, %f8524, 0.9999, 0.01;
	// end inline asm
	// begin inline asm
	fma.rn.f64    %fd4264, %fd4264, 0.9999, 0.01;
	// end inline asm
	// begin inline asm
	fma.rn.f32    %f8522, %f8522, 0.9999, 0.01;
	// end inline asm
	// begin inline asm
	fma.rn.f32    %f8524, %f8524, 0.9999, 0.01;
	// end inline asm
	// begin inline asm
	fma.rn.f64    %fd4262, %fd4262, 0.9999, 0.01;
	// end inline asm
	// begin inline asm
	fma.rn.f32    %f8522, %f8522, 0.9999, 0.01;
	// end inline asm
	// begin inline asm
	fma.rn.f32    %f8524, %f8524, 0.9999, 0.01;
	// end inline asm
	// begin inline asm
	fma.rn.f64    %fd4264, %fd4264, 0.9999, 0.01;
	// end inline asm
	// begin inline asm
	fma.rn.f32    %f8522, %f8522, 0.9999, 0.01;
	// end inline asm
	// begin inline asm
	fma.rn.f32    %f8524, %f8524, 0.9999, 0.01;
	// end inline asm
	// begin inline asm
	fma.rn.f64    %fd4262, %fd4262, 0.9999, 0.01;
	// end inline asm
	// begin inline asm
	fma.rn.f32    %f8522, %f8522, 0.9999, 0.01;
	// end inline asm
	// begin inline asm
	fma.rn.f32    %f8524, %f8524, 0.9999, 0.01;
	// end inline asm
	// begin inline asm
	fma.rn.f64    %fd4264, %fd4264, 0.9999, 0.01;
	// end inline asm
	// begin inline asm
	fma.rn.f32    %f8522, %f8522, 0.9999, 0.01;
	// end inline asm
	// begin inline asm
	fma.rn.f32    %f8524, %f8524, 0.9999, 0.01;
	// end inline asm
	// begin inline asm
	fma.rn.f64    %fd4262, %fd4262, 0.9999, 0.01;
	// end inline asm
	// begin inline asm
	fma.rn.f32    %f8522, %f8522, 0.9999, 0.01;
	// end inline asm
	// begin inline asm
	fma.rn.f32    %f8524, %f8524, 0.9999, 0.01;
	// end inline asm
	// begin inline asm
	fma.rn.f64    %fd4264, %fd4264, 0.9999, 0.01;
	// end inline asm
	// begin inline asm
	fma.rn.f32    %f8522, %f8522, 0.9999, 0.01;
	// end inline asm
	// begin inline asm
	fma.rn.f32    %f8524, %f8524, 0.9999, 0.01;
	// end inline asm
	// begin inline asm
	fma.rn.f64    %fd4262, %fd4262, 0.9999, 0.01;
	// end inline asm
	// begin inline asm
	fma.rn.f32    %f8522, %f8522, 0.9999, 0.01;
	// end inline asm
	// begin inline asm
	fma.rn.f32    %f8524, %f8524, 0.9999, 0.01;
	// end inline asm
	// begin inline asm
	fma.rn.f64    %fd4264, %fd4264, 0.9999, 0.01;
	// end inline asm
	// begin inline asm
	fma.rn.f32    %f8522, %f8522, 0.9999, 0.01;
	// end inline asm
	// begin inline asm
	fma.rn.f32    %f8524, %f8524, 0.9999, 0.01;
	// end inline asm
	// begin inline asm
	fma.rn.f64    %fd4262, %fd4262, 0.9999, 0.01;
	// end inline asm
	// begin inline asm
	fma.rn.f32    %f8522, %f8522, 0.9999, 0.01;
	// end inline asm
	// begin inline asm
	fma.rn.f32    %f8524, %f8524, 0.9999, 0.01;
	// end inline asm
	// begin inline asm
	fma.rn.f64    %fd4264, %fd4264, 0.9999, 0.01;
	// end inline asm
	// begin inline asm
	fma.rn.f32    %f8522, %f8522, 0.9999, 0.01;
	// end inline asm
	// begin inline asm
	fma.rn.f32    %f8524, %f8524, 0.9999, 0.01;
	// end inline asm
	// begin inline asm
	fma.rn.f64    %fd4262, %fd4262, 0.9999, 0.01;
	// end inline asm
	// begin inline asm
	fma.rn.f32    %f8522, %f8522, 0.9999, 0.01;
	// end inline asm
	// begin inline asm
	fma.rn.f32    %f8524, %f8524, 0.9999, 0.01;
	// end inline asm
	// begin inline asm
	fma.rn.f64    %fd4264, %fd4264, 0.9999, 0.01;
	// end inline asm
	// begin inline asm
	fma.rn.f32    %f8522, %f8522, 0.9999, 0.01;
	// end inline asm
	// begin inline asm
	fma.rn.f32    %f8524, %f8524, 0.9999, 0.01;
	// end inline asm
	// begin inline asm
	fma.rn.f64    %fd4262, %fd4262, 0.9999, 0.01;
	// end inline asm
	// begin inline asm
	fma.rn.f32    %f8522, %f8522, 0.9999, 0.01;
	// end inline asm
	// begin inline asm
	fma.rn.f32    %f8524, %f8524, 0.9999, 0.01;
	// end inline asm
	// begin inline asm
	fma.rn.f64    %fd4264, %fd4264, 0.9999, 0.01;
	// end inline asm
	// begin inline asm
	fma.rn.f32    %f8522, %f8522, 0.9999, 0.01;
	// end inline asm
	// begin inline asm
	fma.rn.f32    %f8524, %f8524, 0.9999, 0.01;
	// end inline asm
	// begin inline asm
	fma.rn.f64    %fd4262, %fd4262, 0.9999, 0.01;
	// end inline asm
	// begin inline asm
	fma.rn.f32    %f8522, %f8522, 0.9999, 0.01;
	// end inline asm
	// begin inline asm
	fma.rn.f32    %f8524, %f8524, 0.9999, 0.01;
	// end inline asm
	// begin inline asm
	fma.rn.f64    %fd4264, %fd4264, 0.9999, 0.01;
	// end inline asm
	// begin inline asm
	fma.rn.f32    %f8522, %f8522, 0.9999, 0.01;
	// end inline asm
	// begin inline asm
	fma.rn.f32    %f8524, %f8524, 0.9999, 0.01;
	// end inline asm
	// begin inline asm
	fma.rn.f64    %fd4262, %fd4262, 0.9999, 0.01;
	// end inline asm
	// begin inline asm
	fma.rn.f32    %f8522, %f8522, 0.9999, 0.01;
	// end inline asm
	// begin inline asm
	fma.rn.f32    %f8524, %f8524, 0.9999, 0.01;
	// end inline asm
	// begin inline asm
	fma.rn.f64    %fd4264, %fd4264, 0.9999, 0.01;
	// end inline asm
	// begin inline asm
	fma.rn.f32    %f8522, %f8522, 0.9999, 0.01;
	// end inline asm
	// begin inline asm
	fma.rn.f32    %f8524, %f8524, 0.9999, 0.01;
	// end inline asm
	// begin inline asm
	fma.rn.f64    %fd4262, %fd4262, 0.9999, 0.01;
	// end inline asm
	// begin inline asm
	fma.rn.f32    %f8522, %f8522, 0.9999, 0.01;
	// end inline asm
	// begin inline asm
	fma.rn.f32    %f8524, %f8524, 0.9999, 0.01;
	// end inline asm
	// begin inline asm
	fma.rn.f64    %fd4264, %fd4264, 0.9999, 0.01;
	// end inline asm
	// begin inline asm
	fma.rn.f32    %f8522, %f8522, 0.9999, 0.01;
	// end inline asm
	// begin inline asm
	fma.rn.f32    %f8524, %f8524, 0.9999, 0.01;
	// end inline asm
	// begin inline asm
	fma.rn.f64    %fd4262, %fd4262, 0.9999, 0.01;
	// end inline asm
	// begin inline asm
	fma.rn.f32    %f8522, %f8522, 0.9999, 0.01;
	// end inline asm
	// begin inline asm
	fma.rn.f32    %f8524, %f8524, 0.9999, 0.01;
	// end inline asm
	// begin inline asm
	fma.rn.f64    %fd4264, %fd4264, 0.9999, 0.01;
	// end inline asm
	// begin inline asm
	fma.rn.f32    %f8522, %f8522, 0.9999, 0.01;
	// end inline asm
	// begin inline asm
	fma.rn.f32    %f8524, %f8524, 0.9999, 0.01;
	// end inline asm
	// begin inline asm
	fma.rn.f64    %fd4262, %fd4262, 0.9999, 0.01;
	// end inline asm
	// begin inline asm
	fma.rn.f32    %f8522, %f8522, 0.9999, 0.01;
	// end inline asm
	// begin inline asm
	fma.rn.f32    %f8524, %f8524, 0.9999, 0.01;
	// end inline asm
	// begin inline asm
	fma.rn.f64    %fd4264, %fd4264, 0.9999, 0.01;
	// end inline asm
	// begin inline asm
	fma.rn.f32    %f8522, %f8522, 0.9999, 0.01;
	// end inline asm
	// begin inline asm
	fma.rn.f32    %f8524, %f8524, 0.9999, 0.01;
	// end inline asm
	// begin inline asm
	fma.rn.f64    %fd4262, %fd4262, 0.9999, 0.01;
	// end inline asm
	// begin inline asm
	fma.rn.f32    %f8522, %f8522, 0.9999, 0.01;
	// end inline asm
	// begin inline asm
	fma.rn.f32    %f8524, %f8524, 0.9999, 0.01;
	// end inline asm
	// begin inline asm
	fma.rn.f64    %fd4264, %fd4264, 0.9999, 0.01;
	// end inline asm
	// begin inline asm
	fma.rn.f32    %f8522, %f8522, 0.9999, 0.01;
	// end inline asm
	// begin inline asm
	fma.rn.f32    %f8524, %f8524, 0.9999, 0.01;
	// end inline asm
	// begin inline asm
	fma.rn.f64    %fd4262, %fd4262, 0.9999, 0.01;
	// end inline asm
	// begin inline asm
	fma.rn.f32    %f8522, %f8522, 0.9999, 0.01;
	// end inline asm
	// begin inline asm
	fma.rn.f32    %f8524, %f8524, 0.9999, 0.01;
	// end inline asm
	// begin inline asm
	fma.rn.f64    %fd4264, %fd4264, 0.9999, 0.01;
	// end inline asm
	// begin inline asm
	fma.rn.f32    %f8522, %f8522, 0.9999, 0.01;
	// end inline asm
	// begin inline asm
	fma.rn.f32    %f8524, %f8524, 0.9999, 0.01;
	// end inline asm
	// begin inline asm
	fma.rn.f64    %fd4262, %fd4262, 0.9999, 0.01;
	// end inline asm
	// begin inline asm
	fma.rn.f32    %f8522, %f8522, 0.9999, 0.01;
	// end inline asm
	// begin inline asm
	fma.rn.f32    %f8524, %f8524, 0.9999, 0.01;
	// end inline asm
	// begin inline asm
	fma.rn.f64    %fd4264, %fd4264, 0.9999, 0.01;
	// end inline asm
	// begin inline asm
	fma.rn.f32    %f8522, %f8522, 0.9999, 0.01;
	// end inline asm
	// begin inline asm
	fma.rn.f32    %f8524, %f8524, 0.9999, 0.01;
	// end inline asm
	// begin inline asm
	fma.rn.f64    %fd4262, %fd4262, 0.9999, 0.01;
	// end inline asm
	// begin inline asm
	fma.rn.f32    %f8522, %f8522, 0.9999, 0.01;
	// end inline asm
	// begin inline asm
	fma.rn.f32    %f8524, %f8524, 0.9999, 0.01;
	// end inline asm
	// begin inline asm
	fma.rn.f64    %fd4264, %fd4264, 0.9999, 0.01;
	// end inline asm
	// begin inline asm
	fma.rn.f32    %f8522, %f8522, 0.9999, 0.01;
	// end inline asm
	// begin inline asm
	fma.rn.f32    %f8524, %f8524, 0.9999, 0.01;
	// end inline asm
	// begin inline asm
	fma.rn.f64    %fd4262, %fd4262, 0.9999, 0.01;
	// end inline asm
	// begin inline asm
	fma.rn.f32    %f8522, %f8522, 0.9999, 0.01;
	// end inline asm
	// begin inline asm
	fma.rn.f32    %f8524, %f8524, 0.9999, 0.01;
	// end inline asm
	// begin inline asm
	fma.rn.f64    %fd4264, %fd4264, 0.9999, 0.01;
	// end inline asm
	// begin inline asm
	fma.rn.f32    %f8522, %f8522, 0.9999, 0.01;
	// end inline asm
	// begin inline asm
	fma.rn.f32    %f8524, %f8524, 0.9999, 0.01;
	// end inline asm
	// begin inline asm
	fma.rn.f64    %fd4262, %fd4262, 0.9999, 0.01;
	// end inline asm
	// begin inline asm
	fma.rn.f32    %f8522, %f8522, 0.9999, 0.01;
	// end inline asm
	// begin inline asm
	fma.rn.f32    %f8524, %f8524, 0.9999, 0.01;
	// end inline asm
	// begin inline asm
	fma.rn.f64    %fd4264, %fd4264, 0.9999, 0.01;
	// end inline asm
	// begin inline asm
	fma.rn.f32    %f8522, %f8522, 0.9999, 0.01;
	// end inline asm
	// begin inline asm
	fma.rn.f32    %f8524, %f8524, 0.9999, 0.01;
	// end inline asm
	// begin inline asm
	fma.rn.f64    %fd4262, %fd4262, 0.9999, 0.01;
	// end inline asm
	// begin inline asm
	fma.rn.f32    %f8522, %f8522, 0.9999, 0.01;
	// end inline asm
	// begin inline asm
	fma.rn.f32    %f8524, %f8524, 0.9999, 0.01;
	// end inline asm
	// begin inline asm
	fma.rn.f64    %fd4264, %fd4264, 0.9999, 0.01;
	// end inline asm
	// begin inline asm
	fma.rn.f32    %f8522, %f8522, 0.9999, 0.01;
	// end inline asm
	// begin inline asm
	fma.rn.f32    %f8524, %f8524, 0.9999, 0.01;
	// end inline asm
	// begin inline asm
	fma.rn.f64    %fd4262, %fd4262, 0.9999, 0.01;
	// end inline asm
	// begin inline asm
	fma.rn.f32    %f8522, %f8522, 0.9999, 0.01;
	// end inline asm
	// begin inline asm
	fma.rn.f32    %f8524, %f8524, 0.9999, 0.01;
	// end inline asm
	// begin inline asm
	fma.rn.f64    %fd4264, %fd4264, 0.9999, 0.01;
	// end inline asm
	// begin inline asm
	fma.rn.f32    %f8522, %f8522, 0.9999, 0.01;
	// end inline asm
	// begin inline asm
	fma.rn.f32    %f8524, %f8524, 0.9999, 0.01;
	// end inline asm
	// begin inline asm
	fma.rn.f64    %fd4262, %fd4262, 0.9999, 0.01;
	// end inline asm
	// begin inline asm
	fma.rn.f32    %f8522, %f8522, 0.9999, 0.01;
	// end inline asm
	// begin inline asm
	fma.rn.f32    %f8524, %f8524, 0.9999, 0.01;
	// end inline asm
	// begin inline asm
	fma.rn.f64    %fd4264, %fd4264, 0.9999, 0.01;
	// end inline asm
	// begin inline asm
	fma.rn.f32    %f8522, %f8522, 0.9999, 0.01;
	// end inline asm
	// begin inline asm
	fma.rn.f32    %f8524, %f8524, 0.9999, 0.01;
	// end inline asm
	// begin inline asm
	fma.rn.f64    %fd4262, %fd4262, 0.9999, 0.01;
	// end inline asm
	// begin inline asm
	fma.rn.f32    %f8522, %f8522, 0.9999, 0.01;
	// end inline asm
	// begin inline asm
	fma.rn.f32    %f8524, %f8524, 0.9999, 0.01;
	// end inline asm
	// begin inline asm
	fma.rn.f64    %fd4264, %fd4264, 0.9999, 0.01;
	// end inline asm
	// begin inline asm
	fma.rn.f32    %f8522, %f8522, 0.9999, 0.01;
	// end inline asm
	// begin inline asm
	fma.rn.f32    %f8524, %f8524, 0.9999, 0.01;
	// end inline asm
	// begin inline asm
	fma.rn.f64    %fd4262, %fd4262, 0.9999, 0.01;
	// end inline asm
	// begin inline asm
	fma.rn.f32    %f8522, %f8522, 0.9999, 0.01;
	// end inline asm
	// begin inline asm
	fma.rn.f32    %f8524, %f8524, 0.9999, 0.01;
	// end inline asm
	// begin inline asm
	fma.rn.f64    %fd4264, %fd4264, 0.9999, 0.01;
	// end inline asm
	// begin inline asm
	fma.rn.f32    %f8522, %f8522, 0.9999, 0.01;
	// end inline asm
	// begin inline asm
	fma.rn.f32    %f8524, %f8524, 0.9999, 0.01;
	// end inline asm
	// begin inline asm
	fma.rn.f64    %fd4262, %fd4262, 0.9999, 0.01;
	// end inline asm
	// begin inline asm
	fma.rn.f32    %f8522, %f8522, 0.9999, 0.01;
	// end inline asm
	// begin inline asm
	fma.rn.f32    %f8524, %f8524, 0.9999, 0.01;
	// end inline asm
	// begin inline asm
	fma.rn.f64    %fd4264, %fd4264, 0.9999, 0.01;
	// end inline asm
	// begin inline asm
	fma.rn.f32    %f8522, %f8522, 0.9999, 0.01;
	// end inline asm
	// begin inline asm
	fma.rn.f32    %f8524, %f8524, 0.9999, 0.01;
	// end inline asm
	// begin inline asm
	fma.rn.f64    %fd4262, %fd4262, 0.9999, 0.01;
	// end inline asm
	// begin inline asm
	fma.rn.f32    %f8522, %f8522, 0.9999, 0.01;
	// end inline asm
	// begin inline asm
	fma.rn.f32    %f8524, %f8524, 0.9999, 0.01;
	// end inline asm
	// begin inline asm
	fma.rn.f64    %fd4264, %fd4264, 0.9999, 0.01;
	// end inline asm
	// begin inline asm
	fma.rn.f32    %f8522, %f8522, 0.9999, 0.01;
	// end inline asm
	// begin inline asm
	fma.rn.f32    %f8524, %f8524, 0.9999, 0.01;
	// end inline asm
	// begin inline asm
	fma.rn.f64    %fd4262, %fd4262, 0.9999, 0.01;
	// end inline asm
	// begin inline asm
	fma.rn.f32    %f8522, %f8522, 0.9999, 0.01;
	// end inline asm
	// begin inline asm
	fma.rn.f32    %f8524, %f8524, 0.9999, 0.01;
	// end inline asm
	// begin inline asm
	fma.rn.f64    %fd4264, %fd4264, 0.9999, 0.01;
	// end inline asm
	// begin inline asm
	fma.rn.f32    %f8522, %f8522, 0.9999, 0.01;
	// end inline asm
	// begin inline asm
	fma.rn.f32    %f8524, %f8524, 0.9999, 0.01;
	// end inline asm
	// begin inline asm
	fma.rn.f64    %fd4262, %fd4262, 0.9999, 0.01;
	// end inline asm
	// begin inline asm
	fma.rn.f32    %f8522, %f8522, 0.9999, 0.01;
	// end inline asm
	// begin inline asm
	fma.rn.f32    %f8524, %f8524, 0.9999, 0.01;
	// end inline asm
	// begin inline asm
	fma.rn.f64    %fd4264, %fd4264, 0.9999, 0.01;
	// end inline asm
	// begin inline asm
	fma.rn.f32    %f8522, %f8522, 0.9999, 0.01;
	// end inline asm
	// begin inline asm
	fma.rn.f32    %f8524, %f8524, 0.9999, 0.01;
	// end inline asm
	// begin inline asm
	fma.rn.f64    %fd4262, %fd4262, 0.9999, 0.01;
	// end inline asm
	// begin inline asm
	fma.rn.f32    %f8522, %f8522, 0.9999, 0.01;
	// end inline asm
	// begin inline asm
	fma.rn.f32    %f8524, %f8524, 0.9999, 0.01;
	// end inline asm
	// begin inline asm
	fma.rn.f64    %fd4264, %fd4264, 0.9999, 0.01;
	// end inline asm
	// begin inline asm
	fma.rn.f32    %f8522, %f8522, 0.9999, 0.01;
	// end inline asm
	// begin inline asm
	fma.rn.f32    %f8524, %f8524, 0.9999, 0.01;
	// end inline asm
	// begin inline asm
	fma.rn.f64    %fd4262, %fd4262, 0.9999, 0.01;
	// end inline asm
	// begin inline asm
	fma.rn.f32    %f8522, %f8522, 0.9999, 0.01;
	// end inline asm
	// begin inline asm
	fma.rn.f32    %f8524, %f8524, 0.9999, 0.01;
	// end inline asm
	// begin inline asm
	fma.rn.f64    %fd4264, %fd4264, 0.9999, 0.01;
	// end inline asm
	// begin inline asm
	fma.rn.f32    %f8522, %f8522, 0.9999, 0.01;
	// end inline asm
	// begin inline asm
	fma.rn.f32    %f8524, %f8524, 0.9999, 0.01;
	// end inline asm
	// begin inline asm
	fma.rn.f64    %fd4262, %fd4262, 0.9999, 0.01;
	// end inline asm
	// begin inline asm
	fma.rn.f32    %f8522, %f8522, 0.9999, 0.01;
	// end inline asm
	// begin inline asm
	fma.rn.f32    %f8524, %f8524, 0.9999, 0.01;
	// end inline asm
	// begin inline asm
	fma.rn.f64    %fd4264, %fd4264, 0.9999, 0.01;
	// end inline asm
	mov.f32 	%f9942, %f8522;
	// begin inline asm
	fma.rn.f32    %f9942, %f9942, 0.9999, 0.01;
	// end inline asm
	mov.f32 	%f9944, %f8524;
	// begin inline asm
	fma.rn.f32    %f9944, %f9944, 0.9999, 0.01;
	// end inline asm
	// begin inline asm
	fma.rn.f64    %fd4262, %fd4262, 0.9999, 0.01;
	// end inline asm
	// begin inline asm
	fma.rn.f32    %f9942, %f9942, 0.9999, 0.01;
	// end inline asm
	// begin inline asm
	fma.rn.f32    %f9944, %f9944, 0.9999, 0.01;
	// end inline asm
	// begin inline asm
	fma.rn.f64    %fd4264, %fd4264, 0.9999, 0.01;
	// end inline asm
	// begin inline asm
	fma.rn.f32    %f9942, %f9942, 0.9999, 0.01;
	// end inline asm
	// begin inline asm
	fma.rn.f32    %f9944, %f9944, 0.9999, 0.01;
	// end inline asm
	// begin inline asm
	fma.rn.f64    %fd4262, %fd4262, 0.9999, 0.01;
	// end inline asm
	// begin inline asm
	fma.rn.f32    %f9942, %f9942, 0.9999, 0.01;
	// end inline asm
	// begin inline asm
	fma.rn.f32    %f9944, %f9944, 0.9999, 0.01;
	// end inline asm
	// begin inline asm
	fma.rn.f64    %fd4264, %fd4264, 0.9999, 0.01;
	// end inline asm
	// begin inline asm
	fma.rn.f32    %f9942, %f9942, 0.9999, 0.01;
	// end inline asm
	// begin inline asm
	fma.rn.f32    %f9944, %f9944, 0.9999, 0.01;
	// end inline asm
	// begin inline asm
	fma.rn.f64    %fd4262, %fd4262, 0.9999, 0.01;
	// end inline asm
	// begin inline asm
	fma.rn.f32    %f9942, %f9942, 0.9999, 0.01;
	// end inline asm
	// begin inline asm
	fma.rn.f32    %f9944, %f9944, 0.9999, 0.01;
	// end inline asm
	// begin inline asm
	fma.rn.f64    %fd4264, %fd4264, 0.9999, 0.01;
	// end inline asm
	// begin inline asm
	fma.rn.f32    %f9942, %f9942, 0.9999, 0.01;
	// end inline asm
	// begin inline asm
	fma.rn.f32    %f9944, %f9944, 0.9999, 0.01;
	// end inline asm
	// begin inline asm
	fma.rn.f64    %fd4262, %fd4262, 0.9999, 0.01;
	// end inline asm
	// begin inline asm
	fma.rn.f32    %f9942, %f9942, 0.9999, 0.01;
	// end inline asm
	// begin inline asm
	fma.rn.f32    %f9944, %f9944, 0.9999, 0.01;
	// end inline asm
	// begin inline asm
	fma.rn.f64    %fd4264, %fd4264, 0.9999, 0.01;
	// end inline asm
	// begin inline asm
	fma.rn.f32    %f9942, %f9942, 0.9999, 0.01;
	// end inline asm
	// begin inline asm
	fma.rn.f32    %f9944, %f9944, 0.9999, 0.01;
	// end inline asm
	// begin inline asm
	fma.rn.f64    %fd4262, %fd4262, 0.9999, 0.01;
	// end inline asm
	// begin inline asm
	fma.rn.f32    %f9942, %f9942, 0.9999, 0.01;
	// end inline asm
	// begin inline asm
	fma.rn.f32    %f9944, %f9944, 0.9999, 0.01;
	// end inline asm
	// begin inline asm
	fma.rn.f64    %fd4264, %fd4264, 0.9999, 0.01;
	// end inline asm
	// begin inline asm
	fma.rn.f32    %f9942, %f9942, 0.9999, 0.01;
	// end inline asm
	// begin inline asm
	fma.rn.f32    %f9944, %f9944, 0.9999, 0.01;
	// end inline asm
	// begin inline asm
	fma.rn.f64    %fd4262, %fd4262, 0.9999, 0.01;
	// end inline asm
	// begin inline asm
	fma.rn.f32    %f9942, %f9942, 0.9999, 0.01;
	// end inline asm
	// begin inline asm
	fma.rn.f32    %f9944, %f9944, 0.9999, 0.01;
	// end inline asm
	// begin inline asm
	fma.rn.f64    %fd4264, %fd4264, 0.9999, 0.01;
	// end inline asm
	// begin inline asm
	fma.rn.f32    %f9942, %f9942, 0.9999, 0.01;
	// end inline asm
	// begin inline asm
	fma.rn.f32    %f9944, %f9944, 0.9999, 0.01;
	// end inline asm
	// begin inline asm
	fma.rn.f64    %fd4262, %fd4262, 0.9999, 0.01;
	// end inline asm
	// begin inline asm
	fma.rn.f32    %f9942, %f9942, 0.9999, 0.01;
	// end inline asm
	// begin inline asm
	fma.rn.f32    %f9944, %f9944, 0.9999, 0.01;
	// end inline asm
	// begin inline asm
	fma.rn.f64    %fd4264, %fd4264, 0.9999, 0.01;
	// end inline asm
	// begin inline asm
	fma.rn.f32    %f9942, %f9942, 0.9999, 0.01;
	// end inline asm
	// begin inline asm
	fma.rn.f32    %f9944, %f9944, 0.9999, 0.01;
	// end inline asm
	// begin inline asm
	fma.rn.f64    %fd4262, %fd4262, 0.9999, 0.01;
	// end inline asm
	// begin inline asm
	fma.rn.f32    %f9942, %f9942, 0.9999, 0.01;
	// end inline asm
	// begin inline asm
	fma.rn.f32    %f9944, %f9944, 0.9999, 0.01;
	// end inline asm
	// begin inline asm
	fma.rn.f64    %fd4264, %fd4264, 0.9999, 0.01;
	// end inline asm
	// begin inline asm
	fma.rn.f32    %f9942, %f9942, 0.9999, 0.01;
	// end inline asm
	// begin inline asm
	fma.rn.f32    %f9944, %f9944, 0.9999, 0.01;
	// end inline asm
	// begin inline asm
	fma.rn.f64    %fd4262, %fd4262, 0.9999, 0.01;
	// end inline asm
	// begin inline asm
	fma.rn.f32    %f9942, %f9942, 0.9999, 0.01;
	// end inline asm
	// begin inline asm
	fma.rn.f32    %f9944, %f9944, 0.9999, 0.01;
	// end inline asm
	// begin inline asm
	fma.rn.f64    %fd4264, %fd4264, 0.9999, 0.01;
	// end inline asm
	// begin inline asm
	fma.rn.f32    %f9942, %f9942, 0.9999, 0.01;
	// end inline asm
	// begin inline asm
	fma.rn.f32    %f9944, %f9944, 0.9999, 0.01;
	// end inline asm
	// begin inline asm
	fma.rn.f64    %fd4262, %fd4262, 0.9999, 0.01;
	// end inline asm
	// begin inline asm
	fma.rn.f32    %f9942, %f9942, 0.9999, 0.01;
	// end inline asm
	// begin inline asm
	fma.rn.f32    %f9944, %f9944, 0.9999, 0.01;
	// end inline asm
	// begin inline asm
	fma.rn.f64    %fd4264, %fd4264, 0.9999, 0.01;
	// end inline asm
	// begin inline asm
	fma.rn.f32    %f9942, %f9942, 0.9999, 0.01;
	// end inline asm
	// begin inline asm
	fma.rn.f32    %f9944, %f9944, 0.9999, 0.01;
	// end inline asm
	// begin inline asm
	fma.rn.f64    %fd4262, %fd4262, 0.9999, 0.01;
	// end inline asm
	// begin inline asm
	fma.rn.f32    %f9942, %f9942, 0.9999, 0.01;
	// end inline asm
	// begin inline asm
	fma.rn.f32    %f9944, %f9944, 0.9999, 0.01;
	// end inline asm
	// begin inline asm
	fma.rn.f64    %fd4264, %fd4264, 0.9999, 0.01;
	// end inline asm
	// begin inline asm
	fma.rn.f32    %f9942, %f9942, 0.9999, 0.01;
	// end inline asm
	// begin inline asm
	fma.rn.f32    %f9944, %f9944, 0.9999, 0.01;
	// end inline asm
	// begin inline asm
	fma.rn.f64    %fd4262, %fd4262, 0.9999, 0.01;
	// end inline asm
	// begin inline asm
	fma.rn.f32    %f9942, %f9942, 0.9999, 0.01;
	// end inline asm
	// begin inline asm
	fma.rn.f32    %f9944, %f9944, 0.9999, 0.01;
	// end inline asm
	// begin inline asm
	fma.rn.f64    %fd4264, %fd4264, 0.9999, 0.01;
	// end inline asm
	// begin inline asm
	fma.rn.f32    %f9942, %f9942, 0.9999, 0.01;
	// end inline asm
	// begin inline asm
	fma.rn.f32    %f9944, %f9944, 0.9999, 0.01;
	// end inline asm
	// begin inline asm
	fma.rn.f64    %fd4262, %fd4262, 0.9999, 0.01;
	// end inline asm
	// begin inline asm
	fma.rn.f32    %f9942, %f9942, 0.9999, 0.01;
	// end inline asm
	// begin inline asm
	fma.rn.f32    %f9944, %f9944, 0.9999, 0.01;
	// end inline asm
	// begin inline asm
	fma.rn.f64    %fd4264, %fd4264, 0.9999, 0.01;
	// end inline asm
	// begin inline asm
	fma.rn.f32    %f9942, %f9942, 0.9999, 0.01;
	// end inline asm
	// begin inline asm
	fma.rn.f32    %f9944, %f9944, 0.9999, 0.01;
	// end inline asm
	// begin inline asm
	fma.rn.f64    %fd4262, %fd4262, 0.9999, 0.01;
	// end inline asm
	// begin inline asm
	fma.rn.f32    %f9942, %f9942, 0.9999, 0.01;
	// end inline asm
	// begin inline asm
	fma.rn.f32    %f9944, %f9944, 0.9999, 0.01;
	// end inline asm
	// begin inline asm
	fma.rn.f64    %fd4264, %fd4264, 0.9999, 0.01;
	// end inline asm
	// begin inline asm
	fma.rn.f32    %f9942, %f9942, 0.9999, 0.01;
	// end inline asm
	// begin inline asm
	fma.rn.f32    %f9944, %f9944, 0.9999, 0.01;
	// end inline asm
	// begin inline asm
	fma.rn.f64    %fd4262, %fd4262, 0.9999, 0.01;
	// end inline asm
	// begin inline asm
	fma.rn.f32    %f9942, %f9942, 0.9999, 0.01;
	// end inline asm
	// begin inline asm
	fma.rn.f32    %f9944, %f9944, 0.9999, 0.01;
	// end inline asm
	// begin inline asm
	fma.rn.f64    %fd4264, %fd4264, 0.9999, 0.01;
	// end inline asm
	// begin inline asm
	fma.rn.f32    %f9942, %f9942, 0.9999, 0.01;
	// end inline asm
	// begin inline asm
	fma.rn.f32    %f9944, %f9944, 0.9999, 0.01;
	// end inline asm
	// begin inline asm
	fma.rn.f64    %fd4262, %fd4262, 0.9999, 0.01;
	// end inline asm
	// begin inline asm
	fma.rn.f32    %f9942, %f9942, 0.9999, 0.01;
	// end inline asm
	// begin inline asm
	fma.rn.f32    %f9944, %f9944, 0.9999, 0.01;
	// end inline asm
	// begin inline asm
	fma.rn.f64    %fd4264, %fd4264, 0.9999, 0.01;
	// end inline asm
	// begin inline asm
	fma.rn.f32    %f9942, %f9942, 0.9999, 0.01;
	// end inline asm
	// begin inline asm
	fma.rn.f32    %f9944, %f9944, 0.9999, 0.01;
	// end inline asm
	// begin inline asm
	fma.rn.f64    %fd4262, %fd4262, 0.9999, 0.01;
	// end inline asm
	// begin inline asm
	fma.rn.f32    %f9942, %f9942, 0.9999, 0.01;
	// end inline asm
	// begin inline asm
	fma.rn.f32    %f9944, %f9944, 0.9999, 0.01;
	// end inline asm
	// begin inline asm
	fma.rn.f64    %fd4264, %fd4264, 0.9999, 0.01;
	// end inline asm
	// begin inline asm
	fma.rn.f32    %f9942, %f9942, 0.9999, 0.01;
	// end inline asm
	// begin inline asm
	fma.rn.f32    %f9944, %f9944, 0.9999, 0.01;
	// end inline asm
	// begin inline asm
	fma.rn.f64    %fd4262, %fd4262, 0.9999, 0.01;
	// end inline asm
	// begin inline asm
	fma.rn.f32    %f9942, %f9942, 0.9999, 0.01;
	// end inline asm
	// begin inline asm
	fma.rn.f32    %f9944, %f9944, 0.9999, 0.01;
	// end inline asm
	// begin inline asm
	fma.rn.f64    %fd4264, %fd4264, 0.9999, 0.01;
	// end inline asm
	// begin inline asm
	fma.rn.f32    %f9942, %f9942, 0.9999, 0.01;
	// end inline asm
	// begin inline asm
	fma.rn.f32    %f9944, %f9944, 0.9999, 0.01;
	// end inline asm
	// begin inline asm
	fma.rn.f64    %fd4262, %fd4262, 0.9999, 0.01;
	// end inline asm
	// begin inline asm
	fma.rn.f32    %f9942, %f9942, 0.9999, 0.01;
	// end inline asm
	// begin inline asm
	fma.rn.f32    %f9944, %f9944, 0.9999, 0.01;
	// end inline asm
	// begin inline asm
	fma.rn.f64    %fd4264, %fd4264, 0.9999, 0.01;
	// end inline asm
	// begin inline asm
	fma.rn.f32    %f9942, %f9942, 0.9999, 0.01;
	// end inline asm
	// begin inline asm
	fma.rn.f32    %f9944, %f9944, 0.9999, 0.01;
	// end inline asm
	// begin inline asm
	fma.rn.f64    %fd4262, %fd4262, 0.9999, 0.01;
	// end inline asm
	// begin inline asm
	fma.rn.f32    %f9942, %f9942, 0.9999, 0.01;
	// end inline asm
	// begin inline asm
	fma.rn.f32    %f9944, %f9944, 0.9999, 0.01;
	// end inline asm
	// begin inline asm
	fma.rn.f64    %fd4264, %fd4264, 0.9999, 0.01;
	// end inline asm
	// begin inline asm
	fma.rn.f32    %f9942, %f9942, 0.9999, 0.01;
	// end inline asm
	// begin inline asm
	fma.rn.f32    %f9944, %f9944, 0.9999, 0.01;
	// end inline asm
	// begin inline asm
	fma.rn.f64    %fd4262, %fd4262, 0.9999, 0.01;
	// end inline asm
	// begin inline asm
	fma.rn.f32    %f9942, %f9942, 0.9999, 0.01;
	// end inline asm
	// begin inline asm
	fma.rn.f32    %f9944, %f9944, 0.9999, 0.01;
	// end inline asm
	// begin inline asm
	fma.rn.f64    %fd4264, %fd4264, 0.9999, 0.01;
	// end inline asm
	// begin inline asm
	fma.rn.f32    %f9942, %f9942, 0.9999, 0.01;
	// end inline asm
	// begin inline asm
	fma.rn.f32    %f9944, %f9944, 0.9999, 0.01;
	// end inline asm
	// begin inline asm
	fma.rn.f64    %fd4262, %fd4262, 0.9999, 0.01;
	// end inline asm
	// begin inline asm
	fma.rn.f32    %f9942, %f9942, 0.9999, 0.01;
	// end inline asm
	// begin inline asm
	fma.rn.f32    %f9944, %f9944, 0.9999, 0.01;
	// end inline asm
	// begin inline asm
	fma.rn.f64    %fd4264, %fd4264, 0.9999, 0.01;
	// end inline asm
	// begin inline asm
	fma.rn.f32    %f9942, %f9942, 0.9999, 0.01;
	// end inline asm
	// begin inline asm
	fma.rn.f32    %f9944, %f9944, 0.9999, 0.01;
	// end inline asm
	// begin inline asm
	fma.rn.f64    %fd4262, %fd4262, 0.9999, 0.01;
	// end inline asm
	// begin inline asm
	fma.rn.f32    %f9942, %f9942, 0.9999, 0.01;
	// end inline asm
	// begin inline asm
	fma.rn.f32    %f9944, %f9944, 0.9999, 0.01;
	// end inline asm
	// begin inline asm
	fma.rn.f64    %fd4264, %fd4264, 0.9999, 0.01;
	// end inline asm
	// begin inline asm
	fma.rn.f32    %f9942, %f9942, 0.9999, 0.01;
	// end inline asm
	// begin inline asm
	fma.rn.f32    %f9944, %f9944, 0.9999, 0.01;
	// end inline asm
	// begin inline asm
	fma.rn.f64    %fd4262, %fd4262, 0.9999, 0.01;
	// end inline asm
	// begin inline asm
	fma.rn.f32    %f9942, %f9942, 0.9999, 0.01;
	// end inline asm
	// begin inline asm
	fma.rn.f32    %f9944, %f9944, 0.9999, 0.01;
	// end inline asm
	// begin inline asm
	fma.rn.f64    %fd4264, %fd4264, 0.9999, 0.01;
	// end inline asm
	// begin inline asm
	fma.rn.f32    %f9942, %f9942, 0.9999, 0.01;
	// end inline asm
	// begin inline asm
	fma.rn.f32    %f9944, %f9944, 0.9999, 0.01;
	// end inline asm
	// begin inline asm
	fma.rn.f64    %fd4262, %fd4262, 0.9999, 0.01;
	// end inline asm
	// begin inline asm
	fma.rn.f32    %f9942, %f9942, 0.9999, 0.01;
	// end inline asm
	// begin inline asm
	fma.rn.f32    %f9944, %f9944, 0.9999, 0.01;
	// end inline asm
	// begin inline asm
	fma.rn.f64    %fd4264, %fd4264, 0.9999, 0.01;
	// end inline asm
	// begin inline asm
	fma.rn.f32    %f9942, %f9942, 0.9999, 0.01;
	// end inline asm
	// begin inline asm
	fma.rn.f32    %f9944, %f9944, 0.9999, 0.01;
	// end inline asm
	// begin inline asm
	fma.rn.f64    %fd4262, %fd4262, 0.9999, 0.01;
	// end inline asm
	// begin inline asm
	fma.rn.f32    %f9942, %f9942, 0.9999, 0.01;
	// end inline asm
	// begin inline asm
	fma.rn.f32    %f9944, %f9944, 0.9999, 0.01;
	// end inline asm
	// begin inline asm
	fma.rn.f64    %fd4264, %fd4264, 0.9999, 0.01;
	// end inline asm
	// begin inline asm
	fma.rn.f32    %f9942, %f9942, 0.9999, 0.01;
	// end inline asm
	// begin inline asm
	fma.rn.f32    %f9944, %f9944, 0.9999, 0.01;
	// end inline asm
	// begin inline asm
	fma.rn.f64    %fd4262, %fd4262, 0.9999, 0.01;
	// end inline asm
	// begin inline asm
	fma.rn.f32    %f9942, %f9942, 0.9999, 0.01;
	// end inline asm
	// begin inline asm
	fma.rn.f32    %f9944, %f9944, 0.9999, 0.01;
	// end inline asm
	// begin inline asm
	fma.rn.f64    %fd4264, %fd4264, 0.9999, 0.01;
	// end inline asm
	// begin inline asm
	fma.rn.f32    %f9942, %f9942, 0.9999, 0.01;
	// end inline asm
	// begin inline asm
	fma.rn.f32    %f9944, %f9944, 0.9999, 0.01;
	// end inline asm
	// begin inline asm
	fma.rn.f64    %fd4262, %fd4262, 0.9999, 0.01;
	// end inline asm
	// begin inline asm
	fma.rn.f32    %f9942, %f9942, 0.9999, 0.01;
	// end inline asm
	// begin inline asm
	fma.rn.f32    %f9944, %f9944, 0.9999, 0.01;
	// end inline asm
	// begin inline asm
	fma.rn.f64    %fd4264, %fd4264, 0.9999, 0.01;
	// end inline asm
	// begin inline asm
	fma.rn.f32    %f9942, %f9942, 0.9999, 0.01;
	// end inline asm
	// begin inline asm
	fma.rn.f32    %f9944, %f9944, 0.9999, 0.01;
	// end inline asm
	// begin inline asm
	fma.rn.f64    %fd4262, %fd4262, 0.9999, 0.01;
	// end inline asm
	// begin inline asm
	fma.rn.f32    %f9942, %f9942, 0.9999, 0.01;
	// end inline asm
	// begin inline asm
	fma.rn.f32    %f9944, %f9944, 0.9999, 0.01;
	// end inline asm
	// begin inline asm
	fma.rn.f64    %fd4264, %fd4264, 0.9999, 0.01;
	// end inline asm
	// begin inline asm
	fma.rn.f32    %f9942, %f9942, 0.9999, 0.01;
	// end inline asm
	// begin inline asm
	fma.rn.f32    %f9944, %f9944, 0.9999, 0.01;
	// end inline asm
	// begin inline asm
	fma.rn.f64    %fd4262, %fd4262, 0.9999, 0.01;
	// end inline asm
	// begin inline asm
	fma.rn.f32    %f9942, %f9942, 0.9999, 0.01;
	// end inline asm
	// begin inline asm
	fma.rn.f32    %f9944, %f9944, 0.9999, 0.01;
	// end inline asm
	// begin inline asm
	fma.rn.f64    %fd4264, %fd4264, 0.9999, 0.01;
	// end inline asm
	// begin inline asm
	fma.rn.f32    %f9942, %f9942, 0.9999, 0.01;
	// end inline asm
	// begin inline asm
	fma.rn.f32    %f9944, %f9944, 0.9999, 0.01;
	// end inline asm
	// begin inline asm
	fma.rn.f64    %fd4262, %fd4262, 0.9999, 0.01;
	// end inline asm
	// begin inline asm
	fma.rn.f32    %f9942, %f9942, 0.9999, 0.01;
	// end inline asm
	// begin inline asm
	fma.rn.f32    %f9944, %f9944, 0.9999, 0.01;
	// end inline asm
	// begin inline asm
	fma.rn.f64    %fd4264, %fd4264, 0.9999, 0.01;
	// end inline asm
	// begin inline asm
	fma.rn.f32    %f9942, %f9942, 0.9999, 0.01;
	// end inline asm
	// begin inline asm
	fma.rn.f32    %f9944, %f9944, 0.9999, 0.01;
	// end inline asm
	// begin inline asm
	fma.rn.f64    %fd4262, %fd4262, 0.9999, 0.01;
	// end inline asm
	// begin inline asm
	fma.rn.f32    %f9942, %f9942, 0.9999, 0.01;
	// end inline asm
	// begin inline asm
	fma.rn.f32    %f9944, %f9944, 0.9999, 0.01;
	// end inline asm
	// begin inline asm
	fma.rn.f64    %fd4264, %fd4264, 0.9999, 0.01;
	// end inline asm
	// begin inline asm
	fma.rn.f32    %f9942, %f9942, 0.9999, 0.01;
	// end inline asm
	// begin inline asm
	fma.rn.f32    %f9944, %f9944, 0.9999, 0.01;
	// end inline asm
	// begin inline asm
	fma.rn.f64    %fd4262, %fd4262, 0.9999, 0.01;
	// end inline asm
	// begin inline asm
	fma.rn.f32    %f9942, %f9942, 0.9999, 0.01;
	// end inline asm
	// begin inline asm
	fma.rn.f32    %f9944, %f9944, 0.9999, 0.01;
	// end inline asm
	// begin inline asm
	fma.rn.f64    %fd4264, %fd4264, 0.9999, 0.01;
	// end inline asm
	// begin inline asm
	fma.rn.f32    %f9942, %f9942, 0.9999, 0.01;
	// end inline asm
	// begin inline asm
	fma.rn.f32    %f9944, %f9944, 0.9999, 0.01;
	// end inline asm
	// begin inline asm
	fma.rn.f64    %fd4262, %fd4262, 0.9999, 0.01;
	// end inline asm
	// begin inline asm
	fma.rn.f32    %f9942, %f9942, 0.9999, 0.01;
	// end inline asm
	// begin inline asm
	fma.rn.f32    %f9944, %f9944, 0.9999, 0.01;
	// end inline asm
	// begin inline asm
	fma.rn.f64    %fd4264, %fd4264, 0.9999, 0.01;
	// end inline asm
	// begin inline asm
	fma.rn.f32    %f9942, %f9942, 0.9999, 0.01;
	// end inline asm
	// begin inline asm
	fma.rn.f32    %f9944, %f9944, 0.9999, 0.01;
	// end inline asm
	// begin inline asm
	fma.rn.f64    %fd4262, %fd4262, 0.9999, 0.01;
	// end inline asm
	// begin inline asm
	fma.rn.f32    %f9942, %f9942, 0.9999, 0.01;
	// end inline asm
	// begin inline asm
	fma.rn.f32    %f9944, %f9944, 0.9999, 0.01;
	// end inline asm
	// begin inline asm
	fma.rn.f64    %fd4264, %fd4264, 0.9999, 0.01;
	// end inline asm
	// begin inline asm
	fma.rn.f32    %f9942, %f9942, 0.9999, 0.01;
	// end inline asm
	// begin inline asm
	fma.rn.f32    %f9944, %f9944, 0.9999, 0.01;
	// end inline asm
	// begin inline asm
	fma.rn.f64    %fd4262, %fd4262, 0.9999, 0.01;
	// end inline asm
	// begin inline asm
	fma.rn.f32    %f9942, %f9942, 0.9999, 0.01;
	// end inline asm
	// begin inline asm
	fma.rn.f32    %f9944, %f9944, 0.9999, 0.01;
	// end inline asm
	// begin inline asm
	fma.rn.f64    %fd4264, %fd4264, 0.9999, 0.01;
	// end inline asm
	// begin inline asm
	fma.rn.f32    %f9942, %f9942, 0.9999, 0.01;
	// end inline asm
	// begin inline asm
	fma.rn.f32    %f9944, %f9944, 0.9999, 0.01;
	// end inline asm
	// begin inline asm
	fma.rn.f64    %fd4262, %fd4262, 0.9999, 0.01;
	// end inline asm
	// begin inline asm
	fma.rn.f32    %f9942, %f9942, 0.9999, 0.01;
	// end inline asm
	// begin inline asm
	fma.rn.f32    %f9944, %f9944, 0.9999, 0.01;
	// end inline asm
	// begin inline asm
	fma.rn.f64    %fd4264, %fd4264, 0.9999, 0.01;
	// end inline asm
	// begin inline asm
	fma.rn.f32    %f9942, %f9942, 0.9999, 0.01;
	// end inline asm
	// begin inline asm
	fma.rn.f32    %f9944, %f9944, 0.9999, 0.01;
	// end inline asm
	// begin inline asm
	fma.rn.f64    %fd4262, %fd4262, 0.9999, 0.01;
	// end inline asm
	// begin inline asm
	fma.rn.f32    %f9942, %f9942, 0.9999, 0.01;
	// end inline asm
	// begin inline asm
	fma.rn.f32    %f9944, %f9944, 0.9999, 0.01;
	// end inline asm
	// begin inline asm
	fma.rn.f64    %fd4264, %fd4264, 0.9999, 0.01;
	// end inline asm
	// begin inline asm
	fma.rn.f32    %f9942, %f9942, 0.9999, 0.01;
	// end inline asm
	// begin inline asm
	fma.rn.f32    %f9944, %f9944, 0.9999, 0.01;
	// end inline asm
	// begin inline asm
	fma.rn.f64    %fd4262, %fd4262, 0.9999, 0.01;
	// end inline asm
	// begin inline asm
	fma.rn.f32    %f9942, %f9942, 0.9999, 0.01;
	// end inline asm
	// begin inline asm
	fma.rn.f32    %f9944, %f9944, 0.9999, 0.01;
	// end inline asm
	// begin inline asm
	fma.rn.f64    %fd4264, %fd4264, 0.9999, 0.01;
	// end inline asm
	// begin inline asm
	fma.rn.f32    %f9942, %f9942, 0.9999, 0.01;
	// end inline asm
	// begin inline asm
	fma.rn.f32    %f9944, %f9944, 0.9999, 0.01;
	// end inline asm
	// begin inline asm
	fma.rn.f64    %fd4262, %fd4262, 0.9999, 0.01;
	// end inline asm
	// begin inline asm
	fma.rn.f32    %f9942, %f9942, 0.9999, 0.01;
	// end inline asm
	// begin inline asm
	fma.rn.f32    %f9944, %f9944, 0.9999, 0.01;
	// end inline asm
	// begin inline asm
	fma.rn.f64    %fd4264, %fd4264, 0.9999, 0.01;
	// end inline asm
	// begin inline asm
	fma.rn.f32    %f9942, %f9942, 0.9999, 0.01;
	// end inline asm
	// begin inline asm
	fma.rn.f32    %f9944, %f9944, 0.9999, 0.01;
	// end inline asm
	// begin inline asm
	fma.rn.f64    %fd4262, %fd4262, 0.9999, 0.01;
	// end inline asm
	// begin inline asm
	fma.rn.f32    %f9942, %f9942, 0.9999, 0.01;
	// end inline asm
	// begin inline asm
	fma.rn.f32    %f9944, %f9944, 0.9999, 0.01;
	// end inline asm
	// begin inline asm
	fma.rn.f64    %fd4264, %fd4264, 0.9999, 0.01;
	// end inline asm
	// begin inline asm
	fma.rn.f32    %f9942, %f9942, 0.9999, 0.01;
	// end inline asm
	// begin inline asm
	fma.rn.f32    %f9944, %f9944, 0.9999, 0.01;
	// end inline asm
	// begin inline asm
	fma.rn.f64    %fd4262, %fd4262, 0.9999, 0.01;
	// end inline asm
	// begin inline asm
	fma.rn.f32    %f9942, %f9942, 0.9999, 0.01;
	// end inline asm
	// begin inline asm
	fma.rn.f32    %f9944, %f9944, 0.9999, 0.01;
	// end inline asm
	// begin inline asm
	fma.rn.f64    %fd4264, %fd4264, 0.9999, 0.01;
	// end inline asm
	// begin inline asm
	fma.rn.f32    %f9942, %f9942, 0.9999, 0.01;
	// end inline asm
	// begin inline asm
	fma.rn.f32    %f9944, %f9944, 0.9999, 0.01;
	// end inline asm
	// begin inline asm
	fma.rn.f64    %fd4262, %fd4262, 0.9999, 0.01;
	// end inline asm
	// begin inline asm
	fma.rn.f32    %f9942, %f9942, 0.9999, 0.01;
	// end inline asm
	// begin inline asm
	fma.rn.f32    %f9944, %f9944, 0.9999, 0.01;
	// end inline asm
	// begin inline asm
	fma.rn.f64    %fd4264, %fd4264, 0.9999, 0.01;
	// end inline asm
	// begin inline asm
	fma.rn.f32    %f9942, %f9942, 0.9999, 0.01;
	// end inline asm
	// begin inline asm
	fma.rn.f32    %f9944, %f9944, 0.9999, 0.01;
	// end inline asm
	// begin inline asm
	fma.rn.f64    %fd4262, %fd4262, 0.9999, 0.01;
	// end inline asm
	// begin inline asm
	fma.rn.f32    %f9942, %f9942, 0.9999, 0.01;
	// end inline asm
	// begin inline asm
	fma.rn.f32    %f9944, %f9944, 0.9999, 0.01;
	// end inline asm
	// begin inline asm
	fma.rn.f64    %fd4264, %fd4264, 0.9999, 0.01;
	// end inline asm
	// begin inline asm
	fma.rn.f32    %f9942, %f9942, 0.9999, 0.01;
	// end inline asm
	// begin inline asm
	fma.rn.f32    %f9944, %f9944, 0.9999, 0.01;
	// end inline asm
	// begin inline asm
	fma.rn.f64    %fd4262, %fd4262, 0.9999, 0.01;
	// end inline asm
	// begin inline asm
	fma.rn.f32    %f9942, %f9942, 0.9999, 0.01;
	// end inline asm
	// begin inline asm
	fma.rn.f32    %f9944, %f9944, 0.9999, 0.01;
	// end inline asm
	// begin inline asm
	fma.rn.f64    %fd4264, %fd4264, 0.9999, 0.01;
	// end inline asm
	// begin inline asm
	fma.rn.f32    %f9942, %f9942, 0.9999, 0.01;
	// end inline asm
	// begin inline asm
	fma.rn.f32    %f9944, %f9944, 0.9999, 0.01;
	// end inline asm
	// begin inline asm
	fma.rn.f64    %fd4262, %fd4262, 0.9999, 0.01;
	// end inline asm
	// begin inline asm
	fma.rn.f32    %f9942, %f9942, 0.9999, 0.01;
	// end inline asm
	// begin inline asm
	fma.rn.f32    %f9944, %f9944, 0.9999, 0.01;
	// end inline asm
	// begin inline asm
	fma.rn.f64    %fd4264, %fd4264, 0.9999, 0.01;
	// end inline asm
	// begin inline asm
	fma.rn.f32    %f9942, %f9942, 0.9999, 0.01;
	// end inline asm
	// begin inline asm
	fma.rn.f32    %f9944, %f9944, 0.9999, 0.01;
	// end inline asm
	// begin inline asm
	fma.rn.f64    %fd4262, %fd4262, 0.9999, 0.01;
	// end inline asm
	// begin inline asm
	fma.rn.f32    %f9942, %f9942, 0.9999, 0.01;
	// end inline asm
	// begin inline asm
	fma.rn.f32    %f9944, %f9944, 0.9999, 0.01;
	// end inline asm
	// begin inline asm
	fma.rn.f64    %fd4264, %fd4264, 0.9999, 0.01;
	// end inline asm
	// begin inline asm
	fma.rn.f32    %f9942, %f9942, 0.9999, 0.01;
	// end inline asm
	// begin inline asm
	fma.rn.f32    %f9944, %f9944, 0.9999, 0.01;
	// end inline asm
	// begin inline asm
	fma.rn.f64    %fd4262, %fd4262, 0.9999, 0.01;
	// end inline asm
	// begin inline asm
	fma.rn.f32    %f9942, %f9942, 0.9999, 0.01;
	// end inline asm
	// begin inline asm
	fma.rn.f32    %f9944, %f9944, 0.9999, 0.01;
	// end inline asm
	// begin inline asm
	fma.rn.f64    %fd4264, %fd4264, 0.9999, 0.01;
	// end inline asm
	// begin inline asm
	fma.rn.f32    %f9942, %f9942, 0.9999, 0.01;
	// end inline asm
	// begin inline asm
	fma.rn.f32    %f9944, %f9944, 0.9999, 0.01;
	// end inline asm
	// begin inline asm
	fma.rn.f64    %fd4262, %fd4262, 0.9999, 0.01;
	// end inline asm
	// begin inline asm
	fma.rn.f32    %f9942, %f9942, 0.9999, 0.01;
	// end inline asm
	// begin inline asm
	fma.rn.f32    %f9944, %f9944, 0.9999, 0.01;
	// end inline asm
	// begin inline asm
	fma.rn.f64    %fd4264, %fd4264, 0.9999, 0.01;
	// end inline asm
	// begin inline asm
	fma.rn.f32    %f9942, %f9942, 0.9999, 0.01;
	// end inline asm
	// begin inline asm
	fma.rn.f32    %f9944, %f9944, 0.9999, 0.01;
	// end inline asm
	// begin inline asm
	fma.rn.f64    %fd4262, %fd4262, 0.9999, 0.01;
	// end inline asm
	// begin inline asm
	fma.rn.f32    %f9942, %f9942, 0.9999, 0.01;
	// end inline asm
	// begin inline asm
	fma.rn.f32    %f9944, %f9944, 0.9999, 0.01;
	// end inline asm
	// begin inline asm
	fma.rn.f64    %fd4264, %fd4264, 0.9999, 0.01;
	// end inline asm
	// begin inline asm
	fma.rn.f32    %f9942, %f9942, 0.9999, 0.01;
	// end inline asm
	// begin inline asm
	fma.rn.f32    %f9944, %f9944, 0.9999, 0.01;
	// end inline asm
	// begin inline asm
	fma.rn.f64    %fd4262, %fd4262, 0.9999, 0.01;
	// end inline asm
	// begin inline asm
	fma.rn.f32    %f9942, %f9942, 0.9999, 0.01;
	// end inline asm
	// begin inline asm
	fma.rn.f32    %f9944, %f9944, 0.9999, 0.01;
	// end inline asm
	// begin inline asm
	fma.rn.f64    %fd4264, %fd4264, 0.9999, 0.01;
	// end inline asm
	// begin inline asm
	fma.rn.f32    %f9942, %f9942, 0.9999, 0.01;
	// end inline asm
	// begin inline asm
	fma.rn.f32    %f9944, %f9944, 0.9999, 0.01;
	// end inline asm
	// begin inline asm
	fma.rn.f64    %fd4262, %fd4262, 0.9999, 0.01;
	// end inline asm
	// begin inline asm
	fma.rn.f32    %f9942, %f9942, 0.9999, 0.01;
	// end inline asm
	// begin inline asm
	fma.rn.f32    %f9944, %f9944, 0.9999, 0.01;
	// end inline asm
	// begin inline asm
	fma.rn.f64    %fd4264, %fd4264, 0.9999, 0.01;
	// end inline asm
	// begin inline asm
	fma.rn.f32    %f9942, %f9942, 0.9999, 0.01;
	// end inline asm
	// begin inline asm
	fma.rn.f32    %f9944, %f9944, 0.9999, 0.01;
	// end inline asm
	// begin inline asm
	fma.rn.f64    %fd4262, %fd4262, 0.9999, 0.01;
	// end inline asm
	// begin inline asm
	fma.rn.f32    %f9942, %f9942, 0.9999, 0.01;
	// end inline asm
	// begin inline asm
	fma.rn.f32    %f9944, %f9944, 0.9999, 0.01;
	// end inline asm
	// begin inline asm
	fma.rn.f64    %fd4264, %fd4264, 0.9999, 0.01;
	// end inline asm
	// begin inline asm
	fma.rn.f32    %f9942, %f9942, 0.9999, 0.01;
	// end inline asm
	// begin inline asm
	fma.rn.f32    %f9944, %f9944, 0.9999, 0.01;
	// end inline asm
	// begin inline asm
	fma.rn.f64    %fd4262, %fd4262, 0.9999, 0.01;
	// end inline asm
	// begin inline asm
	fma.rn.f32    %f9942, %f9942, 0.9999, 0.01;
	// end inline asm
	// begin inline asm
	fma.rn.f32    %f9944, %f9944, 0.9999, 0.01;
	// end inline asm
	// begin inline asm
	fma.rn.f64    %fd4264, %fd4264, 0.9999, 0.01;
	// end inline asm
	// begin inline asm
	fma.rn.f32    %f9942, %f9942, 0.9999, 0.01;
	// end inline asm
	// begin inline asm
	fma.rn.f32    %f9944, %f9944, 0.9999, 0.01;
	// end inline asm
	// begin inline asm
	fma.rn.f64    %fd4262, %fd4262, 0.9999, 0.01;
	// end inline asm
	// begin inline asm
	fma.rn.f32    %f9942, %f9942, 0.9999, 0.01;
	// end inline asm
	// begin inline asm
	fma.rn.f32    %f9944, %f9944, 0.9999, 0.01;
	// end inline asm
	// begin inline asm
	fma.rn.f64    %fd4264, %fd4264, 0.9999, 0.01;
	// end inline asm
	// begin inline asm
	fma.rn.f32    %f9942, %f9942, 0.9999, 0.01;
	// end inline asm
	// begin inline asm
	fma.rn.f32    %f9944, %f9944, 0.9999, 0.01;
	// end inline asm
	// begin inline asm
	fma.rn.f64    %fd4262, %fd4262, 0.9999, 0.01;
	// end inline asm
	// begin inline asm
	fma.rn.f32    %f9942, %f9942, 0.9999, 0.01;
	// end inline asm
	// begin inline asm
	fma.rn.f32    %f9944, %f9944, 0.9999, 0.01;
	// end inline asm
	// begin inline asm
	fma.rn.f64    %fd4264, %fd4264, 0.9999, 0.01;
	// end inline asm
	// begin inline asm
	fma.rn.f32    %f9942, %f9942, 0.9999, 0.01;
	// end inline asm
	// begin inline asm
	fma.rn.f32    %f9944, %f9944, 0.9999, 0.01;
	// end inline asm
	// begin inline asm
	fma.rn.f64    %fd4262, %fd4262, 0.9999, 0.01;
	// end inline asm
	// begin inline asm
	fma.rn.f32    %f9942, %f9942, 0.9999, 0.01;
	// end inline asm
	// begin inline asm
	fma.rn.f32    %f9944, %f9944, 0.9999, 0.01;
	// end inline asm
	// begin inline asm
	fma.rn.f64    %fd4264, %fd4264, 0.9999, 0.01;
	// end inline asm
	// begin inline asm
	fma.rn.f32    %f9942, %f9942, 0.9999, 0.01;
	// end inline asm
	// begin inline asm
	fma.rn.f32    %f9944, %f9944, 0.9999, 0.01;
	// end inline asm
	// begin inline asm
	fma.rn.f64    %fd4262, %fd4262, 0.9999, 0.01;
	// end inline asm
	// begin inline asm
	fma.rn.f32    %f9942, %f9942, 0.9999, 0.01;
	// end inline asm
	// begin inline asm
	fma.rn.f32    %f9944, %f9944, 0.9999, 0.01;
	// end inline asm
	// begin inline asm
	fma.rn.f64    %fd4264, %fd4264, 0.9999, 0.01;
	// end inline asm
	// begin inline asm
	fma.rn.f32    %f9942, %f9942, 0.9999, 0.01;
	// end inline asm
	// begin inline asm
	fma.rn.f32    %f9944, %f9944, 0.9999, 0.01;
	// end inline asm
	// begin inline asm
	fma.rn.f64    %fd4262, %fd4262, 0.9999, 0.01;
	// end inline asm
	// begin inline asm
	fma.rn.f32    %f9942, %f9942, 0.9999, 0.01;
	// end inline asm
	// begin inline asm
	fma.rn.f32    %f9944, %f9944, 0.9999, 0.01;
	// end inline asm
	// begin inline asm
	fma.rn.f64    %fd4264, %fd4264, 0.9999, 0.01;
	// end inline asm
	// begin inline asm
	fma.rn.f32    %f9942, %f9942, 0.9999, 0.01;
	// end inline asm
	// begin inline asm
	fma.rn.f32    %f9944, %f9944, 0.9999, 0.01;
	// end inline asm
	// begin inline asm
	fma.rn.f64    %fd4262, %fd4262, 0.9999, 0.01;
	// end inline asm
	// begin inline asm
	fma.rn.f32    %f9942, %f9942, 0.9999, 0.01;
	// end inline asm
	// begin inline asm
	fma.rn.f32    %f9944, %f9944, 0.9999, 0.01;
	// end inline asm
	// begin inline asm
	fma.rn.f64    %fd4264, %fd4264, 0.9999, 0.01;
	// end inline asm
	// begin inline asm
	fma.rn.f32    %f9942, %f9942, 0.9999, 0.01;
	// end inline asm
	// begin inline asm
	fma.rn.f32    %f9944, %f9944, 0.9999, 0.01;
	// end inline asm
	// begin inline asm
	fma.rn.f64    %fd4262, %fd4262, 0.9999, 0.01;
	// end inline asm
	// begin inline asm
	fma.rn.f32    %f9942, %f9942, 0.9999, 0.01;
	// end inline asm
	// begin inline asm
	fma.rn.f32    %f9944, %f9944, 0.9999, 0.01;
	// end inline asm
	// begin inline asm
	fma.rn.f64    %fd4264, %fd4264, 0.9999, 0.01;
	// end inline asm
	// begin inline asm
	fma.rn.f32    %f9942, %f9942, 0.9999, 0.01;
	// end inline asm
	// begin inline asm
	fma.rn.f32    %f9944, %f9944, 0.9999, 0.01;
	// end inline asm
	// begin inline asm
	fma.rn.f64    %fd4262, %fd4262, 0.9999, 0.01;
	// end inline asm
	// begin inline asm
	fma.rn.f32    %f9942, %f9942, 0.9999, 0.01;
	// end inline asm
	// begin inline asm
	fma.rn.f32    %f9944, %f9944, 0.9999, 0.01;
	// end inline asm
	// begin inline asm
	fma.rn.f64    %fd4264, %fd4264, 0.9999, 0.01;
	// end inline asm
	// begin inline asm
	fma.rn.f32    %f9942, %f9942, 0.9999, 0.01;
	// end inline asm
	// begin inline asm
	fma.rn.f32    %f9944, %f9944, 0.9999, 0.01;
	// end inline asm
	// begin inline asm
	fma.rn.f64    %fd4262, %fd4262, 0.9999, 0.01;
	// end inline asm
	// begin inline asm
	fma.rn.f32    %f9942, %f9942, 0.9999, 0.01;
	// end inline asm
	// begin inline asm
	fma.rn.f32    %f9944, %f9944, 0.9999, 0.01;
	// end inline asm
	// begin inline asm
	fma.rn.f64    %fd4264, %fd4264, 0.9999, 0.01;
	// end inline asm
	// begin inline asm
	fma.rn.f32    %f9942, %f9942, 0.9999, 0.01;
	// end inline asm
	// begin inline asm
	fma.rn.f32    %f9944, %f9944, 0.9999, 0.01;
	// end inline asm
	// begin inline asm
	fma.rn.f64    %fd4262, %fd4262, 0.9999, 0.01;
	// end inline asm
	// begin inline asm
	fma.rn.f32    %f9942, %f9942, 0.9999, 0.01;
	// end inline asm
	// begin inline asm
	fma.rn.f32    %f9944, %f9944, 0.9999, 0.01;
	// end inline asm
	// begin inline asm
	fma.rn.f64    %fd4264, %fd4264, 0.9999, 0.01;
	// end inline asm
	// begin inline asm
	fma.rn.f32    %f9942, %f9942, 0.9999, 0.01;
	// end inline asm
	// begin inline asm
	fma.rn.f32    %f9944, %f9944, 0.9999, 0.01;
	// end inline asm
	// begin inline asm
	fma.rn.f64    %fd4262, %fd4262, 0.9999, 0.01;
	// end inline asm
	// begin inline asm
	fma.rn.f32    %f9942, %f9942, 0.9999, 0.01;
	// end inline asm
	// begin inline asm
	fma.rn.f32    %f9944, %f9944, 0.9999, 0.01;
	// end inline asm
	// begin inline asm
	fma.rn.f64    %fd4264, %fd4264, 0.9999, 0.01;
	// end inline asm
	// begin inline asm
	fma.rn.f32    %f9942, %f9942, 0.9999, 0.01;
	// end inline asm
	// begin inline asm
	fma.rn.f32    %f9944, %f9944, 0.9999, 0.01;
	// end inline asm
	// begin inline asm
	fma.rn.f64    %fd4262, %fd4262, 0.9999, 0.01;
	// end inline asm
	// begin inline asm
	fma.rn.f32    %f9942, %f9942, 0.9999, 0.01;
	// end inline asm
	// begin inline asm
	fma.rn.f32    %f9944, %f9944, 0.9999, 0.01;
	// end inline asm
	// begin inline asm
	fma.rn.f64    %fd4264, %fd4264, 0.9999, 0.01;
	// end inline asm
	// begin inline asm
	fma.rn.f32    %f9942, %f9942, 0.9999, 0.01;
	// end inline asm
	// begin inline asm
	fma.rn.f32    %f9944, %f9944, 0.9999, 0.01;
	// end inline asm
	// begin inline asm
	fma.rn.f64    %fd4262, %fd4262, 0.9999, 0.01;
	// end inline asm
	// begin inline asm
	fma.rn.f32    %f9942, %f9942, 0.9999, 0.01;
	// end inline asm
	// begin inline asm
	fma.rn.f32    %f9944, %f9944, 0.9999, 0.01;
	// end inline asm
	// begin inline asm
	fma.rn.f64    %fd4264, %fd4264, 0.9999, 0.01;
	// end inline asm
	// begin inline asm
	fma.rn.f32    %f9942, %f9942, 0.9999, 0.01;
	// end inline asm
	// begin inline asm
	fma.rn.f32    %f9944, %f9944, 0.9999, 0.01;
	// end inline asm
	// begin inline asm
	fma.rn.f64    %fd4262, %fd4262, 0.9999, 0.01;
	// end inline asm
	// begin inline asm
	fma.rn.f32    %f9942, %f9942, 0.9999, 0.01;
	// end inline asm
	// begin inline asm
	fma.rn.f32    %f9944, %f9944, 0.9999, 0.01;
	// end inline asm
	// begin inline asm
	fma.rn.f64    %fd4264, %fd4264, 0.9999, 0.01;
	// end inline asm
	// begin inline asm
	fma.rn.f32    %f9942, %f9942, 0.9999, 0.01;
	// end inline asm
	// begin inline asm
	fma.rn.f32    %f9944, %f9944, 0.9999, 0.01;
	// end inline asm
	// begin inline asm
	fma.rn.f64    %fd4262, %fd4262, 0.9999, 0.01;
	// end inline asm
	// begin inline asm
	fma.rn.f32    %f9942, %f9942, 0.9999, 0.01;
	// end inline asm
	// begin inline asm
	fma.rn.f32    %f9944, %f9944, 0.9999, 0.01;
	// end inline asm
	// begin inline asm
	fma.rn.f64    %fd4264, %fd4264, 0.9999, 0.01;
	// end inline asm
	// begin inline asm
	fma.rn.f32    %f9942, %f9942, 0.9999, 0.01;
	// end inline asm
	// begin inline asm
	fma.rn.f32    %f9944, %f9944, 0.9999, 0.01;
	// end inline asm
	// begin inline asm
	fma.rn.f64    %fd4262, %fd4262, 0.9999, 0.01;
	// end inline asm
	// begin inline asm
	fma.rn.f32    %f9942, %f9942, 0.9999, 0.01;
	// end inline asm
	// begin inline asm
	fma.rn.f32    %f9944, %f9944, 0.9999, 0.01;
	// end inline asm
	// begin inline asm
	fma.rn.f64    %fd4264, %fd4264, 0.9999, 0.01;
	// end inline asm
	// begin inline asm
	fma.rn.f32    %f9942, %f9942, 0.9999, 0.01;
	// end inline asm
	// begin inline asm
	fma.rn.f32    %f9944, %f9944, 0.9999, 0.01;
	// end inline asm
	// begin inline asm
	fma.rn.f64    %fd4262, %fd4262, 0.9999, 0.01;
	// end inline asm
	// begin inline asm
	fma.rn.f32    %f9942, %f9942, 0.9999, 0.01;
	// end inline asm
	// begin inline asm
	fma.rn.f32    %f9944, %f9944, 0.9999, 0.01;
	// end inline asm
	// begin inline asm
	fma.rn.f64    %fd4264, %fd4264, 0.9999, 0.01;
	// end inline asm
	// begin inline asm
	fma.rn.f32    %f9942, %f9942, 0.9999, 0.01;
	// end inline asm
	// begin inline asm
	fma.rn.f32    %f9944, %f9944, 0.9999, 0.01;
	// end inline asm
	// begin inline asm
	fma.rn.f64    %fd4262, %fd4262, 0.9999, 0.01;
	// end inline asm
	// begin inline asm
	fma.rn.f32    %f9942, %f9942, 0.9999, 0.01;
	// end inline asm
	// begin inline asm
	fma.rn.f32    %f9944, %f9944, 0.9999, 0.01;
	// end inline asm
	// begin inline asm
	fma.rn.f64    %fd4264, %fd4264, 0.9999, 0.01;
	// end inline asm
	// begin inline asm
	fma.rn.f32    %f9942, %f9942, 0.9999, 0.01;
	// end inline asm
	// begin inline asm
	fma.rn.f32    %f9944, %f9944, 0.9999, 0.01;
	// end inline asm
	// begin inline asm
	fma.rn.f64    %fd4262, %fd4262, 0.9999, 0.01;
	// end inline asm
	// begin inline asm
	fma.rn.f32    %f9942, %f9942, 0.9999, 0.01;
	// end inline asm
	// begin inline asm
	fma.rn.f32    %f9944, %f9944, 0.9999, 0.01;
	// end inline asm
	// begin inline asm
	fma.rn.f64    %fd4264, %fd4264, 0.9999, 0.01;
	// end inline asm
	// begin inline asm
	fma.rn.f32    %f9942, %f9942, 0.9999, 0.01;
	// end inline asm
	// begin inline asm
	fma.rn.f32    %f9944, %f9944, 0.9999, 0.01;
	// end inline asm
	// begin inline asm
	fma.rn.f64    %fd4262, %fd4262, 0.9999, 0.01;
	// end inline asm
	// begin inline asm
	fma.rn.f32    %f9942, %f9942, 0.9999, 0.01;
	// end inline asm
	// begin inline asm
	fma.rn.f32    %f9944, %f9944, 0.9999, 0.01;
	// end inline asm
	// begin inline asm
	fma.rn.f64    %fd4264, %fd4264, 0.9999, 0.01;
	// end inline asm
	// begin inline asm
	fma.rn.f32    %f9942, %f9942, 0.9999, 0.01;
	// end inline asm
	// begin inline asm
	fma.rn.f32    %f9944, %f9944, 0.9999, 0.01;
	// end inline asm
	// begin inline asm
	fma.rn.f64    %fd4262, %fd4262, 0.9999, 0.01;
	// end inline asm
	// begin inline asm
	fma.rn.f32    %f9942, %f9942, 0.9999, 0.01;
	// end inline asm
	// begin inline asm
	fma.rn.f32    %f9944, %f9944, 0.9999, 0.01;
	// end inline asm
	// begin inline asm
	fma.rn.f64    %fd4264, %fd4264, 0.9999, 0.01;
	// end inline asm
	// begin inline asm
	fma.rn.f32    %f9942, %f9942, 0.9999, 0.01;
	// end inline asm
	// begin inline asm
	fma.rn.f32    %f9944, %f9944, 0.9999, 0.01;
	// end inline asm
	// begin inline asm
	fma.rn.f64    %fd4262, %fd4262, 0.9999, 0.01;
	// end inline asm
	// begin inline asm
	fma.rn.f32    %f9942, %f9942, 0.9999, 0.01;
	// end inline asm
	// begin inline asm
	fma.rn.f32    %f9944, %f9944, 0.9999, 0.01;
	// end inline asm
	// begin inline asm
	fma.rn.f64    %fd4264, %fd4264, 0.9999, 0.01;
	// end inline asm
	// begin inline asm
	fma.rn.f32    %f9942, %f9942, 0.9999, 0.01;
	// end inline asm
	// begin inline asm
	fma.rn.f32    %f9944, %f9944, 0.9999, 0.01;
	// end inline asm
	// begin inline asm
	fma.rn.f64    %fd4262, %fd4262, 0.9999, 0.01;
	// end inline asm
	// begin inline asm
	fma.rn.f32    %f9942, %f9942, 0.9999, 0.01;
	// end inline asm
	// begin inline asm
	fma.rn.f32    %f9944, %f9944, 0.9999, 0.01;
	// end inline asm
	// begin inline asm
	fma.rn.f64    %fd4264, %fd4264, 0.9999, 0.01;
	// end inline asm
	// begin inline asm
	fma.rn.f32    %f9942, %f9942, 0.9999, 0.01;
	// end inline asm
	// begin inline asm
	fma.rn.f32    %f9944, %f9944, 0.9999, 0.01;
	// end inline asm
	// begin inline asm
	fma.rn.f64    %fd4262, %fd4262, 0.9999, 0.01;
	// end inline asm
	// begin inline asm
	fma.rn.f32    %f9942, %f9942, 0.9999, 0.01;
	// end inline asm
	// begin inline asm
	fma.rn.f32    %f9944, %f9944, 0.9999, 0.01;
	// end inline asm
	// begin inline asm
	fma.rn.f64    %fd4264, %fd4264, 0.9999, 0.01;
	// end inline asm
	// begin inline asm
	fma.rn.f32    %f9942, %f9942, 0.9999, 0.01;
	// end inline asm
	// begin inline asm
	fma.rn.f32    %f9944, %f9944, 0.9999, 0.01;
	// end inline asm
	// begin inline asm
	fma.rn.f64    %fd4262, %fd4262, 0.9999, 0.01;
	// end inline asm
	// begin inline asm
	fma.rn.f32    %f9942, %f9942, 0.9999, 0.01;
	// end inline asm
	// begin inline asm
	fma.rn.f32    %f9944, %f9944, 0.9999, 0.01;
	// end inline asm
	// begin inline asm
	fma.rn.f64    %fd4264, %fd4264, 0.9999, 0.01;
	// end inline asm
	// begin inline asm
	fma.rn.f32    %f9942, %f9942, 0.9999, 0.01;
	// end inline asm
	// begin inline asm
	fma.rn.f32    %f9944, %f9944, 0.9999, 0.01;
	// end inline asm
	// begin inline asm
	fma.rn.f64    %fd4262, %fd4262, 0.9999, 0.01;
	// end inline asm
	// begin inline asm
	fma.rn.f32    %f9942, %f9942, 0.9999, 0.01;
	// end inline asm
	// begin inline asm
	fma.rn.f32    %f9944, %f9944, 0.9999, 0.01;
	// end inline asm
	// begin inline asm
	fma.rn.f64    %fd4264, %fd4264, 0.9999, 0.01;
	// end inline asm
	// begin inline asm
	fma.rn.f32    %f9942, %f9942, 0.9999, 0.01;
	// end inline asm
	// begin inline asm
	fma.rn.f32    %f9944, %f9944, 0.9999, 0.01;
	// end inline asm
	// begin inline asm
	fma.rn.f64    %fd4262, %fd4262, 0.9999, 0.01;
	// end inline asm
	// begin inline asm
	fma.rn.f32    %f9942, %f9942, 0.9999, 0.01;
	// end inline asm
	// begin inline asm
	fma.rn.f32    %f9944, %f9944, 0.9999, 0.01;
	// end inline asm
	// begin inline asm
	fma.rn.f64    %fd4264, %fd4264, 0.9999, 0.01;
	// end inline asm
	// begin inline asm
	fma.rn.f32    %f9942, %f9942, 0.9999, 0.01;
	// end inline asm
	// begin inline asm
	fma.rn.f32    %f9944, %f9944, 0.9999, 0.01;
	// end inline asm
	// begin inline asm
	fma.rn.f64    %fd4262, %fd4262, 0.9999, 0.01;
	// end inline asm
	// begin inline asm
	fma.rn.f32    %f9942, %f9942, 0.9999, 0.01;
	// end inline asm
	// begin inline asm
	fma.rn.f32    %f9944, %f9944, 0.9999, 0.01;
	// end inline asm
	// begin inline asm
	fma.rn.f64    %fd4264, %fd4264, 0.9999, 0.01;
	// end inline asm
	// begin inline asm
	fma.rn.f32    %f9942, %f9942, 0.9999, 0.01;
	// end inline asm
	// begin inline asm
	fma.rn.f32    %f9944, %f9944, 0.9999, 0.01;
	// end inline asm
	// begin inline asm
	fma.rn.f64    %fd4262, %fd4262, 0.9999, 0.01;
	// end inline asm
	// begin inline asm
	fma.rn.f32    %f9942, %f9942, 0.9999, 0.01;
	// end inline asm
	// begin inline asm
	fma.rn.f32    %f9944, %f9944, 0.9999, 0.01;
	// end inline asm
	// begin inline asm
	fma.rn.f64    %fd4264, %fd4264, 0.9999, 0.01;
	// end inline asm
	// begin inline asm
	fma.rn.f32    %f9942, %f9942, 0.9999, 0.01;
	// end inline asm
	// begin inline asm
	fma.rn.f32    %f9944, %f9944, 0.9999, 0.01;
	// end inline asm
	// begin inline asm
	fma.rn.f64    %fd4262, %fd4262, 0.9999, 0.01;
	// end inline asm
	// begin inline asm
	fma.rn.f32    %f9942, %f9942, 0.9999, 0.01;
	// end inline asm
	// begin inline asm
	fma.rn.f32    %f9944, %f9944, 0.9999, 0.01;
	// end inline asm
	// begin inline asm
	fma.rn.f64    %fd4264, %fd4264, 0.9999, 0.01;
	// end inline asm
	// begin inline asm
	fma.rn.f32    %f9942, %f9942, 0.9999, 0.01;
	// end inline asm
	// begin inline asm
	fma.rn.f32    %f9944, %f9944, 0.9999, 0.01;
	// end inline asm
	// begin inline asm
	fma.rn.f64    %fd4262, %fd4262, 0.9999, 0.01;
	// end inline asm
	// begin inline asm
	fma.rn.f32    %f9942, %f9942, 0.9999, 0.01;
	// end inline asm
	// begin inline asm
	fma.rn.f32    %f9944, %f9944, 0.9999, 0.01;
	// end inline asm
	// begin inline asm
	fma.rn.f64    %fd4264, %fd4264, 0.9999, 0.01;
	// end inline asm
	// begin inline asm
	fma.rn.f32    %f9942, %f9942, 0.9999, 0.01;
	// end inline asm
	// begin inline asm
	fma.rn.f32    %f9944, %f9944, 0.9999, 0.01;
	// end inline asm
	// begin inline asm
	fma.rn.f64    %fd4262, %fd4262, 0.9999, 0.01;
	// end inline asm
	// begin inline asm
	fma.rn.f32    %f9942, %f9942, 0.9999, 0.01;
	// end inline asm
	// begin inline asm
	fma.rn.f32    %f9944, %f9944, 0.9999, 0.01;
	// end inline asm
	// begin inline asm
	fma.rn.f64    %fd4264, %fd4264, 0.9999, 0.01;
	// end inline asm
	// begin inline asm
	fma.rn.f32    %f9942, %f9942, 0.9999, 0.01;
	// end inline asm
	// begin inline asm
	fma.rn.f32    %f9944, %f9944, 0.9999, 0.01;
	// end inline asm
	// begin inline asm
	fma.rn.f64    %fd4262, %fd4262, 0.9999, 0.01;
	// end inline asm
	// begin inline asm
	fma.rn.f32    %f9942, %f9942, 0.9999, 0.01;
	// end inline asm
	// begin inline asm
	fma.rn.f32    %f9944, %f9944, 0.9999, 0.01;
	// end inline asm
	// begin inline asm
	fma.rn.f64    %fd4264, %fd4264, 0.9999, 0.01;
	// end inline asm
	// begin inline asm
	fma.rn.f32    %f9942, %f9942, 0.9999, 0.01;
	// end inline asm
	// begin inline asm
	fma.rn.f32    %f9944, %f9944, 0.9999, 0.01;
	// end inline asm
	// begin inline asm
	fma.rn.f64    %fd4262, %fd4262, 0.9999, 0.01;
	// end inline asm
	// begin inline asm
	fma.rn.f32    %f9942, %f9942, 0.9999, 0.01;
	// end inline asm
	// begin inline asm
	fma.rn.f32    %f9944, %f9944, 0.9999, 0.01;
	// end inline asm
	// begin inline asm
	fma.rn.f64    %fd4264, %fd4264, 0.9999, 0.01;
	// end inline asm
	// begin inline asm
	fma.rn.f32    %f9942, %f9942, 0.9999, 0.01;
	// end inline asm
	// begin inline asm
	fma.rn.f32    %f9944, %f9944, 0.9999, 0.01;
	// end inline asm
	// begin inline asm
	fma.rn.f64    %fd4262, %fd4262, 0.9999, 0.01;
	// end inline asm
	// begin inline asm
	fma.rn.f32    %f9942, %f9942, 0.9999, 0.01;
	// end inline asm
	// begin inline asm
	fma.rn.f32    %f9944, %f9944, 0.9999, 0.01;
	// end inline asm
	// begin inline asm
	fma.rn.f64    %fd4264, %fd4264, 0.9999, 0.01;
	// end inline asm
	// begin inline asm
	fma.rn.f32    %f9942, %f9942, 0.9999, 0.01;
	// end inline asm
	// begin inline asm
	fma.rn.f32    %f9944, %f9944, 0.9999, 0.01;
	// end inline asm
	// begin inline asm
	fma.rn.f64    %fd4262, %fd4262, 0.9999, 0.01;
	// end inline asm
	// begin inline asm
	fma.rn.f32    %f9942, %f9942, 0.9999, 0.01;
	// end inline asm
	// begin inline asm
	fma.rn.f32    %f9944, %f9944, 0.9999, 0.01;
	// end inline asm
	// begin inline asm
	fma.rn.f64    %fd4264, %fd4264, 0.9999, 0.01;
	// end inline asm
	// begin inline asm
	fma.rn.f32    %f9942, %f9942, 0.9999, 0.01;
	// end inline asm
	// begin inline asm
	fma.rn.f32    %f9944, %f9944, 0.9999, 0.01;
	// end inline asm
	// begin inline asm
	fma.rn.f64    %fd4262, %fd4262, 0.9999, 0.01;
	// end inline asm
	// begin inline asm
	fma.rn.f32    %f9942, %f9942, 0.9999, 0.01;
	// end inline asm
	// begin inline asm
	fma.rn.f32    %f9944, %f9944, 0.9999, 0.01;
	// end inline asm
	// begin inline asm
	fma.rn.f64    %fd4264, %fd4264, 0.9999, 0.01;
	// end inline asm
	// begin inline asm
	fma.rn.f32    %f9942, %f9942, 0.9999, 0.01;
	// end inline asm
	// begin inline asm
	fma.rn.f32    %f9944, %f9944, 0.9999, 0.01;
	// end inline asm
	// begin inline asm
	fma.rn.f64    %fd4262, %fd4262, 0.9999, 0.01;
	// end inline asm
	// begin inline asm
	fma.rn.f32    %f9942, %f9942, 0.9999, 0.01;
	// end inline asm
	// begin inline asm
	fma.rn.f32    %f9944, %f9944, 0.9999, 0.01;
	// end inline asm
	// begin inline asm
	fma.rn.f64    %fd4264, %fd4264, 0.9999, 0.01;
	// end inline asm
	// begin inline asm
	fma.rn.f32    %f9942, %f9942, 0.9999, 0.01;
	// end inline asm
	// begin inline asm
	fma.rn.f32    %f9944, %f9944, 0.9999, 0.01;
	// end inline asm
	// begin inline asm
	fma.rn.f64    %fd4262, %fd4262, 0.9999, 0.01;
	// end inline asm
	// begin inline asm
	fma.rn.f32    %f9942, %f9942, 0.9999, 0.01;
	// end inline asm
	// begin inline asm
	fma.rn.f32    %f9944, %f9944, 0.9999, 0.01;
	// end inline asm
	// begin inline asm
	fma.rn.f64    %fd4264, %fd4264, 0.9999, 0.01;
	// end inline asm
	// begin inline asm
	fma.rn.f32    %f9942, %f9942, 0.9999, 0.01;
	// end inline asm
	// begin inline asm
	fma.rn.f32    %f9944, %f9944, 0.9999, 0.01;
	// end inline asm
	// begin inline asm
	fma.rn.f64    %fd4262, %fd4262, 0.9999, 0.01;
	// end inline asm
	// begin inline asm
	fma.rn.f32    %f9942, %f9942, 0.9999, 0.01;
	// end inline asm
	// begin inline asm
	fma.rn.f32    %f9944, %f9944, 0.9999, 0.01;
	// end inline asm
	// begin inline asm
	fma.rn.f64    %fd4264, %fd4264, 0.9999, 0.01;
	// end inline asm
	// begin inline asm
	fma.rn.f32    %f9942, %f9942, 0.9999, 0.01;
	// end inline asm
	// begin inline asm
	fma.rn.f32    %f9944, %f9944, 0.9999, 0.01;
	// end inline asm
	// begin inline asm
	fma.rn.f64    %fd4262, %fd4262, 0.9999, 0.01;
	// end inline asm
	// begin inline asm
	fma.rn.f32    %f9942, %f9942, 0.9999, 0.01;
	// end inline asm
	// begin inline asm
	fma.rn.f32    %f9944, %f9944, 0.9999, 0.01;
	// end inline asm
	// begin inline asm
	fma.rn.f64    %fd4264, %fd4264, 0.9999, 0.01;
	// end inline asm
	// begin inline asm
	fma.rn.f32    %f9942, %f9942, 0.9999, 0.01;
	// end inline asm
	// begin inline asm
	fma.rn.f32    %f9944, %f9944, 0.9999, 0.01;
	// end inline asm
	// begin inline asm
	fma.rn.f64    %fd4262, %fd4262, 0.9999, 0.01;
	// end inline asm
	// begin inline asm
	fma.rn.f32    %f9942, %f9942, 0.9999, 0.01;
	// end inline asm
	// begin inline asm
	fma.rn.f32    %f9944, %f9944, 0.9999, 0.01;
	// end inline asm
	// begin inline asm
	fma.rn.f64    %fd4264, %fd4264, 0.9999, 0.01;
	// end inline asm
	// begin inline asm
	fma.rn.f32    %f9942, %f9942, 0.9999, 0.01;
	// end inline asm
	// begin inline asm
	fma.rn.f32    %f9944, %f9944, 0.9999, 0.01;
	// end inline asm
	// begin inline asm
	fma.rn.f64    %fd4262, %fd4262, 0.9999, 0.01;
	// end inline asm
	// begin inline asm
	fma.rn.f32    %f9942, %f9942, 0.9999, 0.01;
	// end inline asm
	// begin inline asm
	fma.rn.f32    %f9944, %f9944, 0.9999, 0.01;
	// end inline asm
	// begin inline asm
	fma.rn.f64    %fd4264, %fd4264, 0.9999, 0.01;
	// end inline asm
	// begin inline asm
	fma.rn.f32    %f9942, %f9942, 0.9999, 0.01;
	// end inline asm
	// begin inline asm
	fma.rn.f32    %f9944, %f9944, 0.9999, 0.01;
	// end inline asm
	// begin inline asm
	fma.rn.f64    %fd4262, %fd4262, 0.9999, 0.01;
	// end inline asm
	// begin inline asm
	fma.rn.f32    %f9942, %f9942, 0.9999, 0.01;
	// end inline asm
	// begin inline asm
	fma.rn.f32    %f9944, %f9944, 0.9999, 0.01;
	// end inline asm
	// begin inline asm
	fma.rn.f64    %fd4264, %fd4264, 0.9999, 0.01;
	// end inline asm
	// begin inline asm
	fma.rn.f32    %f9942, %f9942, 0.9999, 0.01;
	// end inline asm
	// begin inline asm
	fma.rn.f32    %f9944, %f9944, 0.9999, 0.01;
	// end inline asm
	// begin inline asm
	fma.rn.f64    %fd4262, %fd4262, 0.9999, 0.01;
	// end inline asm
	// begin inline asm
	fma.rn.f32    %f9942, %f9942, 0.9999, 0.01;
	// end inline asm
	// begin inline asm
	fma.rn.f32    %f9944, %f9944, 0.9999, 0.01;
	// end inline asm
	// begin inline asm
	fma.rn.f64    %fd4264, %fd4264, 0.9999, 0.01;
	// end inline asm
	// begin inline asm
	fma.rn.f32    %f9942, %f9942, 0.9999, 0.01;
	// end inline asm
	// begin inline asm
	fma.rn.f32    %f9944, %f9944, 0.9999, 0.01;
	// end inline asm
	// begin inline asm
	fma.rn.f64    %fd4262, %fd4262, 0.9999, 0.01;
	// end inline asm
	// begin inline asm
	fma.rn.f32    %f9942, %f9942, 0.9999, 0.01;
	// end inline asm
	// begin inline asm
	fma.rn.f32    %f9944, %f9944, 0.9999, 0.01;
	// end inline asm
	// begin inline asm
	fma.rn.f64    %fd4264, %fd4264, 0.9999, 0.01;
	// end inline asm
	// begin inline asm
	fma.rn.f32    %f9942, %f9942, 0.9999, 0.01;
	// end inline asm
	// begin inline asm
	fma.rn.f32    %f9944, %f9944, 0.9999, 0.01;
	// end inline asm
	// begin inline asm
	fma.rn.f64    %fd4262, %fd4262, 0.9999, 0.01;
	// end inline asm
	// begin inline asm
	fma.rn.f32    %f9942, %f9942, 0.9999, 0.01;
	// end inline asm
	// begin inline asm
	fma.rn.f32    %f9944, %f9944, 0.9999, 0.01;
	// end inline asm
	// begin inline asm
	fma.rn.f64    %fd4264, %fd4264, 0.9999, 0.01;
	// end inline asm
	// begin inline asm
	fma.rn.f32    %f9942, %f9942, 0.9999, 0.01;
	// end inline asm
	// begin inline asm
	fma.rn.f32    %f9944, %f9944, 0.9999, 0.01;
	// end inline asm
	// begin inline asm
	fma.rn.f64    %fd4262, %fd4262, 0.9999, 0.01;
	// end inline asm
	// begin inline asm
	fma.rn.f32    %f9942, %f9942, 0.9999, 0.01;
	// end inline asm
	// begin inline asm
	fma.rn.f32    %f9944, %f9944, 0.9999, 0.01;
	// end inline asm
	// begin inline asm
	fma.rn.f64    %fd4264, %fd4264, 0.9999, 0.01;
	// end inline asm
	// begin inline asm
	fma.rn.f32    %f9942, %f9942, 0.9999, 0.01;
	// end inline asm
	// begin inline asm
	fma.rn.f32    %f9944, %f9944, 0.9999, 0.01;
	// end inline asm
	// begin inline asm
	fma.rn.f64    %fd4262, %fd4262, 0.9999, 0.01;
	// end inline asm
	// begin inline asm
	fma.rn.f32    %f9942, %f9942, 0.9999, 0.01;
	// end inline asm
	// begin inline asm
	fma.rn.f32    %f9944, %f9944, 0.9999, 0.01;
	// end inline asm
	// begin inline asm
	fma.rn.f64    %fd4264, %fd4264, 0.9999, 0.01;
	// end inline asm
	// begin inline asm
	fma.rn.f32    %f9942, %f9942, 0.9999, 0.01;
	// end inline asm
	// begin inline asm
	fma.rn.f32    %f9944, %f9944, 0.9999, 0.01;
	// end inline asm
	// begin inline asm
	fma.rn.f64    %fd4262, %fd4262, 0.9999, 0.01;
	// end inline asm
	// begin inline asm
	fma.rn.f32    %f9942, %f9942, 0.9999, 0.01;
	// end inline asm
	// begin inline asm
	fma.rn.f32    %f9944, %f9944, 0.9999, 0.01;
	// end inline asm
	// begin inline asm
	fma.rn.f64    %fd4264, %fd4264, 0.9999, 0.01;
	// end inline asm
	// begin inline asm
	fma.rn.f32    %f9942, %f9942, 0.9999, 0.01;
	// end inline asm
	// begin inline asm
	fma.rn.f32    %f9944, %f9944, 0.9999, 0.01;
	// end inline asm
	// begin inline asm
	fma.rn.f64    %fd4262, %fd4262, 0.9999, 0.01;
	// end inline asm
	// begin inline asm
	fma.rn.f32    %f9942, %f9942, 0.9999, 0.01;
	// end inline asm
	// begin inline asm
	fma.rn.f32    %f9944, %f9944, 0.9999, 0.01;
	// end inline asm
	// begin inline asm
	fma.rn.f64    %fd4264, %fd4264, 0.9999, 0.01;
	// end inline asm
	// begin inline asm
	fma.rn.f32    %f9942, %f9942, 0.9999, 0.01;
	// end inline asm
	// begin inline asm
	fma.rn.f32    %f9944, %f9944, 0.9999, 0.01;
	// end inline asm
	// begin inline asm
	fma.rn.f64    %fd4262, %fd4262, 0.9999, 0.01;
	// end inline asm
	// begin inline asm
	fma.rn.f32    %f9942, %f9942, 0.9999, 0.01;
	// end inline asm
	// begin inline asm
	fma.rn.f32    %f9944, %f9944, 0.9999, 0.01;
	// end inline asm
	// begin inline asm
	fma.rn.f64    %fd4264, %fd4264, 0.9999, 0.01;
	// end inline asm
	// begin inline asm
	fma.rn.f32    %f9942, %f9942, 0.9999, 0.01;
	// end inline asm
	// begin inline asm
	fma.rn.f32    %f9944, %f9944, 0.9999, 0.01;
	// end inline asm
	// begin inline asm
	fma.rn.f64    %fd4262, %fd4262, 0.9999, 0.01;
	// end inline asm
	// begin inline asm
	fma.rn.f32    %f9942, %f9942, 0.9999, 0.01;
	// end inline asm
	// begin inline asm
	fma.rn.f32    %f9944, %f9944, 0.9999, 0.01;
	// end inline asm
	// begin inline asm
	fma.rn.f64    %fd4264, %fd4264, 0.9999, 0.01;
	// end inline asm
	// begin inline asm
	fma.rn.f32    %f9942, %f9942, 0.9999, 0.01;
	// end inline asm
	// begin inline asm
	fma.rn.f32    %f9944, %f9944, 0.9999, 0.01;
	// end inline asm
	// begin inline asm
	fma.rn.f64    %fd4262, %fd4262, 0.9999, 0.01;
	// end inline asm
	// begin inline asm
	fma.rn.f32    %f9942, %f9942, 0.9999, 0.01;
	// end inline asm
	// begin inline asm
	fma.rn.f32    %f9944, %f9944, 0.9999, 0.01;
	// end inline asm
	// begin inline asm
	fma.rn.f64    %fd4264, %fd4264, 0.9999, 0.01;
	// end inline asm
	// begin inline asm
	fma.rn.f32    %f9942, %f9942, 0.9999, 0.01;
	// end inline asm
	// begin inline asm
	fma.rn.f32    %f9944, %f9944, 0.9999, 0.01;
	// end inline asm
	// begin inline asm
	fma.rn.f64    %fd4262, %fd4262, 0.9999, 0.01;
	// end inline asm
	// begin inline asm
	fma.rn.f32    %f9942, %f9942, 0.9999, 0.01;
	// end inline asm
	// begin inline asm
	fma.rn.f32    %f9944, %f9944, 0.9999, 0.01;
	// end inline asm
	// begin inline asm
	fma.rn.f64    %fd4264, %fd4264, 0.9999, 0.01;
	// end inline asm
	// begin inline asm
	fma.rn.f32    %f9942, %f9942, 0.9999, 0.01;
	// end inline asm
	// begin inline asm
	fma.rn.f32    %f9944, %f9944, 0.9999, 0.01;
	// end inline asm
	// begin inline asm
	fma.rn.f64    %fd4262, %fd4262, 0.9999, 0.01;
	// end inline asm
	// begin inline asm
	fma.rn.f32    %f9942, %f9942, 0.9999, 0.01;
	// end inline asm
	// begin inline asm
	fma.rn.f32    %f9944, %f9944, 0.9999, 0.01;
	// end inline asm
	// begin inline asm
	fma.rn.f64    %fd4264, %fd4264, 0.9999, 0.01;
	// end inline asm
	// begin inline asm
	fma.rn.f32    %f9942, %f9942, 0.9999, 0.01;
	// end inline asm
	// begin inline asm
	fma.rn.f32    %f9944, %f9944, 0.9999, 0.01;
	// end inline asm
	// begin inline asm
	fma.rn.f64    %fd4262, %fd4262, 0.9999, 0.01;
	// end inline asm
	// begin inline asm
	fma.rn.f32    %f9942, %f9942, 0.9999, 0.01;
	// end inline asm
	// begin inline asm
	fma.rn.f32    %f9944, %f9944, 0.9999, 0.01;
	// end inline asm
	// begin inline asm
	fma.rn.f64    %fd4264, %fd4264, 0.9999, 0.01;
	// end inline asm
	// begin inline asm
	fma.rn.f32    %f9942, %f9942, 0.9999, 0.01;
	// end inline asm
	// begin inline asm
	fma.rn.f32    %f9944, %f9944, 0.9999, 0.01;
	// end inline asm
	// begin inline asm
	fma.rn.f64    %fd4262, %fd4262, 0.9999, 0.01;
	// end inline asm
	// begin inline asm
	fma.rn.f32    %f9942, %f9942, 0.9999, 0.01;
	// end inline asm
	// begin inline asm
	fma.rn.f32    %f9944, %f9944, 0.9999, 0.01;
	// end inline asm
	// begin inline asm
	fma.rn.f64    %fd4264, %fd4264, 0.9999, 0.01;
	// end inline asm
	// begin inline asm
	fma.rn.f32    %f9942, %f9942, 0.9999, 0.01;
	// end inline asm
	// begin inline asm
	fma.rn.f32    %f9944, %f9944, 0.9999, 0.01;
	// end inline asm
	// begin inline asm
	fma.rn.f64    %fd4262, %fd4262, 0.9999, 0.01;
	// end inline asm
	// begin inline asm
	fma.rn.f32    %f9942, %f9942, 0.9999, 0.01;
	// end inline asm
	// begin inline asm
	fma.rn.f32    %f9944, %f9944, 0.9999, 0.01;
	// end inline asm
	// begin inline asm
	fma.rn.f64    %fd4264, %fd4264, 0.9999, 0.01;
	// end inline asm
	// begin inline asm
	fma.rn.f32    %f9942, %f9942, 0.9999, 0.01;
	// end inline asm
	// begin inline asm
	fma.rn.f32    %f9944, %f9944, 0.9999, 0.01;
	// end inline asm
	// begin inline asm
	fma.rn.f64    %fd4262, %fd4262, 0.9999, 0.01;
	// end inline asm
	// begin inline asm
	fma.rn.f32    %f9942, %f9942, 0.9999, 0.01;
	// end inline asm
	// begin inline asm
	fma.rn.f32    %f9944, %f9944, 0.9999, 0.01;
	// end inline asm
	// begin inline asm
	fma.rn.f64    %fd4264, %fd4264, 0.9999, 0.01;
	// end inline asm
	// begin inline asm
	fma.rn.f32    %f9942, %f9942, 0.9999, 0.01;
	// end inline asm
	// begin inline asm
	fma.rn.f32    %f9944, %f9944, 0.9999, 0.01;
	// end inline asm
	// begin inline asm
	fma.rn.f64    %fd4262, %fd4262, 0.9999, 0.01;
	// end inline asm
	// begin inline asm
	fma.rn.f32    %f9942, %f9942, 0.9999, 0.01;
	// end inline asm
	// begin inline asm
	fma.rn.f32    %f9944, %f9944, 0.9999, 0.01;
	// end inline asm
	// begin inline asm
	fma.rn.f64    %fd4264, %fd4264, 0.9999, 0.01;
	// end inline asm
	// begin inline asm
	fma.rn.f32    %f9942, %f9942, 0.9999, 0.01;
	// end inline asm
	// begin inline asm
	fma.rn.f32    %f9944, %f9944, 0.9999, 0.01;
	// end inline asm
	// begin inline asm
	fma.rn.f64    %fd4262, %fd4262, 0.9999, 0.01;
	// end inline asm
	// begin inline asm
	fma.rn.f32    %f9942, %f9942, 0.9999, 0.01;
	// end inline asm
	// begin inline asm
	fma.rn.f32    %f9944, %f9944, 0.9999, 0.01;
	// end inline asm
	// begin inline asm
	fma.rn.f64    %fd4264, %fd4264, 0.9999, 0.01;
	// end inline asm
	// begin inline asm
	fma.rn.f32    %f9942, %f9942, 0.9999, 0.01;
	// end inline asm
	// begin inline asm
	fma.rn.f32    %f9944, %f9944, 0.9999, 0.01;
	// end inline asm
	// begin inline asm
	fma.rn.f64    %fd4262, %fd4262, 0.9999, 0.01;
	// end inline asm
	// begin inline asm
	fma.rn.f32    %f9942, %f9942, 0.9999, 0.01;
	// end inline asm
	// begin inline asm
	fma.rn.f32    %f9944, %f9944, 0.9999, 0.01;
	// end inline asm
	// begin inline asm
	fma.rn.f64    %fd4264, %fd4264, 0.9999, 0.01;
	// end inline asm
	// begin inline asm
	fma.rn.f32    %f9942, %f9942, 0.9999, 0.01;
	// end inline asm
	// begin inline asm
	fma.rn.f32    %f9944, %f9944, 0.9999, 0.01;
	// end inline asm
	// begin inline asm
	fma.rn.f64    %fd4262, %fd4262, 0.9999, 0.01;
	// end inline asm
	// begin inline asm
	fma.rn.f32    %f9942, %f9942, 0.9999, 0.01;
	// end inline asm
	// begin inline asm
	fma.rn.f32    %f9944, %f9944, 0.9999, 0.01;
	// end inline asm
	// begin inline asm
	fma.rn.f64    %fd4264, %fd4264, 0.9999, 0.01;
	// end inline asm
	// begin inline asm
	fma.rn.f32    %f9942, %f9942, 0.9999, 0.01;
	// end inline asm
	// begin inline asm
	fma.rn.f32    %f9944, %f9944, 0.9999, 0.01;
	// end inline asm
	// begin inline asm
	fma.rn.f64    %fd4262, %fd4262, 0.9999, 0.01;
	// end inline asm
	// begin inline asm
	fma.rn.f32    %f9942, %f9942, 0.9999, 0.01;
	// end inline asm
	// begin inline asm
	fma.rn.f32    %f9944, %f9944, 0.9999, 0.01;
	// end inline asm
	// begin inline asm
	fma.rn.f64    %fd4264, %fd4264, 0.9999, 0.01;
	// end inline asm
	// begin inline asm
	fma.rn.f32    %f9942, %f9942, 0.9999, 0.01;
	// end inline asm
	// begin inline asm
	fma.rn.f32    %f9944, %f9944, 0.9999, 0.01;
	// end inline asm
	// begin inline asm
	fma.rn.f64    %fd4262, %fd4262, 0.9999, 0.01;
	// end inline asm
	// begin inline asm
	fma.rn.f32    %f9942, %f9942, 0.9999, 0.01;
	// end inline asm
	// begin inline asm
	fma.rn.f32    %f9944, %f9944, 0.9999, 0.01;
	// end inline asm
	// begin inline asm
	fma.rn.f64    %fd4264, %fd4264, 0.9999, 0.01;
	// end inline asm
	// begin inline asm
	fma.rn.f32    %f9942, %f9942, 0.9999, 0.01;
	// end inline asm
	// begin inline asm
	fma.rn.f32    %f9944, %f9944, 0.9999, 0.01;
	// end inline asm
	// begin inline asm
	fma.rn.f64    %fd4262, %fd4262, 0.9999, 0.01;
	// end inline asm
	// begin inline asm
	fma.rn.f32    %f9942, %f9942, 0.9999, 0.01;
	// end inline asm
	// begin inline asm
	fma.rn.f32    %f9944, %f9944, 0.9999, 0.01;
	// end inline asm
	// begin inline asm
	fma.rn.f64    %fd4264, %fd4264, 0.9999, 0.01;
	// end inline asm
	// begin inline asm
	fma.rn.f32    %f9942, %f9942, 0.9999, 0.01;
	// end inline asm
	// begin inline asm
	fma.rn.f32    %f9944, %f9944, 0.9999, 0.01;
	// end inline asm
	// begin inline asm
	fma.rn.f64    %fd4262, %fd4262, 0.9999, 0.01;
	// end inline asm
	// begin inline asm
	fma.rn.f32    %f9942, %f9942, 0.9999, 0.01;
	// end inline asm
	// begin inline asm
	fma.rn.f32    %f9944, %f9944, 0.9999, 0.01;
	// end inline asm
	// begin inline asm
	fma.rn.f64    %fd4264, %fd4264, 0.9999, 0.01;
	// end inline asm
	// begin inline asm
	fma.rn.f32    %f9942, %f9942, 0.9999, 0.01;
	// end inline asm
	// begin inline asm
	fma.rn.f32    %f9944, %f9944, 0.9999, 0.01;
	// end inline asm
	// begin inline asm
	fma.rn.f64    %fd4262, %fd4262, 0.9999, 0.01;
	// end inline asm
	// begin inline asm
	fma.rn.f32    %f9942, %f9942, 0.9999, 0.01;
	// end inline asm
	// begin inline asm
	fma.rn.f32    %f9944, %f9944, 0.9999, 0.01;
	// end inline asm
	// begin inline asm
	fma.rn.f64    %fd4264, %fd4264, 0.9999, 0.01;
	// end inline asm
	// begin inline asm
	fma.rn.f32    %f9942, %f9942, 0.9999, 0.01;
	// end inline asm
	// begin inline asm
	fma.rn.f32    %f9944, %f9944, 0.9999, 0.01;
	// end inline asm
	// begin inline asm
	fma.rn.f64    %fd4262, %fd4262, 0.9999, 0.01;
	// end inline asm
	// begin inline asm
	fma.rn.f32    %f9942, %f9942, 0.9999, 0.01;
	// end inline asm
	// begin inline asm
	fma.rn.f32    %f9944, %f9944, 0.9999, 0.01;
	// end inline asm
	// begin inline asm
	fma.rn.f64    %fd4264, %fd4264, 0.9999, 0.01;
	// end inline asm
	// begin inline asm
	fma.rn.f32    %f9942, %f9942, 0.9999, 0.01;
	// end inline asm
	// begin inline asm
	fma.rn.f32    %f9944, %f9944, 0.9999, 0.01;
	// end inline asm
	// begin inline asm
	fma.rn.f64    %fd4262, %fd4262, 0.9999, 0.01;
	// end inline asm
	// begin inline asm
	fma.rn.f32    %f9942, %f9942, 0.9999, 0.01;
	// end inline asm
	// begin inline asm
	fma.rn.f32    %f9944, %f9944, 0.9999, 0.01;
	// end inline asm
	// begin inline asm
	fma.rn.f64    %fd4264, %fd4264, 0.9999, 0.01;
	// end inline asm
	// begin inline asm
	fma.rn.f32    %f9942, %f9942, 0.9999, 0.01;
	// end inline asm
	// begin inline asm
	fma.rn.f32    %f9944, %f9944, 0.9999, 0.01;
	// end inline asm
	// begin inline asm
	fma.rn.f64    %fd4262, %fd4262, 0.9999, 0.01;
	// end inline asm
	// begin inline asm
	fma.rn.f32    %f9942, %f9942, 0.9999, 0.01;
	// end inline asm
	// begin inline asm
	fma.rn.f32    %f9944, %f9944, 0.9999, 0.01;
	// end inline asm
	// begin inline asm
	fma.rn.f64    %fd4264, %fd4264, 0.9999, 0.01;
	// end inline asm
	// begin inline asm
	fma.rn.f32    %f9942, %f9942, 0.9999, 0.01;
	// end inline asm
	// begin inline asm
	fma.rn.f32    %f9944, %f9944, 0.9999, 0.01;
	// end inline asm
	// begin inline asm
	fma.rn.f64    %fd4262, %fd4262, 0.9999, 0.01;
	// end inline asm
	// begin inline asm
	fma.rn.f32    %f9942, %f9942, 0.9999, 0.01;
	// end inline asm
	// begin inline asm
	fma.rn.f32    %f9944, %f9944, 0.9999, 0.01;
	// end inline asm
	// begin inline asm
	fma.rn.f64    %fd4264, %fd4264, 0.9999, 0.01;
	// end inline asm
	// begin inline asm
	fma.rn.f32    %f9942, %f9942, 0.9999, 0.01;
	// end inline asm
	// begin inline asm
	fma.rn.f32    %f9944, %f9944, 0.9999, 0.01;
	// end inline asm
	// begin inline asm
	fma.rn.f64    %fd4262, %fd4262, 0.9999, 0.01;
	// end inline asm
	// begin inline asm
	fma.rn.f32    %f9942, %f9942, 0.9999, 0.01;
	// end inline asm
	// begin inline asm
	fma.rn.f32    %f9944, %f9944, 0.9999, 0.01;
	// end inline asm
	// begin inline asm
	fma.rn.f64    %fd4264, %fd4264, 0.9999, 0.01;
	// end inline asm
	// begin inline asm
	fma.rn.f32    %f9942, %f9942, 0.9999, 0.01;
	// end inline asm
	// begin inline asm
	fma.rn.f32    %f9944, %f9944, 0.9999, 0.01;
	// end inline asm
	// begin inline asm
	fma.rn.f64    %fd4262, %fd4262, 0.9999, 0.01;
	// end inline asm
	// begin inline asm
	fma.rn.f32    %f9942, %f9942, 0.9999, 0.01;
	// end inline asm
	// begin inline asm
	fma.rn.f32    %f9944, %f9944, 0.9999, 0.01;
	// end inline asm
	// begin inline asm
	fma.rn.f64    %fd4264, %fd4264, 0.9999, 0.01;
	// end inline asm
	// begin inline asm
	fma.rn.f32    %f9942, %f9942, 0.9999, 0.01;
	// end inline asm
	// begin inline asm
	fma.rn.f32    %f9944, %f9944, 0.9999, 0.01;
	// end inline asm
	// begin inline asm
	fma.rn.f64    %fd4262, %fd4262, 0.9999, 0.01;
	// end inline asm
	// begin inline asm
	fma.rn.f32    %f9942, %f9942, 0.9999, 0.01;
	// end inline asm
	// begin inline asm
	fma.rn.f32    %f9944, %f9944, 0.9999, 0.01;
	// end inline asm
	// begin inline asm
	fma.rn.f64    %fd4264, %fd4264, 0.9999, 0.01;
	// end inline asm
	// begin inline asm
	fma.rn.f32    %f9942, %f9942, 0.9999, 0.01;
	// end inline asm
	// begin inline asm
	fma.rn.f32    %f9944, %f9944, 0.9999, 0.01;
	// end inline asm
	// begin inline asm
	fma.rn.f64    %fd4262, %fd4262, 0.9999, 0.01;
	// end inline asm
	// begin inline asm
	fma.rn.f32    %f9942, %f9942, 0.9999, 0.01;
	// end inline asm
	// begin inline asm
	fma.rn.f32    %f9944, %f9944, 0.9999, 0.01;
	// end inline asm
	// begin inline asm
	fma.rn.f64    %fd4264, %fd4264, 0.9999, 0.01;
	// end inline asm
	// begin inline asm
	fma.rn.f32    %f9942, %f9942, 0.9999, 0.01;
	// end inline asm
	// begin inline asm
	fma.rn.f32    %f9944, %f9944, 0.9999, 0.01;
	// end inline asm
	// begin inline asm
	fma.rn.f64    %fd4262, %fd4262, 0.9999, 0.01;
	// end inline asm
	// begin inline asm
	fma.rn.f32    %f9942, %f9942, 0.9999, 0.01;
	// end inline asm
	// begin inline asm
	fma.rn.f32    %f9944, %f9944, 0.9999, 0.01;
	// end inline asm
	// begin inline asm
	fma.rn.f64    %fd4264, %fd4264, 0.9999, 0.01;
	// end inline asm
	// begin inline asm
	fma.rn.f32    %f9942, %f9942, 0.9999, 0.01;
	// end inline asm
	// begin inline asm
	fma.rn.f32    %f9944, %f9944, 0.9999, 0.01;
	// end inline asm
	// begin inline asm
	fma.rn.f64    %fd4262, %fd4262, 0.9999, 0.01;
	// end inline asm
	// begin inline asm
	fma.rn.f32    %f9942, %f9942, 0.9999, 0.01;
	// end inline asm
	// begin inline asm
	fma.rn.f32    %f9944, %f9944, 0.9999, 0.01;
	// end inline asm
	// begin inline asm
	fma.rn.f64    %fd4264, %fd4264, 0.9999, 0.01;
	// end inline asm
	// begin inline asm
	fma.rn.f32    %f9942, %f9942, 0.9999, 0.01;
	// end inline asm
	// begin inline asm
	fma.rn.f32    %f9944, %f9944, 0.9999, 0.01;
	// end inline asm
	// begin inline asm
	fma.rn.f64    %fd4262, %fd4262, 0.9999, 0.01;
	// end inline asm
	// begin inline asm
	fma.rn.f32    %f9942, %f9942, 0.9999, 0.01;
	// end inline asm
	// begin inline asm
	fma.rn.f32    %f9944, %f9944, 0.9999, 0.01;
	// end inline asm
	// begin inline asm
	fma.rn.f64    %fd4264, %fd4264, 0.9999, 0.01;
	// end inline asm
	// begin inline asm
	fma.rn.f32    %f9942, %f9942, 0.9999, 0.01;
	// end inline asm
	// begin inline asm
	fma.rn.f32    %f9944, %f9944, 0.9999, 0.01;
	// end inline asm
	// begin inline asm
	fma.rn.f64    %fd4262, %fd4262, 0.9999, 0.01;
	// end inline asm
	// begin inline asm
	fma.rn.f32    %f9942, %f9942, 0.9999, 0.01;
	// end inline asm
	// begin inline asm
	fma.rn.f32    %f9944, %f9944, 0.9999, 0.01;
	// end inline asm
	// begin inline asm
	fma.rn.f64    %fd4264, %fd4264, 0.9999, 0.01;
	// end inline asm
	// begin inline asm
	fma.rn.f32    %f9942, %f9942, 0.9999, 0.01;
	// end inline asm
	// begin inline asm
	fma.rn.f32    %f9944, %f9944, 0.9999, 0.01;
	// end inline asm
	// begin inline asm
	fma.rn.f64    %fd4262, %fd4262, 0.9999, 0.01;
	// end inline asm
	// begin inline asm
	fma.rn.f32    %f9942, %f9942, 0.9999, 0.01;
	// end inline asm
	// begin inline asm
	fma.rn.f32    %f9944, %f9944, 0.9999, 0.01;
	// end inline asm
	// begin inline asm
	fma.rn.f64    %fd4264, %fd4264, 0.9999, 0.01;
	// end inline asm
	// begin inline asm
	fma.rn.f32    %f9942, %f9942, 0.9999, 0.01;
	// end inline asm
	// begin inline asm
	fma.rn.f32    %f9944, %f9944, 0.9999, 0.01;
	// end inline asm
	// begin inline asm
	fma.rn.f64    %fd4262, %fd4262, 0.9999, 0.01;
	// end inline asm
	// begin inline asm
	fma.rn.f32    %f9942, %f9942, 0.9999, 0.01;
	// end inline asm
	// begin inline asm
	fma.rn.f32    %f9944, %f9944, 0.9999, 0.01;
	// end inline asm
	// begin inline asm
	fma.rn.f64    %fd4264, %fd4264, 0.9999, 0.01;
	// end inline asm
	// begin inline asm
	fma.rn.f32    %f9942, %f9942, 0.9999, 0.01;
	// end inline asm
	// begin inline asm
	fma.rn.f32    %f9944, %f9944, 0.9999, 0.01;
	// end inline asm
	// begin inline asm
	fma.rn.f64    %fd4262, %fd4262, 0.9999, 0.01;
	// end inline asm
	// begin inline asm
	fma.rn.f32    %f9942, %f9942, 0.9999, 0.01;
	// end inline asm
	// begin inline asm
	fma.rn.f32    %f9944, %f9944, 0.9999, 0.01;
	// end inline asm
	// begin inline asm
	fma.rn.f64    %fd4264, %fd4264, 0.9999, 0.01;
	// end inline asm
	// begin inline asm
	fma.rn.f32    %f9942, %f9942, 0.9999, 0.01;
	// end inline asm
	// begin inline asm
	fma.rn.f32    %f9944, %f9944, 0.9999, 0.01;
	// end inline asm
	// begin inline asm
	fma.rn.f64    %fd4262, %fd4262, 0.9999, 0.01;
	// end inline asm
	// begin inline asm
	fma.rn.f32    %f9942, %f9942, 0.9999, 0.01;
	// end inline asm
	// begin inline asm
	fma.rn.f32    %f9944, %f9944, 0.9999, 0.01;
	// end inline asm
	// begin inline asm
	fma.rn.f64    %fd4264, %fd4264, 0.9999, 0.01;
	// end inline asm
	// begin inline asm
	fma.rn.f32    %f9942, %f9942, 0.9999, 0.01;
	// end inline asm
	// begin inline asm
	fma.rn.f32    %f9944, %f9944, 0.9999, 0.01;
	// end inline asm
	// begin inline asm
	fma.rn.f64    %fd4262, %fd4262, 0.9999, 0.01;
	// end inline asm
	// begin inline asm
	fma.rn.f32    %f9942, %f9942, 0.9999, 0.01;
	// end inline asm
	// begin inline asm
	fma.rn.f32    %f9944, %f9944, 0.9999, 0.01;
	// end inline asm
	// begin inline asm
	fma.rn.f64    %fd4264, %fd4264, 0.9999, 0.01;
	// end inline asm
	// begin inline asm
	fma.rn.f32    %f9942, %f9942, 0.9999, 0.01;
	// end inline asm
	// begin inline asm
	fma.rn.f32    %f9944, %f9944, 0.9999, 0.01;
	// end inline asm
	// begin inline asm
	fma.rn.f64    %fd4262, %fd4262, 0.9999, 0.01;
	// end inline asm
	// begin inline asm
	fma.rn.f32    %f9942, %f9942, 0.9999, 0.01;
	// end inline asm
	// begin inline asm
	fma.rn.f32    %f9944, %f9944, 0.9999, 0.01;
	// end inline asm
	// begin inline asm
	fma.rn.f64    %fd4264, %fd4264, 0.9999, 0.01;
	// end inline asm
	// begin inline asm
	fma.rn.f32    %f9942, %f9942, 0.9999, 0.01;
	// end inline asm
	// begin inline asm
	fma.rn.f32    %f9944, %f9944, 0.9999, 0.01;
	// end inline asm
	// begin inline asm
	fma.rn.f64    %fd4262, %fd4262, 0.9999, 0.01;
	// end inline asm
	// begin inline asm
	fma.rn.f32    %f9942, %f9942, 0.9999, 0.01;
	// end inline asm
	// begin inline asm
	fma.rn.f32    %f9944, %f9944, 0.9999, 0.01;
	// end inline asm
	// begin inline asm
	fma.rn.f64    %fd4264, %fd4264, 0.9999, 0.01;
	// end inline asm
	// begin inline asm
	fma.rn.f32    %f9942, %f9942, 0.9999, 0.01;
	// end inline asm
	// begin inline asm
	fma.rn.f32    %f9944, %f9944, 0.9999, 0.01;
	// end inline asm
	// begin inline asm
	fma.rn.f64    %fd4262, %fd4262, 0.9999, 0.01;
	// end inline asm
	// begin inline asm
	fma.rn.f32    %f9942, %f9942, 0.9999, 0.01;
	// end inline asm
	// begin inline asm
	fma.rn.f32    %f9944, %f9944, 0.9999, 0.01;
	// end inline asm
	// begin inline asm
	fma.rn.f64    %fd4264, %fd4264, 0.9999, 0.01;
	// end inline asm
	// begin inline asm
	fma.rn.f32    %f9942, %f9942, 0.9999, 0.01;
	// end inline asm
	// begin inline asm
	fma.rn.f32    %f9944, %f9944, 0.9999, 0.01;
	// end inline asm
	// begin inline asm
	fma.rn.f64    %fd4262, %fd4262, 0.9999, 0.01;
	// end inline asm
	// begin inline asm
	fma.rn.f32    %f9942, %f9942, 0.9999, 0.01;
	// end inline asm
	// begin inline asm
	fma.rn.f32    %f9944, %f9944, 0.9999, 0.01;
	// end inline asm
	// begin inline asm
	fma.rn.f64    %fd4264, %fd4264, 0.9999, 0.01;
	// end inline asm
	// begin inline asm
	fma.rn.f32    %f9942, %f9942, 0.9999, 0.01;
	// end inline asm
	// begin inline asm
	fma.rn.f32    %f9944, %f9944, 0.9999, 0.01;
	// end inline asm
	// begin inline asm
	fma.rn.f64    %fd4262, %fd4262, 0.9999, 0.01;
	// end inline asm
	// begin inline asm
	fma.rn.f32    %f9942, %f9942, 0.9999, 0.01;
	// end inline asm
	// begin inline asm
	fma.rn.f32    %f9944, %f9944, 0.9999, 0.01;
	// end inline asm
	// begin inline asm
	fma.rn.f64    %fd4264, %fd4264, 0.9999, 0.01;
	// end inline asm
	// begin inline asm
	fma.rn.f32    %f9942, %f9942, 0.9999, 0.01;
	// end inline asm
	// begin inline asm
	fma.rn.f32    %f9944, %f9944, 0.9999, 0.01;
	// end inline asm
	// begin inline asm
	fma.rn.f64    %fd4262, %fd4262, 0.9999, 0.01;
	// end inline asm
	// begin inline asm
	fma.rn.f32    %f9942, %f9942, 0.9999, 0.01;
	// end inline asm
	// begin inline asm
	fma.rn.f32    %f9944, %f9944, 0.9999, 0.01;
	// end inline asm
	// begin inline asm
	fma.rn.f64    %fd4264, %fd4264, 0.9999, 0.01;
	// end inline asm
	// begin inline asm
	fma.rn.f32    %f9942, %f9942, 0.9999, 0.01;
	// end inline asm
	// begin inline asm
	fma.rn.f32    %f9944, %f9944, 0.9999, 0.01;
	// end inline asm
	// begin inline asm
	fma.rn.f64    %fd4262, %fd4262, 0.9999, 0.01;
	// end inline asm
	// begin inline asm
	fma.rn.f32    %f9942, %f9942, 0.9999, 0.01;
	// end inline asm
	// begin inline asm
	fma.rn.f32    %f9944, %f9944, 0.9999, 0.01;
	// end inline asm
	// begin inline asm
	fma.rn.f64    %fd4264, %fd4264, 0.9999, 0.01;
	// end inline asm
	// begin inline asm
	fma.rn.f32    %f9942, %f9942, 0.9999, 0.01;
	// end inline asm
	// begin inline asm
	fma.rn.f32    %f9944, %f9944, 0.9999, 0.01;
	// end inline asm
	// begin inline asm
	fma.rn.f64    %fd4262, %fd4262, 0.9999, 0.01;
	// end inline asm
	// begin inline asm
	fma.rn.f32    %f9942, %f9942, 0.9999, 0.01;
	// end inline asm
	// begin inline asm
	fma.rn.f32    %f9944, %f9944, 0.9999, 0.01;
	// end inline asm
	// begin inline asm
	fma.rn.f64    %fd4264, %fd4264, 0.9999, 0.01;
	// end inline asm
	// begin inline asm
	fma.rn.f32    %f9942, %f9942, 0.9999, 0.01;
	// end inline asm
	// begin inline asm
	fma.rn.f32    %f9944, %f9944, 0.9999, 0.01;
	// end inline asm
	// begin inline asm
	fma.rn.f64    %fd4262, %fd4262, 0.9999, 0.01;
	// end inline asm
	// begin inline asm
	fma.rn.f32    %f9942, %f9942, 0.9999, 0.01;
	// end inline asm
	// begin inline asm
	fma.rn.f32    %f9944, %f9944, 0.9999, 0.01;
	// end inline asm
	// begin inline asm
	fma.rn.f64    %fd4264, %fd4264, 0.9999, 0.01;
	// end inline asm
	// begin inline asm
	fma.rn.f32    %f9942, %f9942, 0.9999, 0.01;
	// end inline asm
	// begin inline asm
	fma.rn.f32    %f9944, %f9944, 0.9999, 0.01;
	// end inline asm
	// begin inline asm
	fma.rn.f64    %fd4262, %fd4262, 0.9999, 0.01;
	// end inline asm
	// begin inline asm
	fma.rn.f32    %f9942, %f9942, 0.9999, 0.01;
	// end inline asm
	// begin inline asm
	fma.rn.f32    %f9944, %f9944, 0.9999, 0.01;
	// end inline asm
	// begin inline asm
	fma.rn.f64    %fd4264, %fd4264, 0.9999, 0.01;
	// end inline asm
	// begin inline asm
	fma.rn.f32    %f9942, %f9942, 0.9999, 0.01;
	// end inline asm
	// begin inline asm
	fma.rn.f32    %f9944, %f9944, 0.9999, 0.01;
	// end inline asm
	// begin inline asm
	fma.rn.f64    %fd4262, %fd4262, 0.9999, 0.01;
	// end inline asm
	// begin inline asm
	fma.rn.f32    %f9942, %f9942, 0.9999, 0.01;
	// end inline asm
	// begin inline asm
	fma.rn.f32    %f9944, %f9944, 0.9999, 0.01;
	// end inline asm
	// begin inline asm
	fma.rn.f64    %fd4264, %fd4264, 0.9999, 0.01;
	// end inline asm
	// begin inline asm
	fma.rn.f32    %f9942, %f9942, 0.9999, 0.01;
	// end inline asm
	// begin inline asm
	fma.rn.f32    %f9944, %f9944, 0.9999, 0.01;
	// end inline asm
	// begin inline asm
	fma.rn.f64    %fd4262, %fd4262, 0.9999, 0.01;
	// end inline asm
	// begin inline asm
	fma.rn.f32    %f9942, %f9942, 0.9999, 0.01;
	// end inline asm
	// begin inline asm
	fma.rn.f32    %f9944, %f9944, 0.9999, 0.01;
	// end inline asm
	// begin inline asm
	fma.rn.f64    %fd4264, %fd4264, 0.9999, 0.01;
	// end inline asm
	// begin inline asm
	fma.rn.f32    %f9942, %f9942, 0.9999, 0.01;
	// end inline asm
	// begin inline asm
	fma.rn.f32    %f9944, %f9944, 0.9999, 0.01;
	// end inline asm
	// begin inline asm
	fma.rn.f64    %fd4262, %fd4262, 0.9999, 0.01;
	// end inline asm
	// begin inline asm
	fma.rn.f32    %f9942, %f9942, 0.9999, 0.01;
	// end inline asm
	// begin inline asm
	fma.rn.f32    %f9944, %f9944, 0.9999, 0.01;
	// end inline asm
	// begin inline asm
	fma.rn.f64    %fd4264, %fd4264, 0.9999, 0.01;
	// end inline asm
	// begin inline asm
	fma.rn.f32    %f9942, %f9942, 0.9999, 0.01;
	// end inline asm
	// begin inline asm
	fma.rn.f32    %f9944, %f9944, 0.9999, 0.01;
	// end inline asm
	// begin inline asm
	fma.rn.f64    %fd4262, %fd4262, 0.9999, 0.01;
	// end inline asm
	// begin inline asm
	fma.rn.f32    %f9942, %f9942, 0.9999, 0.01;
	// end inline asm
	// begin inline asm
	fma.rn.f32    %f9944, %f9944, 0.9999, 0.01;
	// end inline asm
	// begin inline asm
	fma.rn.f64    %fd4264, %fd4264, 0.9999, 0.01;
	// end inline asm
	// begin inline asm
	fma.rn.f32    %f9942, %f9942, 0.9999, 0.01;
	// end inline asm
	// begin inline asm
	fma.rn.f32    %f9944, %f9944, 0.9999, 0.01;
	// end inline asm
	// begin inline asm
	fma.rn.f64    %fd4262, %fd4262, 0.9999, 0.01;
	// end inline asm
	// begin inline asm
	fma.rn.f32    %f9942, %f9942, 0.9999, 0.01;
	// end inline asm
	// begin inline asm
	fma.rn.f32    %f9944, %f9944, 0.9999, 0.01;
	// end inline asm
	// begin inline asm
	fma.rn.f64    %fd4264, %fd4264, 0.9999, 0.01;
	// end inline asm
	// begin inline asm
	fma.rn.f32    %f9942, %f9942, 0.9999, 0.01;
	// end inline asm
	// begin inline asm
	fma.rn.f32    %f9944, %f9944, 0.9999, 0.01;
	// end inline asm
	// begin inline asm
	fma.rn.f64    %fd4262, %fd4262, 0.9999, 0.01;
	// end inline asm
	// begin inline asm
	fma.rn.f32    %f9942, %f9942, 0.9999, 0.01;
	// end inline asm
	// begin inline asm
	fma.rn.f32    %f9944, %f9944, 0.9999, 0.01;
	// end inline asm
	// begin inline asm
	fma.rn.f64    %fd4264, %fd4264, 0.9999, 0.01;
	// end inline asm
	// begin inline asm
	fma.rn.f32    %f9942, %f9942, 0.9999, 0.01;
	// end inline asm
	// begin inline asm
	fma.rn.f32    %f9944, %f9944, 0.9999, 0.01;
	// end inline asm
	// begin inline asm
	fma.rn.f64    %fd4262, %fd4262, 0.9999, 0.01;
	// end inline asm
	// begin inline asm
	fma.rn.f32    %f9942, %f9942, 0.9999, 0.01;
	// end inline asm
	// begin inline asm
	fma.rn.f32    %f9944, %f9944, 0.9999, 0.01;
	// end inline asm
	// begin inline asm
	fma.rn.f64    %fd4264, %fd4264, 0.9999, 0.01;
	// end inline asm
	// begin inline asm
	fma.rn.f32    %f9942, %f9942, 0.9999, 0.01;
	// end inline asm
	// begin inline asm
	fma.rn.f32    %f9944, %f9944, 0.9999, 0.01;
	// end inline asm
	// begin inline asm
	fma.rn.f64    %fd4262, %fd4262, 0.9999, 0.01;
	// end inline asm
	// begin inline asm
	fma.rn.f32    %f9942, %f9942, 0.9999, 0.01;
	// end inline asm
	// begin inline asm
	fma.rn.f32    %f9944, %f9944, 0.9999, 0.01;
	// end inline asm
	// begin inline asm
	fma.rn.f64    %fd4264, %fd4264, 0.9999, 0.01;
	// end inline asm
	// begin inline asm
	fma.rn.f32    %f9942, %f9942, 0.9999, 0.01;
	// end inline asm
	// begin inline asm
	fma.rn.f32    %f9944, %f9944, 0.9999, 0.01;
	// end inline asm
	// begin inline asm
	fma.rn.f64    %fd4262, %fd4262, 0.9999, 0.01;
	// end inline asm
	// begin inline asm
	fma.rn.f32    %f9942, %f9942, 0.9999, 0.01;
	// end inline asm
	// begin inline asm
	fma.rn.f32    %f9944, %f9944, 0.9999, 0.01;
	// end inline asm
	// begin inline asm
	fma.rn.f64    %fd4264, %fd4264, 0.9999, 0.01;
	// end inline asm
	// begin inline asm
	fma.rn.f32    %f9942, %f9942, 0.9999, 0.01;
	// end inline asm
	// begin inline asm
	fma.rn.f32    %f9944, %f9944, 0.9999, 0.01;
	// end inline asm
	// begin inline asm
	fma.rn.f64    %fd4262, %fd4262, 0.9999, 0.01;
	// end inline asm
	// begin inline asm
	fma.rn.f32    %f9942, %f9942, 0.9999, 0.01;
	// end inline asm
	// begin inline asm
	fma.rn.f32    %f9944, %f9944, 0.9999, 0.01;
	// end inline asm
	// begin inline asm
	fma.rn.f64    %fd4264, %fd4264, 0.9999, 0.01;
	// end inline asm
	// begin inline asm
	fma.rn.f32    %f9942, %f9942, 0.9999, 0.01;
	// end inline asm
	// begin inline asm
	fma.rn.f32    %f9944, %f9944, 0.9999, 0.01;
	// end inline asm
	// begin inline asm
	fma.rn.f64    %fd4262, %fd4262, 0.9999, 0.01;
	// end inline asm
	// begin inline asm
	fma.rn.f32    %f9942, %f9942, 0.9999, 0.01;
	// end inline asm
	// begin inline asm
	fma.rn.f32    %f9944, %f9944, 0.9999, 0.01;
	// end inline asm
	// begin inline asm
	fma.rn.f64    %fd4264, %fd4264, 0.9999, 0.01;
	// end inline asm
	// begin inline asm
	fma.rn.f32    %f9942, %f9942, 0.9999, 0.01;
	// end inline asm
	// begin inline asm
	fma.rn.f32    %f9944, %f9944, 0.9999, 0.01;
	// end inline asm
	// begin inline asm
	fma.rn.f64    %fd4262, %fd4262, 0.9999, 0.01;
	// end inline asm
	// begin inline asm
	fma.rn.f32    %f9942, %f9942, 0.9999, 0.01;
	// end inline asm
	// begin inline asm
	fma.rn.f32    %f9944, %f9944, 0.9999, 0.01;
	// end inline asm
	// begin inline asm
	fma.rn.f64    %fd4264, %fd4264, 0.9999, 0.01;
	// end inline asm
	// begin inline asm
	fma.rn.f32    %f9942, %f9942, 0.9999, 0.01;
	// end inline asm
	// begin inline asm
	fma.rn.f32    %f9944, %f9944, 0.9999, 0.01;
	// end inline asm
	// begin inline asm
	fma.rn.f64    %fd4262, %fd4262, 0.9999, 0.01;
	// end inline asm
	// begin inline asm
	fma.rn.f32    %f9942, %f9942, 0.9999, 0.01;
	// end inline asm
	// begin inline asm
	fma.rn.f32    %f9944, %f9944, 0.9999, 0.01;
	// end inline asm
	// begin inline asm
	fma.rn.f64    %fd4264, %fd4264, 0.9999, 0.01;
	// end inline asm
	// begin inline asm
	fma.rn.f32    %f9942, %f9942, 0.9999, 0.01;
	// end inline asm
	// begin inline asm
	fma.rn.f32    %f9944, %f9944, 0.9999, 0.01;
	// end inline asm
	// begin inline asm
	fma.rn.f64    %fd4262, %fd4262, 0.9999, 0.01;
	// end inline asm
	// begin inline asm
	fma.rn.f32    %f9942, %f9942, 0.9999, 0.01;
	// end inline asm
	// begin inline asm
	fma.rn.f32    %f9944, %f9944, 0.9999, 0.01;
	// end inline asm
	// begin inline asm
	fma.rn.f64    %fd4264, %fd4264, 0.9999, 0.01;
	// end inline asm
	// begin inline asm
	fma.rn.f32    %f9942, %f9942, 0.9999, 0.01;
	// end inline asm
	// begin inline asm
	fma.rn.f32    %f9944, %f9944, 0.9999, 0.01;
	// end inline asm
	// begin inline asm
	fma.rn.f64    %fd4262, %fd4262, 0.9999, 0.01;
	// end inline asm
	// begin inline asm
	fma.rn.f32    %f9942, %f9942, 0.9999, 0.01;
	// end inline asm
	// begin inline asm
	fma.rn.f32    %f9944, %f9944, 0.9999, 0.01;
	// end inline asm
	// begin inline asm
	fma.rn.f64    %fd4264, %fd4264, 0.9999, 0.01;
	// end inline asm
	// begin inline asm
	fma.rn.f32    %f9942, %f9942, 0.9999, 0.01;
	// end inline asm
	// begin inline asm
	fma.rn.f32    %f9944, %f9944, 0.9999, 0.01;
	// end inline asm
	// begin inline asm
	fma.rn.f64    %fd4262, %fd4262, 0.9999, 0.01;
	// end inline asm
	// begin inline asm
	fma.rn.f32    %f9942, %f9942, 0.9999, 0.01;
	// end inline asm
	// begin inline asm
	fma.rn.f32    %f9944, %f9944, 0.9999, 0.01;
	// end inline asm
	// begin inline asm
	fma.rn.f64    %fd4264, %fd4264, 0.9999, 0.01;
	// end inline asm
	// begin inline asm
	fma.rn.f32    %f9942, %f9942, 0.9999, 0.01;
	// end inline asm
	// begin inline asm
	fma.rn.f32    %f9944, %f9944, 0.9999, 0.01;
	// end inline asm
	// begin inline asm
	fma.rn.f64    %fd4262, %fd4262, 0.9999, 0.01;
	// end inline asm
	// begin inline asm
	fma.rn.f32    %f9942, %f9942, 0.9999, 0.01;
	// end inline asm
	// begin inline asm
	fma.rn.f32    %f9944, %f9944, 0.9999, 0.01;
	// end inline asm
	// begin inline asm
	fma.rn.f64    %fd4264, %fd4264, 0.9999, 0.01;
	// end inline asm
	// begin inline asm
	fma.rn.f32    %f9942, %f9942, 0.9999, 0.01;
	// end inline asm
	// begin inline asm
	fma.rn.f32    %f9944, %f9944, 0.9999, 0.01;
	// end inline asm
	// begin inline asm
	fma.rn.f64    %fd4262, %fd4262, 0.9999, 0.01;
	// end inline asm
	// begin inline asm
	fma.rn.f32    %f9942, %f9942, 0.9999, 0.01;
	// end inline asm
	// begin inline asm
	fma.rn.f32    %f9944, %f9944, 0.9999, 0.01;
	// end inline asm
	// begin inline asm
	fma.rn.f64    %fd4264, %fd4264, 0.9999, 0.01;
	// end inline asm
	// begin inline asm
	fma.rn.f32    %f9942, %f9942, 0.9999, 0.01;
	// end inline asm
	// begin inline asm
	fma.rn.f32    %f9944, %f9944, 0.9999, 0.01;
	// end inline asm
	// begin inline asm
	fma.rn.f64    %fd4262, %fd4262, 0.9999, 0.01;
	// end inline asm
	// begin inline asm
	fma.rn.f32    %f9942, %f9942, 0.9999, 0.01;
	// end inline asm
	// begin inline asm
	fma.rn.f32    %f9944, %f9944, 0.9999, 0.01;
	// end inline asm
	// begin inline asm
	fma.rn.f64    %fd4264, %fd4264, 0.9999, 0.01;
	// end inline asm
	// begin inline asm
	fma.rn.f32    %f9942, %f9942, 0.9999, 0.01;
	// end inline asm
	// begin inline asm
	fma.rn.f32    %f9944, %f9944, 0.9999, 0.01;
	// end inline asm
	// begin inline asm
	fma.rn.f64    %fd4262, %fd4262, 0.9999, 0.01;
	// end inline asm
	// begin inline asm
	fma.rn.f32    %f9942, %f9942, 0.9999, 0.01;
	// end inline asm
	// begin inline asm
	fma.rn.f32    %f9944, %f9944, 0.9999, 0.01;
	// end inline asm
	// begin inline asm
	fma.rn.f64    %fd4264, %fd4264, 0.9999, 0.01;
	// end inline asm
	// begin inline asm
	fma.rn.f32    %f9942, %f9942, 0.9999, 0.01;
	// end inline asm
	// begin inline asm
	fma.rn.f32    %f9944, %f9944, 0.9999, 0.01;
	// end inline asm
	// begin inline asm
	fma.rn.f64    %fd4262, %fd4262, 0.9999, 0.01;
	// end inline asm
	// begin inline asm
	fma.rn.f32    %f9942, %f9942, 0.9999, 0.01;
	// end inline asm
	// begin inline asm
	fma.rn.f32    %f9944, %f9944, 0.9999, 0.01;
	// end inline asm
	// begin inline asm
	fma.rn.f64    %fd4264, %fd4264, 0.9999, 0.01;
	// end inline asm
	// begin inline asm
	fma.rn.f32    %f9942, %f9942, 0.9999, 0.01;
	// end inline asm
	// begin inline asm
	fma.rn.f32    %f9944, %f9944, 0.9999, 0.01;
	// end inline asm
	// begin inline asm
	fma.rn.f64    %fd4262, %fd4262, 0.9999, 0.01;
	// end inline asm
	// begin inline asm
	fma.rn.f32    %f9942, %f9942, 0.9999, 0.01;
	// end inline asm
	// begin inline asm
	fma.rn.f32    %f9944, %f9944, 0.9999, 0.01;
	// end inline asm
	// begin inline asm
	fma.rn.f64    %fd4264, %fd4264, 0.9999, 0.01;
	// end inline asm
	// begin inline asm
	fma.rn.f32    %f9942, %f9942, 0.9999, 0.01;
	// end inline asm
	// begin inline asm
	fma.rn.f32    %f9944, %f9944, 0.9999, 0.01;
	// end inline asm
	// begin inline asm
	fma.rn.f64    %fd4262, %fd4262, 0.9999, 0.01;
	// end inline asm
	// begin inline asm
	fma.rn.f32    %f9942, %f9942, 0.9999, 0.01;
	// end inline asm
	// begin inline asm
	fma.rn.f32    %f9944, %f9944, 0.9999, 0.01;
	// end inline asm
	// begin inline asm
	fma.rn.f64    %fd4264, %fd4264, 0.9999, 0.01;
	// end inline asm
	// begin inline asm
	fma.rn.f32    %f9942, %f9942, 0.9999, 0.01;
	// end inline asm
	// begin inline asm
	fma.rn.f32    %f9944, %f9944, 0.9999, 0.01;
	// end inline asm
	// begin inline asm
	fma.rn.f64    %fd4262, %fd4262, 0.9999, 0.01;
	// end inline asm
	// begin inline asm
	fma.rn.f32    %f9942, %f9942, 0.9999, 0.01;
	// end inline asm
	// begin inline asm
	fma.rn.f32    %f9944, %f9944, 0.9999, 0.01;
	// end inline asm
	// begin inline asm
	fma.rn.f64    %fd4264, %fd4264, 0.9999, 0.01;
	// end inline asm
	// begin inline asm
	fma.rn.f32    %f9942, %f9942, 0.9999, 0.01;
	// end inline asm
	// begin inline asm
	fma.rn.f32    %f9944, %f9944, 0.9999, 0.01;
	// end inline asm
	// begin inline asm
	fma.rn.f64    %fd4262, %fd4262, 0.9999, 0.01;
	// end inline asm
	// begin inline asm
	fma.rn.f32    %f9942, %f9942, 0.9999, 0.01;
	// end inline asm
	// begin inline asm
	fma.rn.f32    %f9944, %f9944, 0.9999, 0.01;
	// end inline asm
	// begin inline asm
	fma.rn.f64    %fd4264, %fd4264, 0.9999, 0.01;
	// end inline asm
	// begin inline asm
	fma.rn.f32    %f9942, %f9942, 0.9999, 0.01;
	// end inline asm
	// begin inline asm
	fma.rn.f32    %f9944, %f9944, 0.9999, 0.01;
	// end inline asm
	// begin inline asm
	fma.rn.f64    %fd4262, %fd4262, 0.9999, 0.01;
	// end inline asm
	// begin inline asm
	fma.rn.f32    %f9942, %f9942, 0.9999, 0.01;
	// end inline asm
	// begin inline asm
	fma.rn.f32    %f9944, %f9944, 0.9999, 0.01;
	// end inline asm
	// begin inline asm
	fma.rn.f64    %fd4264, %fd4264, 0.9999, 0.01;
	// end inline asm
	// begin inline asm
	fma.rn.f32    %f9942, %f9942, 0.9999, 0.01;
	// end inline asm
	// begin inline asm
	fma.rn.f32    %f9944, %f9944, 0.9999, 0.01;
	// end inline asm
	mov.f64 	%fd5682, %fd4262;
	// begin inline asm
	fma.rn.f64    %fd5682, %fd5682, 0.9999, 0.01;
	// end inline asm
	// begin inline asm
	fma.rn.f32    %f9942, %f9942, 0.9999, 0.01;
	// end inline asm
	// begin inline asm
	fma.rn.f32    %f9944, %f9944, 0.9999, 0.01;
	// end inline asm
	mov.f64 	%fd5684, %fd4264;
	// begin inline asm
	fma.rn.f64    %fd5684, %fd5684, 0.9999, 0.01;
	// end inline asm
	// begin inline asm
	fma.rn.f32    %f9942, %f9942, 0.9999, 0.01;
	// end inline asm
	// begin inline asm
	fma.rn.f32    %f9944, %f9944, 0.9999, 0.01;
	// end inline asm
	// begin inline asm
	fma.rn.f64    %fd5682, %fd5682, 0.9999, 0.01;
	// end inline asm
	mov.f32 	%f11362, %f9942;
	// begin inline asm
	fma.rn.f32    %f11362, %f11362, 0.9999, 0.01;
	// end inline asm
	mov.f32 	%f11364, %f9944;
	// begin inline asm
	fma.rn.f32    %f11364, %f11364, 0.9999, 0.01;
	// end inline asm
	// begin inline asm
	fma.rn.f64    %fd5684, %fd5684, 0.9999, 0.01;
	// end inline asm
	// begin inline asm
	fma.rn.f32    %f11362, %f11362, 0.9999, 0.01;
	// end inline asm
	// begin inline asm
	fma.rn.f32    %f11364, %f11364, 0.9999, 0.01;
	// end inline asm
	// begin inline asm
	fma.rn.f64    %fd5682, %fd5682, 0.9999, 0.01;
	// end inline asm
	// begin inline asm
	fma.rn.f32    %f11362, %f11362, 0.9999, 0.01;
	// end inline asm
	// begin inline asm
	fma.rn.f32    %f11364, %f11364, 0.9999, 0.01;
	// end inline asm
	// begin inline asm
	fma.rn.f64    %fd5684, %fd5684, 0.9999, 0.01;
	// end inline asm
	// begin inline asm
	fma.rn.f32    %f11362, %f11362, 0.9999, 0.01;
	// end inline asm
	// begin inline asm
	fma.rn.f32    %f11364, %f11364, 0.9999, 0.01;
	// end inline asm
	// begin inline asm
	fma.rn.f64    %fd5682, %fd5682, 0.9999, 0.01;
	// end inline asm
	// begin inline asm
	fma.rn.f32    %f11362, %f11362, 0.9999, 0.01;
	// end inline asm
	// begin inline asm
	fma.rn.f32    %f11364, %f11364, 0.9999, 0.01;
	// end inline asm
	// begin inline asm
	fma.rn.f64    %fd5684, %fd5684, 0.9999, 0.01;
	// end inline asm
	// begin inline asm
	fma.rn.f32    %f11362, %f11362, 0.9999, 0.01;
	// end inline asm
	// begin inline asm
	fma.rn.f32    %f11364, %f11364, 0.9999, 0.01;
	// end inline asm
	// begin inline asm
	fma.rn.f64    %fd5682, %fd5682, 0.9999, 0.01;
	// end inline asm
	// begin inline asm
	fma.rn.f32    %f11362, %f11362, 0.9999, 0.01;
	// end inline asm
	// begin inline asm
	fma.rn.f32    %f11364, %f11364, 0.9999, 0.01;
	// end inline asm
	// begin inline asm
	fma.rn.f64    %fd5684, %fd5684, 0.9999, 0.01;
	// end inline asm
	// begin inline asm
	fma.rn.f32    %f11362, %f11362, 0.9999, 0.01;
	// end inline asm
	// begin inline asm
	fma.rn.f32    %f11364, %f11364, 0.9999, 0.01;
	// end inline asm
	// begin inline asm
	fma.rn.f64    %fd5682, %fd5682, 0.9999, 0.01;
	// end inline asm
	// begin inline asm
	fma.rn.f32    %f11362, %f11362, 0.9999, 0.01;
	// end inline asm
	// begin inline asm
	fma.rn.f32    %f11364, %f11364, 0.9999, 0.01;
	// end inline asm
	// begin inline asm
	fma.rn.f64    %fd5684, %fd5684, 0.9999, 0.01;
	// end inline asm
	// begin inline asm
	fma.rn.f32    %f11362, %f11362, 0.9999, 0.01;
	// end inline asm
	// begin inline asm
	fma.rn.f32    %f11364, %f11364, 0.9999, 0.01;
	// end inline asm
	// begin inline asm
	fma.rn.f64    %fd5682, %fd5682, 0.9999, 0.01;
	// end inline asm
	// begin inline asm
	fma.rn.f32    %f11362, %f11362, 0.9999, 0.01;
	// end inline asm
	// begin inline asm
	fma.rn.f32    %f11364, %f11364, 0.9999, 0.01;
	// end inline asm
	// begin inline asm
	fma.rn.f64    %fd5684, %fd5684, 0.9999, 0.01;
	// end inline asm
	// begin inline asm
	fma.rn.f32    %f11362, %f11362, 0.9999, 0.01;
	// end inline asm
	// begin inline asm
	fma.rn.f32    %f11364, %f11364, 0.9999, 0.01;
	// end inline asm
	// begin inline asm
	fma.rn.f64    %fd5682, %fd5682, 0.9999, 0.01;
	// end inline asm
	// begin inline asm
	fma.rn.f32    %f11362, %f11362, 0.9999, 0.01;
	// end inline asm
	// begin inline asm
	fma.rn.f32    %f11364, %f11364, 0.9999, 0.01;
	// end inline asm
	// begin inline asm
	fma.rn.f64    %fd5684, %fd5684, 0.9999, 0.01;
	// end inline asm
	// begin inline asm
	fma.rn.f32    %f11362, %f11362, 0.9999, 0.01;
	// end inline asm
	// begin inline asm
	fma.rn.f32    %f11364, %f11364, 0.9999, 0.01;
	// end inline asm
	// begin inline asm
	fma.rn.f64    %fd5682, %fd5682, 0.9999, 0.01;
	// end inline asm
	// begin inline asm
	fma.rn.f32    %f11362, %f11362, 0.9999, 0.01;
	// end inline asm
	// begin inline asm
	fma.rn.f32    %f11364, %f11364, 0.9999, 0.01;
	// end inline asm
	// begin inline asm
	fma.rn.f64    %fd5684, %fd5684, 0.9999, 0.01;
	// end inline asm
	// begin inline asm
	fma.rn.f32    %f11362, %f11362, 0.9999, 0.01;
	// end inline asm
	// begin inline asm
	fma.rn.f32    %f11364, %f11364, 0.9999, 0.01;
	// end inline asm
	// begin inline asm
	fma.rn.f64    %fd5682, %fd5682, 0.9999, 0.01;
	// end inline asm
	// begin inline asm
	fma.rn.f32    %f11362, %f11362, 0.9999, 0.01;
	// end inline asm
	// begin inline asm
	fma.rn.f32    %f11364, %f11364, 0.9999, 0.01;
	// end inline asm
	// begin inline asm
	fma.rn.f64    %fd5684, %fd5684, 0.9999, 0.01;
	// end inline asm
	// begin inline asm
	fma.rn.f32    %f11362, %f11362, 0.9999, 0.01;
	// end inline asm
	// begin inline asm
	fma.rn.f32    %f11364, %f11364, 0.9999, 0.01;
	// end inline asm
	// begin inline asm
	fma.rn.f64    %fd5682, %fd5682, 0.9999, 0.01;
	// end inline asm
	// begin inline asm
	fma.rn.f32    %f11362, %f11362, 0.9999, 0.01;
	// end inline asm
	// begin inline asm
	fma.rn.f32    %f11364, %f11364, 0.9999, 0.01;
	// end inline asm
	// begin inline asm
	fma.rn.f64    %fd5684, %fd5684, 0.9999, 0.01;
	// end inline asm
	// begin inline asm
	fma.rn.f32    %f11362, %f11362, 0.9999, 0.01;
	// end inline asm
	// begin inline asm
	fma.rn.f32    %f11364, %f11364, 0.9999, 0.01;
	// end inline asm
	// begin inline asm
	fma.rn.f64    %fd5682, %fd5682, 0.9999, 0.01;
	// end inline asm
	// begin inline asm
	fma.rn.f32    %f11362, %f11362, 0.9999, 0.01;
	// end inline asm
	// begin inline asm
	fma.rn.f32    %f11364, %f11364, 0.9999, 0.01;
	// end inline asm
	// begin inline asm
	fma.rn.f64    %fd5684, %fd5684, 0.9999, 0.01;
	// end inline asm
	// begin inline asm
	fma.rn.f32    %f11362, %f11362, 0.9999, 0.01;
	// end inline asm
	// begin inline asm
	fma.rn.f32    %f11364, %f11364, 0.9999, 0.01;
	// end inline asm
	// begin inline asm
	fma.rn.f64    %fd5682, %fd5682, 0.9999, 0.01;
	// end inline asm
	// begin inline asm
	fma.rn.f32    %f11362, %f11362, 0.9999, 0.01;
	// end inline asm
	// begin inline asm
	fma.rn.f32    %f11364, %f11364, 0.9999, 0.01;
	// end inline asm
	// begin inline asm
	fma.rn.f64    %fd5684, %fd5684, 0.9999, 0.01;
	// end inline asm
	// begin inline asm
	fma.rn.f32    %f11362, %f11362, 0.9999, 0.01;
	// end inline asm
	// begin inline asm
	fma.rn.f32    %f11364, %f11364, 0.9999, 0.01;
	// end inline asm
	// begin inline asm
	fma.rn.f64    %fd5682, %fd5682, 0.9999, 0.01;
	// end inline asm
	// begin inline asm
	fma.rn.f32    %f11362, %f11362, 0.9999, 0.01;
	// end inline asm
	// begin inline asm
	fma.rn.f32    %f11364, %f11364, 0.9999, 0.01;
	// end inline asm
	// begin inline asm
	fma.rn.f64    %fd5684, %fd5684, 0.9999, 0.01;
	// end inline asm
	// begin inline asm
	fma.rn.f32    %f11362, %f11362, 0.9999, 0.01;
	// end inline asm
	// begin inline asm
	fma.rn.f32    %f11364, %f11364, 0.9999, 0.01;
	// end inline asm
	// begin inline asm
	fma.rn.f64    %fd5682, %fd5682, 0.9999, 0.01;
	// end inline asm
	// begin inline asm
	fma.rn.f32    %f11362, %f11362, 0.9999, 0.01;
	// end inline asm
	// begin inline asm
	fma.rn.f32    %f11364, %f11364, 0.9999, 0.01;
	// end inline asm
	// begin inline asm
	fma.rn.f64    %fd5684, %fd5684, 0.9999, 0.01;
	// end inline asm
	// begin inline asm
	fma.rn.f32    %f11362, %f11362, 0.9999, 0.01;
	// end inline asm
	// begin inline asm
	fma.rn.f32    %f11364, %f11364, 0.9999, 0.01;
	// end inline asm
	// begin inline asm
	fma.rn.f64    %fd5682, %fd5682, 0.9999, 0.01;
	// end inline asm
	// begin inline asm
	fma.rn.f32    %f11362, %f11362, 0.9999, 0.01;
	// end inline asm
	// begin inline asm
	fma.rn.f32    %f11364, %f11364, 0.9999, 0.01;
	// end inline asm
	// begin inline asm
	fma.rn.f64    %fd5684, %fd5684, 0.9999, 0.01;
	// end inline asm
	// begin inline asm
	fma.rn.f32    %f11362, %f11362, 0.9999, 0.01;
	// end inline asm
	// begin inline asm
	fma.rn.f32    %f11364, %f11364, 0.9999, 0.01;
	// end inline asm
	// begin inline asm
	fma.rn.f64    %fd5682, %fd5682, 0.9999, 0.01;
	// end inline asm
	// begin inline asm
	fma.rn.f32    %f11362, %f11362, 0.9999, 0.01;
	// end inline asm
	// begin inline asm
	fma.rn.f32    %f11364, %f11364, 0.9999, 0.01;
	// end inline asm
	// begin inline asm
	fma.rn.f64    %fd5684, %fd5684, 0.9999, 0.01;
	// end inline asm
	// begin inline asm
	fma.rn.f32    %f11362, %f11362, 0.9999, 0.01;
	// end inline asm
	// begin inline asm
	fma.rn.f32    %f11364, %f11364, 0.9999, 0.01;
	// end inline asm
	// begin inline asm
	fma.rn.f64    %fd5682, %fd5682, 0.9999, 0.01;
	// end inline asm
	// begin inline asm
	fma.rn.f32    %f11362, %f11362, 0.9999, 0.01;
	// end inline asm
	// begin inline asm
	fma.rn.f32    %f11364, %f11364, 0.9999, 0.01;
	// end inline asm
	// begin inline asm
	fma.rn.f64    %fd5684, %fd5684, 0.9999, 0.01;
	// end inline asm
	// begin inline asm
	fma.rn.f32    %f11362, %f11362, 0.9999, 0.01;
	// end inline asm
	// begin inline asm
	fma.rn.f32    %f11364, %f11364, 0.9999, 0.01;
	// end inline asm
	// begin inline asm
	fma.rn.f64    %fd5682, %fd5682, 0.9999, 0.01;
	// end inline asm
	// begin inline asm
	fma.rn.f32    %f11362, %f11362, 0.9999, 0.01;
	// end inline asm
	// begin inline asm
	fma.rn.f32    %f11364, %f11364, 0.9999, 0.01;
	// end inline asm
	// begin inline asm
	fma.rn.f64    %fd5684, %fd5684, 0.9999, 0.01;
	// end inline asm
	// begin inline asm
	fma.rn.f32    %f11362, %f11362, 0.9999, 0.01;
	// end inline asm
	// begin inline asm
	fma.rn.f32    %f11364, %f11364, 0.9999, 0.01;
	// end inline asm
	// begin inline asm
	fma.rn.f64    %fd5682, %fd5682, 0.9999, 0.01;
	// end inline asm
	// begin inline asm
	fma.rn.f32    %f11362, %f11362, 0.9999, 0.01;
	// end inline asm
	// begin inline asm
	fma.rn.f32    %f11364, %f11364, 0.9999, 0.01;
	// end inline asm
	// begin inline asm
	fma.rn.f64    %fd5684, %fd5684, 0.9999, 0.01;
	// end inline asm
	// begin inline asm
	fma.rn.f32    %f11362, %f11362, 0.9999, 0.01;
	// end inline asm
	// begin inline asm
	fma.rn.f32    %f11364, %f11364, 0.9999, 0.01;
	// end inline asm
	// begin inline asm
	fma.rn.f64    %fd5682, %fd5682, 0.9999, 0.01;
	// end inline asm
	// begin inline asm
	fma.rn.f32    %f11362, %f11362, 0.9999, 0.01;
	// end inline asm
	// begin inline asm
	fma.rn.f32    %f11364, %f11364, 0.9999, 0.01;
	// end inline asm
	// begin inline asm
	fma.rn.f64    %fd5684, %fd5684, 0.9999, 0.01;
	// end inline asm
	// begin inline asm
	fma.rn.f32    %f11362, %f11362, 0.9999, 0.01;
	// end inline asm
	// begin inline asm
	fma.rn.f32    %f11364, %f11364, 0.9999, 0.01;
	// end inline asm
	// begin inline asm
	fma.rn.f64    %fd5682, %fd5682, 0.9999, 0.01;
	// end inline asm
	// begin inline asm
	fma.rn.f32    %f11362, %f11362, 0.9999, 0.01;
	// end inline asm
	// begin inline asm
	fma.rn.f32    %f11364, %f11364, 0.9999, 0.01;
	// end inline asm
	// begin inline asm
	fma.rn.f64    %fd5684, %fd5684, 0.9999, 0.01;
	// end inline asm
	// begin inline asm
	fma.rn.f32    %f11362, %f11362, 0.9999, 0.01;
	// end inline asm
	// begin inline asm
	fma.rn.f32    %f11364, %f11364, 0.9999, 0.01;
	// end inline asm
	// begin inline asm
	fma.rn.f64    %fd5682, %fd5682, 0.9999, 0.01;
	// end inline asm
	// begin inline asm
	fma.rn.f32    %f11362, %f11362, 0.9999, 0.01;
	// end inline asm
	// begin inline asm
	fma.rn.f32    %f11364, %f11364, 0.9999, 0.01;
	// end inline asm
	// begin inline asm
	fma.rn.f64    %fd5684, %fd5684, 0.9999, 0.01;
	// end inline asm
	// begin inline asm
	fma.rn.f32    %f11362, %f11362, 0.9999, 0.01;
	// end inline asm
	// begin inline asm
	fma.rn.f32    %f11364, %f11364, 0.9999, 0.01;
	// end inline asm
	// begin inline asm
	fma.rn.f64    %fd5682, %fd5682, 0.9999, 0.01;
	// end inline asm
	// begin inline asm
	fma.rn.f32    %f11362, %f11362, 0.9999, 0.01;
	// end inline asm
	// begin inline asm
	fma.rn.f32    %f11364, %f11364, 0.9999, 0.01;
	// end inline asm
	// begin inline asm
	fma.rn.f64    %fd5684, %fd5684, 0.9999, 0.01;
	// end inline asm
	// begin inline asm
	fma.rn.f32    %f11362, %f11362, 0.9999, 0.01;
	// end inline asm
	// begin inline asm
	fma.rn.f32    %f11364, %f11364, 0.9999, 0.01;
	// end inline asm
	// begin inline asm
	fma.rn.f64    %fd5682, %fd5682, 0.9999, 0.01;
	// end inline asm
	// begin inline asm
	fma.rn.f32    %f11362, %f11362, 0.9999, 0.01;
	// end inline asm
	// begin inline asm
	fma.rn.f32    %f11364, %f11364, 0.9999, 0.01;
	// end inline asm
	// begin inline asm
	fma.rn.f64    %fd5684, %fd5684, 0.9999, 0.01;
	// end inline asm
	// begin inline asm
	fma.rn.f32    %f11362, %f11362, 0.9999, 0.01;
	// end inline asm
	// begin inline asm
	fma.rn.f32    %f11364, %f11364, 0.9999, 0.01;
	// end inline asm
	// begin inline asm
	fma.rn.f64    %fd5682, %fd5682, 0.9999, 0.01;
	// end inline asm
	// begin inline asm
	fma.rn.f32    %f11362, %f11362, 0.9999, 0.01;
	// end inline asm
	// begin inline asm
	fma.rn.f32    %f11364, %f11364, 0.9999, 0.01;
	// end inline asm
	// begin inline asm
	fma.rn.f64    %fd5684, %fd5684, 0.9999, 0.01;
	// end inline asm
	// begin inline asm
	fma.rn.f32    %f11362, %f11362, 0.9999, 0.01;
	// end inline asm
	// begin inline asm
	fma.rn.f32    %f11364, %f11364, 0.9999, 0.01;
	// end inline asm
	// begin inline asm
	fma.rn.f64    %fd5682, %fd5682, 0.9999, 0.01;
	// end inline asm
	// begin inline asm
	fma.rn.f32    %f11362, %f11362, 0.9999, 0.01;
	// end inline asm
	// begin inline asm
	fma.rn.f32    %f11364, %f11364, 0.9999, 0.01;
	// end inline asm
	// begin inline asm
	fma.rn.f64    %fd5684, %fd5684, 0.9999, 0.01;
	// end inline asm
	// begin inline asm
	fma.rn.f32    %f11362, %f11362, 0.9999, 0.01;
	// end inline asm
	// begin inline asm
	fma.rn.f32    %f11364, %f11364, 0.9999, 0.01;
	// end inline asm
	// begin inline asm
	fma.rn.f64    %fd5682, %fd5682, 0.9999, 0.01;
	// end inline asm
	// begin inline asm
	fma.rn.f32    %f11362, %f11362, 0.9999, 0.01;
	// end inline asm
	// begin inline asm
	fma.rn.f32    %f11364, %f11364, 0.9999, 0.01;
	// end inline asm
	// begin inline asm
	fma.rn.f64    %fd5684, %fd5684, 0.9999, 0.01;
	// end inline asm
	// begin inline asm
	fma.rn.f32    %f11362, %f11362, 0.9999, 0.01;
	// end inline asm
	// begin inline asm
	fma.rn.f32    %f11364, %f11364, 0.9999, 0.01;
	// end inline asm
	// begin inline asm
	fma.rn.f64    %fd5682, %fd5682, 0.9999, 0.01;
	// end inline asm
	// begin inline asm
	fma.rn.f32    %f11362, %f11362, 0.9999, 0.01;
	// end inline asm
	// begin inline asm
	fma.rn.f32    %f11364, %f11364, 0.9999, 0.01;
	// end inline asm
	// begin inline asm
	fma.rn.f64    %fd5684, %fd5684, 0.9999, 0.01;
	// end inline asm
	// begin inline asm
	fma.rn.f32    %f11362, %f11362, 0.9999, 0.01;
	// end inline asm
	// begin inline asm
	fma.rn.f32    %f11364, %f11364, 0.9999, 0.01;
	// end inline asm
	// begin inline asm
	fma.rn.f64    %fd5682, %fd5682, 0.9999, 0.01;
	// end inline asm
	// begin inline asm
	fma.rn.f32    %f11362, %f11362, 0.9999, 0.01;
	// end inline asm
	// begin inline asm
	fma.rn.f32    %f11364, %f11364, 0.9999, 0.01;
	// end inline asm
	// begin inline asm
	fma.rn.f64    %fd5684, %fd5684, 0.9999, 0.01;
	// end inline asm
	// begin inline asm
	fma.rn.f32    %f11362, %f11362, 0.9999, 0.01;
	// end inline asm
	// begin inline asm
	fma.rn.f32    %f11364, %f11364, 0.9999, 0.01;
	// end inline asm
	// begin inline asm
	fma.rn.f64    %fd5682, %fd5682, 0.9999, 0.01;
	// end inline asm
	// begin inline asm
	fma.rn.f32    %f11362, %f11362, 0.9999, 0.01;
	// end inline asm
	// begin inline asm
	fma.rn.f32    %f11364, %f11364, 0.9999, 0.01;
	// end inline asm
	// begin inline asm
	fma.rn.f64    %fd5684, %fd5684, 0.9999, 0.01;
	// end inline asm
	// begin inline asm
	fma.rn.f32    %f11362, %f11362, 0.9999, 0.01;
	// end inline asm
	// begin inline asm
	fma.rn.f32    %f11364, %f11364, 0.9999, 0.01;
	// end inline asm
	// begin inline asm
	fma.rn.f64    %fd5682, %fd5682, 0.9999, 0.01;
	// end inline asm
	// begin inline asm
	fma.rn.f32    %f11362, %f11362, 0.9999, 0.01;
	// end inline asm
	// begin inline asm
	fma.rn.f32    %f11364, %f11364, 0.9999, 0.01;
	// end inline asm
	// begin inline asm
	fma.rn.f64    %fd5684, %fd5684, 0.9999, 0.01;
	// end inline asm
	// begin inline asm
	fma.rn.f32    %f11362, %f11362, 0.9999, 0.01;
	// end inline asm
	// begin inline asm
	fma.rn.f32    %f11364, %f11364, 0.9999, 0.01;
	// end inline asm
	// begin inline asm
	fma.rn.f64    %fd5682, %fd5682, 0.9999, 0.01;
	// end inline asm
	// begin inline asm
	fma.rn.f32    %f11362, %f11362, 0.9999, 0.01;
	// end inline asm
	// begin inline asm
	fma.rn.f32    %f11364, %f11364, 0.9999, 0.01;
	// end inline asm
	// begin inline asm
	fma.rn.f64    %fd5684, %fd5684, 0.9999, 0.01;
	// end inline asm
	// begin inline asm
	fma.rn.f32    %f11362, %f11362, 0.9999, 0.01;
	// end inline asm
	// begin inline asm
	fma.rn.f32    %f11364, %f11364, 0.9999, 0.01;
	// end inline asm
	// begin inline asm
	fma.rn.f64    %fd5682, %fd5682, 0.9999, 0.01;
	// end inline asm
	// begin inline asm
	fma.rn.f32    %f11362, %f11362, 0.9999, 0.01;
	// end inline asm
	// begin inline asm
	fma.rn.f32    %f11364, %f11364, 0.9999, 0.01;
	// end inline asm
	// begin inline asm
	fma.rn.f64    %fd5684, %fd5684, 0.9999, 0.01;
	// end inline asm
	// begin inline asm
	fma.rn.f32    %f11362, %f11362, 0.9999, 0.01;
	// end inline asm
	// begin inline asm
	fma.rn.f32    %f11364, %f11364, 0.9999, 0.01;
	// end inline asm
	// begin inline asm
	fma.rn.f64    %fd5682, %fd5682, 0.9999, 0.01;
	// end inline asm
	// begin inline asm
	fma.rn.f32    %f11362, %f11362, 0.9999, 0.01;
	// end inline asm
	// begin inline asm
	fma.rn.f32    %f11364, %f11364, 0.9999, 0.01;
	// end inline asm
	// begin inline asm
	fma.rn.f64    %fd5684, %fd5684, 0.9999, 0.01;
	// end inline asm
	// begin inline asm
	fma.rn.f32    %f11362, %f11362, 0.9999, 0.01;
	// end inline asm
	// begin inline asm
	fma.rn.f32    %f11364, %f11364, 0.9999, 0.01;
	// end inline asm
	// begin inline asm
	fma.rn.f64    %fd5682, %fd5682, 0.9999, 0.01;
	// end inline asm
	// begin inline asm
	fma.rn.f32    %f11362, %f11362, 0.9999, 0.01;
	// end inline asm
	// begin inline asm
	fma.rn.f32    %f11364, %f11364, 0.9999, 0.01;
	// end inline asm
	// begin inline asm
	fma.rn.f64    %fd5684, %fd5684, 0.9999, 0.01;
	// end inline asm
	// begin inline asm
	fma.rn.f32    %f11362, %f11362, 0.9999, 0.01;
	// end inline asm
	// begin inline asm
	fma.rn.f32    %f11364, %f11364, 0.9999, 0.01;
	// end inline asm
	// begin inline asm
	fma.rn.f64    %fd5682, %fd5682, 0.9999, 0.01;
	// end inline asm
	// begin inline asm
	fma.rn.f32    %f11362, %f11362, 0.9999, 0.01;
	// end inline asm
	// begin inline asm
	fma.rn.f32    %f11364, %f11364, 0.9999, 0.01;
	// end inline asm
	// begin inline asm
	fma.rn.f64    %fd5684, %fd5684, 0.9999, 0.01;
	// end inline asm
	// begin inline asm
	fma.rn.f32    %f11362, %f11362, 0.9999, 0.01;
	// end inline asm
	// begin inline asm
	fma.rn.f32    %f11364, %f11364, 0.9999, 0.01;
	// end inline asm
	// begin inline asm
	fma.rn.f64    %fd5682, %fd5682, 0.9999, 0.01;
	// end inline asm
	// begin inline asm
	fma.rn.f32    %f11362, %f11362, 0.9999, 0.01;
	// end inline asm
	// begin inline asm
	fma.rn.f32    %f11364, %f11364, 0.9999, 0.01;
	// end inline asm
	// begin inline asm
	fma.rn.f64    %fd5684, %fd5684, 0.9999, 0.01;
	// end inline asm
	// begin inline asm
	fma.rn.f32    %f11362, %f11362, 0.9999, 0.01;
	// end inline asm
	// begin inline asm
	fma.rn.f32    %f11364, %f11364, 0.9999, 0.01;
	// end inline asm
	// begin inline asm
	fma.rn.f64    %fd5682, %fd5682, 0.9999, 0.01;
	// end inline asm
	// begin inline asm
	fma.rn.f32    %f11362, %f11362, 0.9999, 0.01;
	// end inline asm
	// begin inline asm
	fma.rn.f32    %f11364, %f11364, 0.9999, 0.01;
	// end inline asm
	// begin inline asm
	fma.rn.f64    %fd5684, %fd5684, 0.9999, 0.01;
	// end inline asm
	// begin inline asm
	fma.rn.f32    %f11362, %f11362, 0.9999, 0.01;
	// end inline asm
	// begin inline asm
	fma.rn.f32    %f11364, %f11364, 0.9999, 0.01;
	// end inline asm
	// begin inline asm
	fma.rn.f64    %fd5682, %fd5682, 0.9999, 0.01;
	// end inline asm
	// begin inline asm
	fma.rn.f32    %f11362, %f11362, 0.9999, 0.01;
	// end inline asm
	// begin inline asm
	fma.rn.f32    %f11364, %f11364, 0.9999, 0.01;
	// end inline asm
	// begin inline asm
	fma.rn.f64    %fd5684, %fd5684, 0.9999, 0.01;
	// end inline asm
	// begin inline asm
	fma.rn.f32    %f11362, %f11362, 0.9999, 0.01;
	// end inline asm
	// begin inline asm
	fma.rn.f32    %f11364, %f11364, 0.9999, 0.01;
	// end inline asm
	// begin inline asm
	fma.rn.f64    %fd5682, %fd5682, 0.9999, 0.01;
	// end inline asm
	// begin inline asm
	fma.rn.f32    %f11362, %f11362, 0.9999, 0.01;
	// end inline asm
	// begin inline asm
	fma.rn.f32    %f11364, %f11364, 0.9999, 0.01;
	// end inline asm
	// begin inline asm
	fma.rn.f64    %fd5684, %fd5684, 0.9999, 0.01;
	// end inline asm
	// begin inline asm
	fma.rn.f32    %f11362, %f11362, 0.9999, 0.01;
	// end inline asm
	// begin inline asm
	fma.rn.f32    %f11364, %f11364, 0.9999, 0.01;
	// end inline asm
	// begin inline asm
	fma.rn.f64    %fd5682, %fd5682, 0.9999, 0.01;
	// end inline asm
	// begin inline asm
	fma.rn.f32    %f11362, %f11362, 0.9999, 0.01;
	// end inline asm
	// begin inline asm
	fma.rn.f32    %f11364, %f11364, 0.9999, 0.01;
	// end inline asm
	// begin inline asm
	fma.rn.f64    %fd5684, %fd5684, 0.9999, 0.01;
	// end inline asm
	// begin inline asm
	fma.rn.f32    %f11362, %f11362, 0.9999, 0.01;
	// end inline asm
	// begin inline asm
	fma.rn.f32    %f11364, %f11364, 0.9999, 0.01;
	// end inline asm
	// begin inline asm
	fma.rn.f64    %fd5682, %fd5682, 0.9999, 0.01;
	// end inline asm
	// begin inline asm
	fma.rn.f32    %f11362, %f11362, 0.9999, 0.01;
	// end inline asm
	// begin inline asm
	fma.rn.f32    %f11364, %f11364, 0.9999, 0.01;
	// end inline asm
	// begin inline asm
	fma.rn.f64    %fd5684, %fd5684, 0.9999, 0.01;
	// end inline asm
	// begin inline asm
	fma.rn.f32    %f11362, %f11362, 0.9999, 0.01;
	// end inline asm
	// begin inline asm
	fma.rn.f32    %f11364, %f11364, 0.9999, 0.01;
	// end inline asm
	// begin inline asm
	fma.rn.f64    %fd5682, %fd5682, 0.9999, 0.01;
	// end inline asm
	// begin inline asm
	fma.rn.f32    %f11362, %f11362, 0.9999, 0.01;
	// end inline asm
	// begin inline asm
	fma.rn.f32    %f11364, %f11364, 0.9999, 0.01;
	// end inline asm
	// begin inline asm
	fma.rn.f64    %fd5684, %fd5684, 0.9999, 0.01;
	// end inline asm
	// begin inline asm
	fma.rn.f32    %f11362, %f11362, 0.9999, 0.01;
	// end inline asm
	// begin inline asm
	fma.rn.f32    %f11364, %f11364, 0.9999, 0.01;
	// end inline asm
	// begin inline asm
	fma.rn.f64    %fd5682, %fd5682, 0.9999, 0.01;
	// end inline asm
	// begin inline asm
	fma.rn.f32    %f11362, %f11362, 0.9999, 0.01;
	// end inline asm
	// begin inline asm
	fma.rn.f32    %f11364, %f11364, 0.9999, 0.01;
	// end inline asm
	// begin inline asm
	fma.rn.f64    %fd5684, %fd5684, 0.9999, 0.01;
	// end inline asm
	// begin inline asm
	fma.rn.f32    %f11362, %f11362, 0.9999, 0.01;
	// end inline asm
	// begin inline asm
	fma.rn.f32    %f11364, %f11364, 0.9999, 0.01;
	// end inline asm
	// begin inline asm
	fma.rn.f64    %fd5682, %fd5682, 0.9999, 0.01;
	// end inline asm
	// begin inline asm
	fma.rn.f32    %f11362, %f11362, 0.9999, 0.01;
	// end inline asm
	// begin inline asm
	fma.rn.f32    %f11364, %f11364, 0.9999, 0.01;
	// end inline asm
	// begin inline asm
	fma.rn.f64    %fd5684, %fd5684, 0.9999, 0.01;
	// end inline asm
	// begin inline asm
	fma.rn.f32    %f11362, %f11362, 0.9999, 0.01;
	// end inline asm
	// begin inline asm
	fma.rn.f32    %f11364, %f11364, 0.9999, 0.01;
	// end inline asm
	// begin inline asm
	fma.rn.f64    %fd5682, %fd5682, 0.9999, 0.01;
	// end inline asm
	// begin inline asm
	fma.rn.f32    %f11362, %f11362, 0.9999, 0.01;
	// end inline asm
	// begin inline asm
	fma.rn.f32    %f11364, %f11364, 0.9999, 0.01;
	// end inline asm
	// begin inline asm
	fma.rn.f64    %fd5684, %fd5684, 0.9999, 0.01;
	// end inline asm
	// begin inline asm
	fma.rn.f32    %f11362, %f11362, 0.9999, 0.01;
	// end inline asm
	// begin inline asm
	fma.rn.f32    %f11364, %f11364, 0.9999, 0.01;
	// end inline asm
	// begin inline asm
	fma.rn.f64    %fd5682, %fd5682, 0.9999, 0.01;
	// end inline asm
	// begin inline asm
	fma.rn.f32    %f11362, %f11362, 0.9999, 0.01;
	// end inline asm
	// begin inline asm
	fma.rn.f32    %f11364, %f11364, 0.9999, 0.01;
	// end inline asm
	// begin inline asm
	fma.rn.f64    %fd5684, %fd5684, 0.9999, 0.01;
	// end inline asm
	// begin inline asm
	fma.rn.f32    %f11362, %f11362, 0.9999, 0.01;
	// end inline asm
	// begin inline asm
	fma.rn.f32    %f11364, %f11364, 0.9999, 0.01;
	// end inline asm
	// begin inline asm
	fma.rn.f64    %fd5682, %fd5682, 0.9999, 0.01;
	// end inline asm
	// begin inline asm
	fma.rn.f32    %f11362, %f11362, 0.9999, 0.01;
	// end inline asm
	// begin inline asm
	fma.rn.f32    %f11364, %f11364, 0.9999, 0.01;
	// end inline asm
	// begin inline asm
	fma.rn.f64    %fd5684, %fd5684, 0.9999, 0.01;
	// end inline asm
	// begin inline asm
	fma.rn.f32    %f11362, %f11362, 0.9999, 0.01;
	// end inline asm
	// begin inline asm
	fma.rn.f32    %f11364, %f11364, 0.9999, 0.01;
	// end inline asm
	// begin inline asm
	fma.rn.f64    %fd5682, %fd5682, 0.9999, 0.01;
	// end inline asm
	// begin inline asm
	fma.rn.f32    %f11362, %f11362, 0.9999, 0.01;
	// end inline asm
	// begin inline asm
	fma.rn.f32    %f11364, %f11364, 0.9999, 0.01;
	// end inline asm
	// begin inline asm
	fma.rn.f64    %fd5684, %fd5684, 0.9999, 0.01;
	// end inline asm
	// begin inline asm
	fma.rn.f32    %f11362, %f11362, 0.9999, 0.01;
	// end inline asm
	// begin inline asm
	fma.rn.f32    %f11364, %f11364, 0.9999, 0.01;
	// end inline asm
	// begin inline asm
	fma.rn.f64    %fd5682, %fd5682, 0.9999, 0.01;
	// end inline asm
	// begin inline asm
	fma.rn.f32    %f11362, %f11362, 0.9999, 0.01;
	// end inline asm
	// begin inline asm
	fma.rn.f32    %f11364, %f11364, 0.9999, 0.01;
	// end inline asm
	// begin inline asm
	fma.rn.f64    %fd5684, %fd5684, 0.9999, 0.01;
	// end inline asm
	// begin inline asm
	fma.rn.f32    %f11362, %f11362, 0.9999, 0.01;
	// end inline asm
	// begin inline asm
	fma.rn.f32    %f11364, %f11364, 0.9999, 0.01;
	// end inline asm
	// begin inline asm
	fma.rn.f64    %fd5682, %fd5682, 0.9999, 0.01;
	// end inline asm
	// begin inline asm
	fma.rn.f32    %f11362, %f11362, 0.9999, 0.01;
	// end inline asm
	// begin inline asm
	fma.rn.f32    %f11364, %f11364, 0.9999, 0.01;
	// end inline asm
	// begin inline asm
	fma.rn.f64    %fd5684, %fd5684, 0.9999, 0.01;
	// end inline asm
	// begin inline asm
	fma.rn.f32    %f11362, %f11362, 0.9999, 0.01;
	// end inline asm
	// begin inline asm
	fma.rn.f32    %f11364, %f11364, 0.9999, 0.01;
	// end inline asm
	// begin inline asm
	fma.rn.f64    %fd5682, %fd5682, 0.9999, 0.01;
	// end inline asm
	// begin inline asm
	fma.rn.f32    %f11362, %f11362, 0.9999, 0.01;
	// end inline asm
	// begin inline asm
	fma.rn.f32    %f11364, %f11364, 0.9999, 0.01;
	// end inline asm
	// begin inline asm
	fma.rn.f64    %fd5684, %fd5684, 0.9999, 0.01;
	// end inline asm
	// begin inline asm
	fma.rn.f32    %f11362, %f11362, 0.9999, 0.01;
	// end inline asm
	// begin inline asm
	fma.rn.f32    %f11364, %f11364, 0.9999, 0.01;
	// end inline asm
	// begin inline asm
	fma.rn.f64    %fd5682, %fd5682, 0.9999, 0.01;
	// end inline asm
	// begin inline asm
	fma.rn.f32    %f11362, %f11362, 0.9999, 0.01;
	// end inline asm
	// begin inline asm
	fma.rn.f32    %f11364, %f11364, 0.9999, 0.01;
	// end inline asm
	// begin inline asm
	fma.rn.f64    %fd5684, %fd5684, 0.9999, 0.01;
	// end inline asm
	// begin inline asm
	fma.rn.f32    %f11362, %f11362, 0.9999, 0.01;
	// end inline asm
	// begin inline asm
	fma.rn.f32    %f11364, %f11364, 0.9999, 0.01;
	// end inline asm
	// begin inline asm
	fma.rn.f64    %fd5682, %fd5682, 0.9999, 0.01;
	// end inline asm
	// begin inline asm
	fma.rn.f32    %f11362, %f11362, 0.9999, 0.01;
	// end inline asm
	// begin inline asm
	fma.rn.f32    %f11364, %f11364, 0.9999, 0.01;
	// end inline asm
	// begin inline asm
	fma.rn.f64    %fd5684, %fd5684, 0.9999, 0.01;
	// end inline asm
	// begin inline asm
	fma.rn.f32    %f11362, %f11362, 0.9999, 0.01;
	// end inline asm
	// begin inline asm
	fma.rn.f32    %f11364, %f11364, 0.9999, 0.01;
	// end inline asm
	// begin inline asm
	fma.rn.f64    %fd5682, %fd5682, 0.9999, 0.01;
	// end inline asm
	// begin inline asm
	fma.rn.f32    %f11362, %f11362, 0.9999, 0.01;
	// end inline asm
	// begin inline asm
	fma.rn.f32    %f11364, %f11364, 0.9999, 0.01;
	// end inline asm
	// begin inline asm
	fma.rn.f64    %fd5684, %fd5684, 0.9999, 0.01;
	// end inline asm
	// begin inline asm
	fma.rn.f32    %f11362, %f11362, 0.9999, 0.01;
	// end inline asm
	// begin inline asm
	fma.rn.f32    %f11364, %f11364, 0.9999, 0.01;
	// end inline asm
	// begin inline asm
	fma.rn.f64    %fd5682, %fd5682, 0.9999, 0.01;
	// end inline asm
	// begin inline asm
	fma.rn.f32    %f11362, %f11362, 0.9999, 0.01;
	// end inline asm
	// begin inline asm
	fma.rn.f32    %f11364, %f11364, 0.9999, 0.01;
	// end inline asm
	// begin inline asm
	fma.rn.f64    %fd5684, %fd5684, 0.9999, 0.01;
	// end inline asm
	// begin inline asm
	fma.rn.f32    %f11362, %f11362, 0.9999, 0.01;
	// end inline asm
	// begin inline asm
	fma.rn.f32    %f11364, %f11364, 0.9999, 0.01;
	// end inline asm
	// begin inline asm
	fma.rn.f64    %fd5682, %fd5682, 0.9999, 0.01;
	// end inline asm
	// begin inline asm
	fma.rn.f32    %f11362, %f11362, 0.9999, 0.01;
	// end inline asm
	// begin inline asm
	fma.rn.f32    %f11364, %f11364, 0.9999, 0.01;
	// end inline asm
	// begin inline asm
	fma.rn.f64    %fd5684, %fd5684, 0.9999, 0.01;
	// end inline asm
	// begin inline asm
	fma.rn.f32    %f11362, %f11362, 0.9999, 0.01;
	// end inline asm
	// begin inline asm
	fma.rn.f32    %f11364, %f11364, 0.9999, 0.01;
	// end inline asm
	// begin inline asm
	fma.rn.f64    %fd5682, %fd5682, 0.9999, 0.01;
	// end inline asm
	// begin inline asm
	fma.rn.f32    %f11362, %f11362, 0.9999, 0.01;
	// end inline asm
	// begin inline asm
	fma.rn.f32    %f11364, %f11364, 0.9999, 0.01;
	// end inline asm
	// begin inline asm
	fma.rn.f64    %fd5684, %fd5684, 0.9999, 0.01;
	// end inline asm
	// begin inline asm
	fma.rn.f32    %f11362, %f11362, 0.9999, 0.01;
	// end inline asm
	// begin inline asm
	fma.rn.f32    %f11364, %f11364, 0.9999, 0.01;
	// end inline asm
	// begin inline asm
	fma.rn.f64    %fd5682, %fd5682, 0.9999, 0.01;
	// end inline asm
	// begin inline asm
	fma.rn.f32    %f11362, %f11362, 0.9999, 0.01;
	// end inline asm
	// begin inline asm
	fma.rn.f32    %f11364, %f11364, 0.9999, 0.01;
	// end inline asm
	// begin inline asm
	fma.rn.f64    %fd5684, %fd5684, 0.9999, 0.01;
	// end inline asm
	// begin inline asm
	fma.rn.f32    %f11362, %f11362, 0.9999, 0.01;
	// end inline asm
	// begin inline asm
	fma.rn.f32    %f11364, %f11364, 0.9999, 0.01;
	// end inline asm
	// begin inline asm
	fma.rn.f64    %fd5682, %fd5682, 0.9999, 0.01;
	// end inline asm
	// begin inline asm
	fma.rn.f32    %f11362, %f11362, 0.9999, 0.01;
	// end inline asm
	// begin inline asm
	fma.rn.f32    %f11364, %f11364, 0.9999, 0.01;
	// end inline asm
	// begin inline asm
	fma.rn.f64    %fd5684, %fd5684, 0.9999, 0.01;
	// end inline asm
	// begin inline asm
	fma.rn.f32    %f11362, %f11362, 0.9999, 0.01;
	// end inline asm
	// begin inline asm
	fma.rn.f32    %f11364, %f11364, 0.9999, 0.01;
	// end inline asm
	// begin inline asm
	fma.rn.f64    %fd5682, %fd5682, 0.9999, 0.01;
	// end inline asm
	// begin inline asm
	fma.rn.f32    %f11362, %f11362, 0.9999, 0.01;
	// end inline asm
	// begin inline asm
	fma.rn.f32    %f11364, %f11364, 0.9999, 0.01;
	// end inline asm
	// begin inline asm
	fma.rn.f64    %fd5684, %fd5684, 0.9999, 0.01;
	// end inline asm
	// begin inline asm
	fma.rn.f32    %f11362, %f11362, 0.9999, 0.01;
	// end inline asm
	// begin inline asm
	fma.rn.f32    %f11364, %f11364, 0.9999, 0.01;
	// end inline asm
	// begin inline asm
	fma.rn.f64    %fd5682, %fd5682, 0.9999, 0.01;
	// end inline asm
	// begin inline asm
	fma.rn.f32    %f11362, %f11362, 0.9999, 0.01;
	// end inline asm
	// begin inline asm
	fma.rn.f32    %f11364, %f11364, 0.9999, 0.01;
	// end inline asm
	// begin inline asm
	fma.rn.f64    %fd5684, %fd5684, 0.9999, 0.01;
	// end inline asm
	// begin inline asm
	fma.rn.f32    %f11362, %f11362, 0.9999, 0.01;
	// end inline asm
	// begin inline asm
	fma.rn.f32    %f11364, %f11364, 0.9999, 0.01;
	// end inline asm
	// begin inline asm
	fma.rn.f64    %fd5682, %fd5682, 0.9999, 0.01;
	// end inline asm
	// begin inline asm
	fma.rn.f32    %f11362, %f11362, 0.9999, 0.01;
	// end inline asm
	// begin inline asm
	fma.rn.f32    %f11364, %f11364, 0.9999, 0.01;
	// end inline asm
	// begin inline asm
	fma.rn.f64    %fd5684, %fd5684, 0.9999, 0.01;
	// end inline asm
	// begin inline asm
	fma.rn.f32    %f11362, %f11362, 0.9999, 0.01;
	// end inline asm
	// begin inline asm
	fma.rn.f32    %f11364, %f11364, 0.9999, 0.01;
	// end inline asm
	// begin inline asm
	fma.rn.f64    %fd5682, %fd5682, 0.9999, 0.01;
	// end inline asm
	// begin inline asm
	fma.rn.f32    %f11362, %f11362, 0.9999, 0.01;
	// end inline asm
	// begin inline asm
	fma.rn.f32    %f11364, %f11364, 0.9999, 0.01;
	// end inline asm
	// begin inline asm
	fma.rn.f64    %fd5684, %fd5684, 0.9999, 0.01;
	// end inline asm
	// begin inline asm
	fma.rn.f32    %f11362, %f11362, 0.9999, 0.01;
	// end inline asm
	// begin inline asm
	fma.rn.f32    %f11364, %f11364, 0.9999, 0.01;
	// end inline asm
	// begin inline asm
	fma.rn.f64    %fd5682, %fd5682, 0.9999, 0.01;
	// end inline asm
	// begin inline asm
	fma.rn.f32    %f11362, %f11362, 0.9999, 0.01;
	// end inline asm
	// begin inline asm
	fma.rn.f32    %f11364, %f11364, 0.9999, 0.01;
	// end inline asm
	// begin inline asm
	fma.rn.f64    %fd5684, %fd5684, 0.9999, 0.01;
	// end inline asm
	// begin inline asm
	fma.rn.f32    %f11362, %f11362, 0.9999, 0.01;
	// end inline asm
	// begin inline asm
	fma.rn.f32    %f11364, %f11364, 0.9999, 0.01;
	// end inline asm
	// begin inline asm
	fma.rn.f64    %fd5682, %fd5682, 0.9999, 0.01;
	// end inline asm
	// begin inline asm
	fma.rn.f32    %f11362, %f11362, 0.9999, 0.01;
	// end inline asm
	// begin inline asm
	fma.rn.f32    %f11364, %f11364, 0.9999, 0.01;
	// end inline asm
	// begin inline asm
	fma.rn.f64    %fd5684, %fd5684, 0.9999, 0.01;
	// end inline asm
	// begin inline asm
	fma.rn.f32    %f11362, %f11362, 0.9999, 0.01;
	// end inline asm
	// begin inline asm
	fma.rn.f32    %f11364, %f11364, 0.9999, 0.01;
	// end inline asm
	// begin inline asm
	fma.rn.f64    %fd5682, %fd5682, 0.9999, 0.01;
	// end inline asm
	// begin inline asm
	fma.rn.f32    %f11362, %f11362, 0.9999, 0.01;
	// end inline asm
	// begin inline asm
	fma.rn.f32    %f11364, %f11364, 0.9999, 0.01;
	// end inline asm
	// begin inline asm
	fma.rn.f64    %fd5684, %fd5684, 0.9999, 0.01;
	// end inline asm
	// begin inline asm
	fma.rn.f32    %f11362, %f11362, 0.9999, 0.01;
	// end inline asm
	// begin inline asm
	fma.rn.f32    %f11364, %f11364, 0.9999, 0.01;
	// end inline asm
	// begin inline asm
	fma.rn.f64    %fd5682, %fd5682, 0.9999, 0.01;
	// end inline asm
	// begin inline asm
	fma.rn.f32    %f11362, %f11362, 0.9999, 0.01;
	// end inline asm
	// begin inline asm
	fma.rn.f32    %f11364, %f11364, 0.9999, 0.01;
	// end inline asm
	// begin inline asm
	fma.rn.f64    %fd5684, %fd5684, 0.9999, 0.01;
	// end inline asm
	// begin inline asm
	fma.rn.f32    %f11362, %f11362, 0.9999, 0.01;
	// end inline asm
	// begin inline asm
	fma.rn.f32    %f11364, %f11364, 0.9999, 0.01;
	// end inline asm
	// begin inline asm
	fma.rn.f64    %fd5682, %fd5682, 0.9999, 0.01;
	// end inline asm
	// begin inline asm
	fma.rn.f32    %f11362, %f11362, 0.9999, 0.01;
	// end inline asm
	// begin inline asm
	fma.rn.f32    %f11364, %f11364, 0.9999, 0.01;
	// end inline asm
	// begin inline asm
	fma.rn.f64    %fd5684, %fd5684, 0.9999, 0.01;
	// end inline asm
	// begin inline asm
	fma.rn.f32    %f11362, %f11362, 0.9999, 0.01;
	// end inline asm
	// begin inline asm
	fma.rn.f32    %f11364, %f11364, 0.9999, 0.01;
	// end inline asm
	// begin inline asm
	fma.rn.f64    %fd5682, %fd5682, 0.9999, 0.01;
	// end inline asm
	// begin inline asm
	fma.rn.f32    %f11362, %f11362, 0.9999, 0.01;
	// end inline asm
	// begin inline asm
	fma.rn.f32    %f11364, %f11364, 0.9999, 0.01;
	// end inline asm
	// begin inline asm
	fma.rn.f64    %fd5684, %fd5684, 0.9999, 0.01;
	// end inline asm
	// begin inline asm
	fma.rn.f32    %f11362, %f11362, 0.9999, 0.01;
	// end inline asm
	// begin inline asm
	fma.rn.f32    %f11364, %f11364, 0.9999, 0.01;
	// end inline asm
	// begin inline asm
	fma.rn.f64    %fd5682, %fd5682, 0.9999, 0.01;
	// end inline asm
	// begin inline asm
	fma.rn.f32    %f11362, %f11362, 0.9999, 0.01;
	// end inline asm
	// begin inline asm
	fma.rn.f32    %f11364, %f11364, 0.9999, 0.01;
	// end inline asm
	// begin inline asm
	fma.rn.f64    %fd5684, %fd5684, 0.9999, 0.01;
	// end inline asm
	// begin inline asm
	fma.rn.f32    %f11362, %f11362, 0.9999, 0.01;
	// end inline asm
	// begin inline asm
	fma.rn.f32    %f11364, %f11364, 0.9999, 0.01;
	// end inline asm
	// begin inline asm
	fma.rn.f64    %fd5682, %fd5682, 0.9999, 0.01;
	// end inline asm
	// begin inline asm
	fma.rn.f32    %f11362, %f11362, 0.9999, 0.01;
	// end inline asm
	// begin inline asm
	fma.rn.f32    %f11364, %f11364, 0.9999, 0.01;
	// end inline asm
	// begin inline asm
	fma.rn.f64    %fd5684, %fd5684, 0.9999, 0.01;
	// end inline asm
	// begin inline asm
	fma.rn.f32    %f11362, %f11362, 0.9999, 0.01;
	// end inline asm
	// begin inline asm
	fma.rn.f32    %f11364, %f11364, 0.9999, 0.01;
	// end inline asm
	// begin inline asm
	fma.rn.f64    %fd5682, %fd5682, 0.9999, 0.01;
	// end inline asm
	// begin inline asm
	fma.rn.f32    %f11362, %f11362, 0.9999, 0.01;
	// end inline asm
	// begin inline asm
	fma.rn.f32    %f11364, %f11364, 0.9999, 0.01;
	// end inline asm
	// begin inline asm
	fma.rn.f64    %fd5684, %fd5684, 0.9999, 0.01;
	// end inline asm
	// begin inline asm
	fma.rn.f32    %f11362, %f11362, 0.9999, 0.01;
	// end inline asm
	// begin inline asm
	fma.rn.f32    %f11364, %f11364, 0.9999, 0.01;
	// end inline asm
	// begin inline asm
	fma.rn.f64    %fd5682, %fd5682, 0.9999, 0.01;
	// end inline asm
	// begin inline asm
	fma.rn.f32    %f11362, %f11362, 0.9999, 0.01;
	// end inline asm
	// begin inline asm
	fma.rn.f32    %f11364, %f11364, 0.9999, 0.01;
	// end inline asm
	// begin inline asm
	fma.rn.f64    %fd5684, %fd5684, 0.9999, 0.01;
	// end inline asm
	// begin inline asm
	fma.rn.f32    %f11362, %f11362, 0.9999, 0.01;
	// end inline asm
	// begin inline asm
	fma.rn.f32    %f11364, %f11364, 0.9999, 0.01;
	// end inline asm
	// begin inline asm
	fma.rn.f64    %fd5682, %fd5682, 0.9999, 0.01;
	// end inline asm
	// begin inline asm
	fma.rn.f32    %f11362, %f11362, 0.9999, 0.01;
	// end inline asm
	// begin inline asm
	fma.rn.f32    %f11364, %f11364, 0.9999, 0.01;
	// end inline asm
	// begin inline asm
	fma.rn.f64    %fd5684, %fd5684, 0.9999, 0.01;
	// end inline asm
	// begin inline asm
	fma.rn.f32    %f11362, %f11362, 0.9999, 0.01;
	// end inline asm
	// begin inline asm
	fma.rn.f32    %f11364, %f11364, 0.9999, 0.01;
	// end inline asm
	// begin inline asm
	fma.rn.f64    %fd5682, %fd5682, 0.9999, 0.01;
	// end inline asm
	// begin inline asm
	fma.rn.f32    %f11362, %f11362, 0.9999, 0.01;
	// end inline asm
	// begin inline asm
	fma.rn.f32    %f11364, %f11364, 0.9999, 0.01;
	// end inline asm
	// begin inline asm
	fma.rn.f64    %fd5684, %fd5684, 0.9999, 0.01;
	// end inline asm
	// begin inline asm
	fma.rn.f32    %f11362, %f11362, 0.9999, 0.01;
	// end inline asm
	// begin inline asm
	fma.rn.f32    %f11364, %f11364, 0.9999, 0.01;
	// end inline asm
	// begin inline asm
	fma.rn.f64    %fd5682, %fd5682, 0.9999, 0.01;
	// end inline asm
	// begin inline asm
	fma.rn.f32    %f11362, %f11362, 0.9999, 0.01;
	// end inline asm
	// begin inline asm
	fma.rn.f32    %f11364, %f11364, 0.9999, 0.01;
	// end inline asm
	// begin inline asm
	fma.rn.f64    %fd5684, %fd5684, 0.9999, 0.01;
	// end inline asm
	// begin inline asm
	fma.rn.f32    %f11362, %f11362, 0.9999, 0.01;
	// end inline asm
	// begin inline asm
	fma.rn.f32    %f11364, %f11364, 0.9999, 0.01;
	// end inline asm
	// begin inline asm
	fma.rn.f64    %fd5682, %fd5682, 0.9999, 0.01;
	// end inline asm
	// begin inline asm
	fma.rn.f32    %f11362, %f11362, 0.9999, 0.01;
	// end inline asm
	// begin inline asm
	fma.rn.f32    %f11364, %f11364, 0.9999, 0.01;
	// end inline asm
	// begin inline asm
	fma.rn.f64    %fd5684, %fd5684, 0.9999, 0.01;
	// end inline asm
	// begin inline asm
	fma.rn.f32    %f11362, %f11362, 0.9999, 0.01;
	// end inline asm
	// begin inline asm
	fma.rn.f32    %f11364, %f11364, 0.9999, 0.01;
	// end inline asm
	// begin inline asm
	fma.rn.f64    %fd5682, %fd5682, 0.9999, 0.01;
	// end inline asm
	// begin inline asm
	fma.rn.f32    %f11362, %f11362, 0.9999, 0.01;
	// end inline asm
	// begin inline asm
	fma.rn.f32    %f11364, %f11364, 0.9999, 0.01;
	// end inline asm
	// begin inline asm
	fma.rn.f64    %fd5684, %fd5684, 0.9999, 0.01;
	// end inline asm
	// begin inline asm
	fma.rn.f32    %f11362, %f11362, 0.9999, 0.01;
	// end inline asm
	// begin inline asm
	fma.rn.f32    %f11364, %f11364, 0.9999, 0.01;
	// end inline asm
	// begin inline asm
	fma.rn.f64    %fd5682, %fd5682, 0.9999, 0.01;
	// end inline asm
	// begin inline asm
	fma.rn.f32    %f11362, %f11362, 0.9999, 0.01;
	// end inline asm
	// begin inline asm
	fma.rn.f32    %f11364, %f11364, 0.9999, 0.01;
	// end inline asm
	// begin inline asm
	fma.rn.f64    %fd5684, %fd5684, 0.9999, 0.01;
	// end inline asm
	// begin inline asm
	fma.rn.f32    %f11362, %f11362, 0.9999, 0.01;
	// end inline asm
	// begin inline asm
	fma.rn.f32    %f11364, %f11364, 0.9999, 0.01;
	// end inline asm
	// begin inline asm
	fma.rn.f64    %fd5682, %fd5682, 0.9999, 0.01;
	// end inline asm
	// begin inline asm
	fma.rn.f32    %f11362, %f11362, 0.9999, 0.01;
	// end inline asm
	// begin inline asm
	fma.rn.f32    %f11364, %f11364, 0.9999, 0.01;
	// end inline asm
	// begin inline asm
	fma.rn.f64    %fd5684, %fd5684, 0.9999, 0.01;
	// end inline asm
	// begin inline asm
	fma.rn.f32    %f11362, %f11362, 0.9999, 0.01;
	// end inline asm
	// begin inline asm
	fma.rn.f32    %f11364, %f11364, 0.9999, 0.01;
	// end inline asm
	// begin inline asm
	fma.rn.f64    %fd5682, %fd5682, 0.9999, 0.01;
	// end inline asm
	// begin inline asm
	fma.rn.f32    %f11362, %f11362, 0.9999, 0.01;
	// end inline asm
	// begin inline asm
	fma.rn.f32    %f11364, %f11364, 0.9999, 0.01;
	// end inline asm
	// begin inline asm
	fma.rn.f64    %fd5684, %fd5684, 0.9999, 0.01;
	// end inline asm
	// begin inline asm
	fma.rn.f32    %f11362, %f11362, 0.9999, 0.01;
	// end inline asm
	// begin inline asm
	fma.rn.f32    %f11364, %f11364, 0.9999, 0.01;
	// end inline asm
	// begin inline asm
	fma.rn.f64    %fd5682, %fd5682, 0.9999, 0.01;
	// end inline asm
	// begin inline asm
	fma.rn.f32    %f11362, %f11362, 0.9999, 0.01;
	// end inline asm
	// begin inline asm
	fma.rn.f32    %f11364, %f11364, 0.9999, 0.01;
	// end inline asm
	// begin inline asm
	fma.rn.f64    %fd5684, %fd5684, 0.9999, 0.01;
	// end inline asm
	// begin inline asm
	fma.rn.f32    %f11362, %f11362, 0.9999, 0.01;
	// end inline asm
	// begin inline asm
	fma.rn.f32    %f11364, %f11364, 0.9999, 0.01;
	// end inline asm
	// begin inline asm
	fma.rn.f64    %fd5682, %fd5682, 0.9999, 0.01;
	// end inline asm
	// begin inline asm
	fma.rn.f32    %f11362, %f11362, 0.9999, 0.01;
	// end inline asm
	// begin inline asm
	fma.rn.f32    %f11364, %f11364, 0.9999, 0.01;
	// end inline asm
	// begin inline asm
	fma.rn.f64    %fd5684, %fd5684, 0.9999, 0.01;
	// end inline asm
	// begin inline asm
	fma.rn.f32    %f11362, %f11362, 0.9999, 0.01;
	// end inline asm
	// begin inline asm
	fma.rn.f32    %f11364, %f11364, 0.9999, 0.01;
	// end inline asm
	// begin inline asm
	fma.rn.f64    %fd5682, %fd5682, 0.9999, 0.01;
	// end inline asm
	// begin inline asm
	fma.rn.f32    %f11362, %f11362, 0.9999, 0.01;
	// end inline asm
	// begin inline asm
	fma.rn.f32    %f11364, %f11364, 0.9999, 0.01;
	// end inline asm
	// begin inline asm
	fma.rn.f64    %fd5684, %fd5684, 0.9999, 0.01;
	// end inline asm
	// begin inline asm
	fma.rn.f32    %f11362, %f11362, 0.9999, 0.01;
	// end inline asm
	// begin inline asm
	fma.rn.f32    %f11364, %f11364, 0.9999, 0.01;
	// end inline asm
	// begin inline asm
	fma.rn.f64    %fd5682, %fd5682, 0.9999, 0.01;
	// end inline asm
	// begin inline asm
	fma.rn.f32    %f11362, %f11362, 0.9999, 0.01;
	// end inline asm
	// begin inline asm
	fma.rn.f32    %f11364, %f11364, 0.9999, 0.01;
	// end inline asm
	// begin inline asm
	fma.rn.f64    %fd5684, %fd5684, 0.9999, 0.01;
	// end inline asm
	// begin inline asm
	fma.rn.f32    %f11362, %f11362, 0.9999, 0.01;
	// end inline asm
	// begin inline asm
	fma.rn.f32    %f11364, %f11364, 0.9999, 0.01;
	// end inline asm
	// begin inline asm
	fma.rn.f64    %fd5682, %fd5682, 0.9999, 0.01;
	// end inline asm
	// begin inline asm
	fma.rn.f32    %f11362, %f11362, 0.9999, 0.01;
	// end inline asm
	// begin inline asm
	fma.rn.f32    %f11364, %f11364, 0.9999, 0.01;
	// end inline asm
	// begin inline asm
	fma.rn.f64    %fd5684, %fd5684, 0.9999, 0.01;
	// end inline asm
	// begin inline asm
	fma.rn.f32    %f11362, %f11362, 0.9999, 0.01;
	// end inline asm
	// begin inline asm
	fma.rn.f32    %f11364, %f11364, 0.9999, 0.01;
	// end inline asm
	// begin inline asm
	fma.rn.f64    %fd5682, %fd5682, 0.9999, 0.01;
	// end inline asm
	// begin inline asm
	fma.rn.f32    %f11362, %f11362, 0.9999, 0.01;
	// end inline asm
	// begin inline asm
	fma.rn.f32    %f11364, %f11364, 0.9999, 0.01;
	// end inline asm
	// begin inline asm
	fma.rn.f64    %fd5684, %fd5684, 0.9999, 0.01;
	// end inline asm
	// begin inline asm
	fma.rn.f32    %f11362, %f11362, 0.9999, 0.01;
	// end inline asm
	// begin inline asm
	fma.rn.f32    %f11364, %f11364, 0.9999, 0.01;
	// end inline asm
	// begin inline asm
	fma.rn.f64    %fd5682, %fd5682, 0.9999, 0.01;
	// end inline asm
	// begin inline asm
	fma.rn.f32    %f11362, %f11362, 0.9999, 0.01;
	// end inline asm
	// begin inline asm
	fma.rn.f32    %f11364, %f11364, 0.9999, 0.01;
	// end inline asm
	// begin inline asm
	fma.rn.f64    %fd5684, %fd5684, 0.9999, 0.01;
	// end inline asm
	// begin inline asm
	fma.rn.f32    %f11362, %f11362, 0.9999, 0.01;
	// end inline asm
	// begin inline asm
	fma.rn.f32    %f11364, %f11364, 0.9999, 0.01;
	// end inline asm
	// begin inline asm
	fma.rn.f64    %fd5682, %fd5682, 0.9999, 0.01;
	// end inline asm
	// begin inline asm
	fma.rn.f32    %f11362, %f11362, 0.9999, 0.01;
	// end inline asm
	// begin inline asm
	fma.rn.f32    %f11364, %f11364, 0.9999, 0.01;
	// end inline asm
	// begin inline asm
	fma.rn.f64    %fd5684, %fd5684, 0.9999, 0.01;
	// end inline asm
	// begin inline asm
	fma.rn.f32    %f11362, %f11362, 0.9999, 0.01;
	// end inline asm
	// begin inline asm
	fma.rn.f32    %f11364, %f11364, 0.9999, 0.01;
	// end inline asm
	// begin inline asm
	fma.rn.f64    %fd5682, %fd5682, 0.9999, 0.01;
	// end inline asm
	// begin inline asm
	fma.rn.f32    %f11362, %f11362, 0.9999, 0.01;
	// end inline asm
	// begin inline asm
	fma.rn.f32    %f11364, %f11364, 0.9999, 0.01;
	// end inline asm
	// begin inline asm
	fma.rn.f64    %fd5684, %fd5684, 0.9999, 0.01;
	// end inline asm
	// begin inline asm
	fma.rn.f32    %f11362, %f11362, 0.9999, 0.01;
	// end inline asm
	// begin inline asm
	fma.rn.f32    %f11364, %f11364, 0.9999, 0.01;
	// end inline asm
	// begin inline asm
	fma.rn.f64    %fd5682, %fd5682, 0.9999, 0.01;
	// end inline asm
	// begin inline asm
	fma.rn.f32    %f11362, %f11362, 0.9999, 0.01;
	// end inline asm
	// begin inline asm
	fma.rn.f32    %f11364, %f11364, 0.9999, 0.01;
	// end inline asm
	// begin inline asm
	fma.rn.f64    %fd5684, %fd5684, 0.9999, 0.01;
	// end inline asm
	// begin inline asm
	fma.rn.f32    %f11362, %f11362, 0.9999, 0.01;
	// end inline asm
	// begin inline asm
	fma.rn.f32    %f11364, %f11364, 0.9999, 0.01;
	// end inline asm
	// begin inline asm
	fma.rn.f64    %fd5682, %fd5682, 0.9999, 0.01;
	// end inline asm
	// begin inline asm
	fma.rn.f32    %f11362, %f11362, 0.9999, 0.01;
	// end inline asm
	// begin inline asm
	fma.rn.f32    %f11364, %f11364, 0.9999, 0.01;
	// end inline asm
	// begin inline asm
	fma.rn.f64    %fd5684, %fd5684, 0.9999, 0.01;
	// end inline asm
	// begin inline asm
	fma.rn.f32    %f11362, %f11362, 0.9999, 0.01;
	// end inline asm
	// begin inline asm
	fma.rn.f32    %f11364, %f11364, 0.9999, 0.01;
	// end inline asm
	// begin inline asm
	fma.rn.f64    %fd5682, %fd5682, 0.9999, 0.01;
	// end inline asm
	// begin inline asm
	fma.rn.f32    %f11362, %f11362, 0.9999, 0.01;
	// end inline asm
	// begin inline asm
	fma.rn.f32    %f11364, %f11364, 0.9999, 0.01;
	// end inline asm
	// begin inline asm
	fma.rn.f64    %fd5684, %fd5684, 0.9999, 0.01;
	// end inline asm
	// begin inline asm
	fma.rn.f32    %f11362, %f11362, 0.9999, 0.01;
	// end inline asm
	// begin inline asm
	fma.rn.f32    %f11364, %f11364, 0.9999, 0.01;
	// end inline asm
	// begin inline asm
	fma.rn.f64    %fd5682, %fd5682, 0.9999, 0.01;
	// end inline asm
	// begin inline asm
	fma.rn.f32    %f11362, %f11362, 0.9999, 0.01;
	// end inline asm
	// begin inline asm
	fma.rn.f32    %f11364, %f11364, 0.9999, 0.01;
	// end inline asm
	// begin inline asm
	fma.rn.f64    %fd5684, %fd5684, 0.9999, 0.01;
	// end inline asm
	// begin inline asm
	fma.rn.f32    %f11362, %f11362, 0.9999, 0.01;
	// end inline asm
	// begin inline asm
	fma.rn.f32    %f11364, %f11364, 0.9999, 0.01;
	// end inline asm
	// begin inline asm
	fma.rn.f64    %fd5682, %fd5682, 0.9999, 0.01;
	// end inline asm
	// begin inline asm
	fma.rn.f32    %f11362, %f11362, 0.9999, 0.01;
	// end inline asm
	// begin inline asm
	fma.rn.f32    %f11364, %f11364, 0.9999, 0.01;
	// end inline asm
	// begin inline asm
	fma.rn.f64    %fd5684, %fd5684, 0.9999, 0.01;
	// end inline asm
	// begin inline asm
	fma.rn.f32    %f11362, %f11362, 0.9999, 0.01;
	// end inline asm
	// begin inline asm
	fma.rn.f32    %f11364, %f11364, 0.9999, 0.01;
	// end inline asm
	// begin inline asm
	fma.rn.f64    %fd5682, %fd5682, 0.9999, 0.01;
	// end inline asm
	// begin inline asm
	fma.rn.f32    %f11362, %f11362, 0.9999, 0.01;
	// end inline asm
	// begin inline asm
	fma.rn.f32    %f11364, %f11364, 0.9999, 0.01;
	// end inline asm
	// begin inline asm
	fma.rn.f64    %fd5684, %fd5684, 0.9999, 0.01;
	// end inline asm
	// begin inline asm
	fma.rn.f32    %f11362, %f11362, 0.9999, 0.01;
	// end inline asm
	// begin inline asm
	fma.rn.f32    %f11364, %f11364, 0.9999, 0.01;
	// end inline asm
	// begin inline asm
	fma.rn.f64    %fd5682, %fd5682, 0.9999, 0.01;
	// end inline asm
	// begin inline asm
	fma.rn.f32    %f11362, %f11362, 0.9999, 0.01;
	// end inline asm
	// begin inline asm
	fma.rn.f32    %f11364, %f11364, 0.9999, 0.01;
	// end inline asm
	// begin inline asm
	fma.rn.f64    %fd5684, %fd5684, 0.9999, 0.01;
	// end inline asm
	// begin inline asm
	fma.rn.f32    %f11362, %f11362, 0.9999, 0.01;
	// end inline asm
	// begin inline asm
	fma.rn.f32    %f11364, %f11364, 0.9999, 0.01;
	// end inline asm
	// begin inline asm
	fma.rn.f64    %fd5682, %fd5682, 0.9999, 0.01;
	// end inline asm
	// begin inline asm
	fma.rn.f32    %f11362, %f11362, 0.9999, 0.01;
	// end inline asm
	// begin inline asm
	fma.rn.f32    %f11364, %f11364, 0.9999, 0.01;
	// end inline asm
	// begin inline asm
	fma.rn.f64    %fd5684, %fd5684, 0.9999, 0.01;
	// end inline asm
	// begin inline asm
	fma.rn.f32    %f11362, %f11362, 0.9999, 0.01;
	// end inline asm
	// begin inline asm
	fma.rn.f32    %f11364, %f11364, 0.9999, 0.01;
	// end inline asm
	// begin inline asm
	fma.rn.f64    %fd5682, %fd5682, 0.9999, 0.01;
	// end inline asm
	// begin inline asm
	fma.rn.f32    %f11362, %f11362, 0.9999, 0.01;
	// end inline asm
	// begin inline asm
	fma.rn.f32    %f11364, %f11364, 0.9999, 0.01;
	// end inline asm
	// begin inline asm
	fma.rn.f64    %fd5684, %fd5684, 0.9999, 0.01;
	// end inline asm
	// begin inline asm
	fma.rn.f32    %f11362, %f11362, 0.9999, 0.01;
	// end inline asm
	// begin inline asm
	fma.rn.f32    %f11364, %f11364, 0.9999, 0.01;
	// end inline asm
	// begin inline asm
	fma.rn.f64    %fd5682, %fd5682, 0.9999, 0.01;
	// end inline asm
	// begin inline asm
	fma.rn.f32    %f11362, %f11362, 0.9999, 0.01;
	// end inline asm
	// begin inline asm
	fma.rn.f32    %f11364, %f11364, 0.9999, 0.01;
	// end inline asm
	// begin inline asm
	fma.rn.f64    %fd5684, %fd5684, 0.9999, 0.01;
	// end inline asm
	// begin inline asm
	fma.rn.f32    %f11362, %f11362, 0.9999, 0.01;
	// end inline asm
	// begin inline asm
	fma.rn.f32    %f11364, %f11364, 0.9999, 0.01;
	// end inline asm
	// begin inline asm
	fma.rn.f64    %fd5682, %fd5682, 0.9999, 0.01;
	// end inline asm
	// begin inline asm
	fma.rn.f32    %f11362, %f11362, 0.9999, 0.01;
	// end inline asm
	// begin inline asm
	fma.rn.f32    %f11364, %f11364, 0.9999, 0.01;
	// end inline asm
	// begin inline asm
	fma.rn.f64    %fd5684, %fd5684, 0.9999, 0.01;
	// end inline asm
	// begin inline asm
	fma.rn.f32    %f11362, %f11362, 0.9999, 0.01;
	// end inline asm
	// begin inline asm
	fma.rn.f32    %f11364, %f11364, 0.9999, 0.01;
	// end inline asm
	// begin inline asm
	fma.rn.f64    %fd5682, %fd5682, 0.9999, 0.01;
	// end inline asm
	// begin inline asm
	fma.rn.f32    %f11362, %f11362, 0.9999, 0.01;
	// end inline asm
	// begin inline asm
	fma.rn.f32    %f11364, %f11364, 0.9999, 0.01;
	// end inline asm
	// begin inline asm
	fma.rn.f64    %fd5684, %fd5684, 0.9999, 0.01;
	// end inline asm
	// begin inline asm
	fma.rn.f32    %f11362, %f11362, 0.9999, 0.01;
	// end inline asm
	// begin inline asm
	fma.rn.f32    %f11364, %f11364, 0.9999, 0.01;
	// end inline asm
	// begin inline asm
	fma.rn.f64    %fd5682, %fd5682, 0.9999, 0.01;
	// end inline asm
	// begin inline asm
	fma.rn.f32    %f11362, %f11362, 0.9999, 0.01;
	// end inline asm
	// begin inline asm
	fma.rn.f32    %f11364, %f11364, 0.9999, 0.01;
	// end inline asm
	// begin inline asm
	fma.rn.f64    %fd5684, %fd5684, 0.9999, 0.01;
	// end inline asm
	// begin inline asm
	fma.rn.f32    %f11362, %f11362, 0.9999, 0.01;
	// end inline asm
	// begin inline asm
	fma.rn.f32    %f11364, %f11364, 0.9999, 0.01;
	// end inline asm
	// begin inline asm
	fma.rn.f64    %fd5682, %fd5682, 0.9999, 0.01;
	// end inline asm
	// begin inline asm
	fma.rn.f32    %f11362, %f11362, 0.9999, 0.01;
	// end inline asm
	// begin inline asm
	fma.rn.f32    %f11364, %f11364, 0.9999, 0.01;
	// end inline asm
	// begin inline asm
	fma.rn.f64    %fd5684, %fd5684, 0.9999, 0.01;
	// end inline asm
	// begin inline asm
	fma.rn.f32    %f11362, %f11362, 0.9999, 0.01;
	// end inline asm
	// begin inline asm
	fma.rn.f32    %f11364, %f11364, 0.9999, 0.01;
	// end inline asm
	// begin inline asm
	fma.rn.f64    %fd5682, %fd5682, 0.9999, 0.01;
	// end inline asm
	// begin inline asm
	fma.rn.f32    %f11362, %f11362, 0.9999, 0.01;
	// end inline asm
	// begin inline asm
	fma.rn.f32    %f11364, %f11364, 0.9999, 0.01;
	// end inline asm
	// begin inline asm
	fma.rn.f64    %fd5684, %fd5684, 0.9999, 0.01;
	// end inline asm
	// begin inline asm
	fma.rn.f32    %f11362, %f11362, 0.9999, 0.01;
	// end inline asm
	// begin inline asm
	fma.rn.f32    %f11364, %f11364, 0.9999, 0.01;
	// end inline asm
	// begin inline asm
	fma.rn.f64    %fd5682, %fd5682, 0.9999, 0.01;
	// end inline asm
	// begin inline asm
	fma.rn.f32    %f11362, %f11362, 0.9999, 0.01;
	// end inline asm
	// begin inline asm
	fma.rn.f32    %f11364, %f11364, 0.9999, 0.01;
	// end inline asm
	// begin inline asm
	fma.rn.f64    %fd5684, %fd5684, 0.9999, 0.01;
	// end inline asm
	// begin inline asm
	fma.rn.f32    %f11362, %f11362, 0.9999, 0.01;
	// end inline asm
	// begin inline asm
	fma.rn.f32    %f11364, %f11364, 0.9999, 0.01;
	// end inline asm
	// begin inline asm
	fma.rn.f64    %fd5682, %fd5682, 0.9999, 0.01;
	// end inline asm
	// begin inline asm
	fma.rn.f32    %f11362, %f11362, 0.9999, 0.01;
	// end inline asm
	// begin inline asm
	fma.rn.f32    %f11364, %f11364, 0.9999, 0.01;
	// end inline asm
	// begin inline asm
	fma.rn.f64    %fd5684, %fd5684, 0.9999, 0.01;
	// end inline asm
	// begin inline asm
	fma.rn.f32    %f11362, %f11362, 0.9999, 0.01;
	// end inline asm
	// begin inline asm
	fma.rn.f32    %f11364, %f11364, 0.9999, 0.01;
	// end inline asm
	// begin inline asm
	fma.rn.f64    %fd5682, %fd5682, 0.9999, 0.01;
	// end inline asm
	// begin inline asm
	fma.rn.f32    %f11362, %f11362, 0.9999, 0.01;
	// end inline asm
	// begin inline asm
	fma.rn.f32    %f11364, %f11364, 0.9999, 0.01;
	// end inline asm
	// begin inline asm
	fma.rn.f64    %fd5684, %fd5684, 0.9999, 0.01;
	// end inline asm
	// begin inline asm
	fma.rn.f32    %f11362, %f11362, 0.9999, 0.01;
	// end inline asm
	// begin inline asm
	fma.rn.f32    %f11364, %f11364, 0.9999, 0.01;
	// end inline asm
	// begin inline asm
	fma.rn.f64    %fd5682, %fd5682, 0.9999, 0.01;
	// end inline asm
	// begin inline asm
	fma.rn.f32    %f11362, %f11362, 0.9999, 0.01;
	// end inline asm
	// begin inline asm
	fma.rn.f32    %f11364, %f11364, 0.9999, 0.01;
	// end inline asm
	// begin inline asm
	fma.rn.f64    %fd5684, %fd5684, 0.9999, 0.01;
	// end inline asm
	// begin inline asm
	fma.rn.f32    %f11362, %f11362, 0.9999, 0.01;
	// end inline asm
	// begin inline asm
	fma.rn.f32    %f11364, %f11364, 0.9999, 0.01;
	// end inline asm
	// begin inline asm
	fma.rn.f64    %fd5682, %fd5682, 0.9999, 0.01;
	// end inline asm
	// begin inline asm
	fma.rn.f32    %f11362, %f11362, 0.9999, 0.01;
	// end inline asm
	// begin inline asm
	fma.rn.f32    %f11364, %f11364, 0.9999, 0.01;
	// end inline asm
	// begin inline asm
	fma.rn.f64    %fd5684, %fd5684, 0.9999, 0.01;
	// end inline asm
	// begin inline asm
	fma.rn.f32    %f11362, %f11362, 0.9999, 0.01;
	// end inline asm
	// begin inline asm
	fma.rn.f32    %f11364, %f11364, 0.9999, 0.01;
	// end inline asm
	// begin inline asm
	fma.rn.f64    %fd5682, %fd5682, 0.9999, 0.01;
	// end inline asm
	// begin inline asm
	fma.rn.f32    %f11362, %f11362, 0.9999, 0.01;
	// end inline asm
	// begin inline asm
	fma.rn.f32    %f11364, %f11364, 0.9999, 0.01;
	// end inline asm
	// begin inline asm
	fma.rn.f64    %fd5684, %fd5684, 0.9999, 0.01;
	// end inline asm
	// begin inline asm
	fma.rn.f32    %f11362, %f11362, 0.9999, 0.01;
	// end inline asm
	// begin inline asm
	fma.rn.f32    %f11364, %f11364, 0.9999, 0.01;
	// end inline asm
	// begin inline asm
	fma.rn.f64    %fd5682, %fd5682, 0.9999, 0.01;
	// end inline asm
	// begin inline asm
	fma.rn.f32    %f11362, %f11362, 0.9999, 0.01;
	// end inline asm
	// begin inline asm
	fma.rn.f32    %f11364, %f11364, 0.9999, 0.01;
	// end inline asm
	// begin inline asm
	fma.rn.f64    %fd5684, %fd5684, 0.9999, 0.01;
	// end inline asm
	// begin inline asm
	fma.rn.f32    %f11362, %f11362, 0.9999, 0.01;
	// end inline asm
	// begin inline asm
	fma.rn.f32    %f11364, %f11364, 0.9999, 0.01;
	// end inline asm
	// begin inline asm
	fma.rn.f64    %fd5682, %fd5682, 0.9999, 0.01;
	// end inline asm
	// begin inline asm
	fma.rn.f32    %f11362, %f11362, 0.9999, 0.01;
	// end inline asm
	// begin inline asm
	fma.rn.f32    %f11364, %f11364, 0.9999, 0.01;
	// end inline asm
	// begin inline asm
	fma.rn.f64    %fd5684, %fd5684, 0.9999, 0.01;
	// end inline asm
	// begin inline asm
	fma.rn.f32    %f11362, %f11362, 0.9999, 0.01;
	// end inline asm
	// begin inline asm
	fma.rn.f32    %f11364, %f11364, 0.9999, 0.01;
	// end inline asm
	// begin inline asm
	fma.rn.f64    %fd5682, %fd5682, 0.9999, 0.01;
	// end inline asm
	// begin inline asm
	fma.rn.f32    %f11362, %f11362, 0.9999, 0.01;
	// end inline asm
	// begin inline asm
	fma.rn.f32    %f11364, %f11364, 0.9999, 0.01;
	// end inline asm
	// begin inline asm
	fma.rn.f64    %fd5684, %fd5684, 0.9999, 0.01;
	// end inline asm
	// begin inline asm
	fma.rn.f32    %f11362, %f11362, 0.9999, 0.01;
	// end inline asm
	// begin inline asm
	fma.rn.f32    %f11364, %f11364, 0.9999, 0.01;
	// end inline asm
	// begin inline asm
	fma.rn.f64    %fd5682, %fd5682, 0.9999, 0.01;
	// end inline asm
	// begin inline asm
	fma.rn.f32    %f11362, %f11362, 0.9999, 0.01;
	// end inline asm
	// begin inline asm
	fma.rn.f32    %f11364, %f11364, 0.9999, 0.01;
	// end inline asm
	// begin inline asm
	fma.rn.f64    %fd5684, %fd5684, 0.9999, 0.01;
	// end inline asm
	// begin inline asm
	fma.rn.f32    %f11362, %f11362, 0.9999, 0.01;
	// end inline asm
	// begin inline asm
	fma.rn.f32    %f11364, %f11364, 0.9999, 0.01;
	// end inline asm
	// begin inline asm
	fma.rn.f64    %fd5682, %fd5682, 0.9999, 0.01;
	// end inline asm
	// begin inline asm
	fma.rn.f32    %f11362, %f11362, 0.9999, 0.01;
	// end inline asm
	// begin inline asm
	fma.rn.f32    %f11364, %f11364, 0.9999, 0.01;
	// end inline asm
	// begin inline asm
	fma.rn.f64    %fd5684, %fd5684, 0.9999, 0.01;
	// end inline asm
	// begin inline asm
	fma.rn.f32    %f11362, %f11362, 0.9999, 0.01;
	// end inline asm
	// begin inline asm
	fma.rn.f32    %f11364, %f11364, 0.9999, 0.01;
	// end inline asm
	// begin inline asm
	fma.rn.f64    %fd5682, %fd5682, 0.9999, 0.01;
	// end inline asm
	// begin inline asm
	fma.rn.f32    %f11362, %f11362, 0.9999, 0.01;
	// end inline asm
	// begin inline asm
	fma.rn.f32    %f11364, %f11364, 0.9999, 0.01;
	// end inline asm
	// begin inline asm
	fma.rn.f64    %fd5684, %fd5684, 0.9999, 0.01;
	// end inline asm
	// begin inline asm
	fma.rn.f32    %f11362, %f11362, 0.9999, 0.01;
	// end inline asm
	// begin inline asm
	fma.rn.f32    %f11364, %f11364, 0.9999, 0.01;
	// end inline asm
	// begin inline asm
	fma.rn.f64    %fd5682, %fd5682, 0.9999, 0.01;
	// end inline asm
	// begin inline asm
	fma.rn.f32    %f11362, %f11362, 0.9999, 0.01;
	// end inline asm
	// begin inline asm
	fma.rn.f32    %f11364, %f11364, 0.9999, 0.01;
	// end inline asm
	// begin inline asm
	fma.rn.f64    %fd5684, %fd5684, 0.9999, 0.01;
	// end inline asm
	// begin inline asm
	fma.rn.f32    %f11362, %f11362, 0.9999, 0.01;
	// end inline asm
	// begin inline asm
	fma.rn.f32    %f11364, %f11364, 0.9999, 0.01;
	// end inline asm
	// begin inline asm
	fma.rn.f64    %fd5682, %fd5682, 0.9999, 0.01;
	// end inline asm
	// begin inline asm
	fma.rn.f32    %f11362, %f11362, 0.9999, 0.01;
	// end inline asm
	// begin inline asm
	fma.rn.f32    %f11364, %f11364, 0.9999, 0.01;
	// end inline asm
	// begin inline asm
	fma.rn.f64    %fd5684, %fd5684, 0.9999, 0.01;
	// end inline asm
	// begin inline asm
	fma.rn.f32    %f11362, %f11362, 0.9999, 0.01;
	// end inline asm
	// begin inline asm
	fma.rn.f32    %f11364, %f11364, 0.9999, 0.01;
	// end inline asm
	// begin inline asm
	fma.rn.f64    %fd5682, %fd5682, 0.9999, 0.01;
	// end inline asm
	// begin inline asm
	fma.rn.f32    %f11362, %f11362, 0.9999, 0.01;
	// end inline asm
	// begin inline asm
	fma.rn.f32    %f11364, %f11364, 0.9999, 0.01;
	// end inline asm
	// begin inline asm
	fma.rn.f64    %fd5684, %fd5684, 0.9999, 0.01;
	// end inline asm
	// begin inline asm
	fma.rn.f32    %f11362, %f11362, 0.9999, 0.01;
	// end inline asm
	// begin inline asm
	fma.rn.f32    %f11364, %f11364, 0.9999, 0.01;
	// end inline asm
	// begin inline asm
	fma.rn.f64    %fd5682, %fd5682, 0.9999, 0.01;
	// end inline asm
	// begin inline asm
	fma.rn.f32    %f11362, %f11362, 0.9999, 0.01;
	// end inline asm
	// begin inline asm
	fma.rn.f32    %f11364, %f11364, 0.9999, 0.01;
	// end inline asm
	// begin inline asm
	fma.rn.f64    %fd5684, %fd5684, 0.9999, 0.01;
	// end inline asm
	// begin inline asm
	fma.rn.f32    %f11362, %f11362, 0.9999, 0.01;
	// end inline asm
	// begin inline asm
	fma.rn.f32    %f11364, %f11364, 0.9999, 0.01;
	// end inline asm
	// begin inline asm
	fma.rn.f64    %fd5682, %fd5682, 0.9999, 0.01;
	// end inline asm
	// begin inline asm
	fma.rn.f32    %f11362, %f11362, 0.9999, 0.01;
	// end inline asm
	// begin inline asm
	fma.rn.f32    %f11364, %f11364, 0.9999, 0.01;
	// end inline asm
	// begin inline asm
	fma.rn.f64    %fd5684, %fd5684, 0.9999, 0.01;
	// end inline asm
	// begin inline asm
	fma.rn.f32    %f11362, %f11362, 0.9999, 0.01;
	// end inline asm
	// begin inline asm
	fma.rn.f32    %f11364, %f11364, 0.9999, 0.01;
	// end inline asm
	// begin inline asm
	fma.rn.f64    %fd5682, %fd5682, 0.9999, 0.01;
	// end inline asm
	// begin inline asm
	fma.rn.f32    %f11362, %f11362, 0.9999, 0.01;
	// end inline asm
	// begin inline asm
	fma.rn.f32    %f11364, %f11364, 0.9999, 0.01;
	// end inline asm
	// begin inline asm
	fma.rn.f64    %fd5684, %fd5684, 0.9999, 0.01;
	// end inline asm
	// begin inline asm
	fma.rn.f32    %f11362, %f11362, 0.9999, 0.01;
	// end inline asm
	// begin inline asm
	fma.rn.f32    %f11364, %f11364, 0.9999, 0.01;
	// end inline asm
	// begin inline asm
	fma.rn.f64    %fd5682, %fd5682, 0.9999, 0.01;
	// end inline asm
	// begin inline asm
	fma.rn.f32    %f11362, %f11362, 0.9999, 0.01;
	// end inline asm
	// begin inline asm
	fma.rn.f32    %f11364, %f11364, 0.9999, 0.01;
	// end inline asm
	// begin inline asm
	fma.rn.f64    %fd5684, %fd5684, 0.9999, 0.01;
	// end inline asm
	// begin inline asm
	fma.rn.f32    %f11362, %f11362, 0.9999, 0.01;
	// end inline asm
	// begin inline asm
	fma.rn.f32    %f11364, %f11364, 0.9999, 0.01;
	// end inline asm
	// begin inline asm
	fma.rn.f64    %fd5682, %fd5682, 0.9999, 0.01;
	// end inline asm
	// begin inline asm
	fma.rn.f32    %f11362, %f11362, 0.9999, 0.01;
	// end inline asm
	// begin inline asm
	fma.rn.f32    %f11364, %f11364, 0.9999, 0.01;
	// end inline asm
	// begin inline asm
	fma.rn.f64    %fd5684, %fd5684, 0.9999, 0.01;
	// end inline asm
	// begin inline asm
	fma.rn.f32    %f11362, %f11362, 0.9999, 0.01;
	// end inline asm
	// begin inline asm
	fma.rn.f32    %f11364, %f11364, 0.9999, 0.01;
	// end inline asm
	// begin inline asm
	fma.rn.f64    %fd5682, %fd5682, 0.9999, 0.01;
	// end inline asm
	// begin inline asm
	fma.rn.f32    %f11362, %f11362, 0.9999, 0.01;
	// end inline asm
	// begin inline asm
	fma.rn.f32    %f11364, %f11364, 0.9999, 0.01;
	// end inline asm
	// begin inline asm
	fma.rn.f64    %fd5684, %fd5684, 0.9999, 0.01;
	// end inline asm
	// begin inline asm
	fma.rn.f32    %f11362, %f11362, 0.9999, 0.01;
	// end inline asm
	// begin inline asm
	fma.rn.f32    %f11364, %f11364, 0.9999, 0.01;
	// end inline asm
	// begin inline asm
	fma.rn.f64    %fd5682, %fd5682, 0.9999, 0.01;
	// end inline asm
	// begin inline asm
	fma.rn.f32    %f11362, %f11362, 0.9999, 0.01;
	// end inline asm
	// begin inline asm
	fma.rn.f32    %f11364, %f11364, 0.9999, 0.01;
	// end inline asm
	// begin inline asm
	fma.rn.f64    %fd5684, %fd5684, 0.9999, 0.01;
	// end inline asm
	// begin inline asm
	fma.rn.f32    %f11362, %f11362, 0.9999, 0.01;
	// end inline asm
	// begin inline asm
	fma.rn.f32    %f11364, %f11364, 0.9999, 0.01;
	// end inline asm
	// begin inline asm
	fma.rn.f64    %fd5682, %fd5682, 0.9999, 0.01;
	// end inline asm
	// begin inline asm
	fma.rn.f32    %f11362, %f11362, 0.9999, 0.01;
	// end inline asm
	// begin inline asm
	fma.rn.f32    %f11364, %f11364, 0.9999, 0.01;
	// end inline asm
	// begin inline asm
	fma.rn.f64    %fd5684, %fd5684, 0.9999, 0.01;
	// end inline asm
	// begin inline asm
	fma.rn.f32    %f11362, %f11362, 0.9999, 0.01;
	// end inline asm
	// begin inline asm
	fma.rn.f32    %f11364, %f11364, 0.9999, 0.01;
	// end inline asm
	// begin inline asm
	fma.rn.f64    %fd5682, %fd5682, 0.9999, 0.01;
	// end inline asm
	// begin inline asm
	fma.rn.f32    %f11362, %f11362, 0.9999, 0.01;
	// end inline asm
	// begin inline asm
	fma.rn.f32    %f11364, %f11364, 0.9999, 0.01;
	// end inline asm
	// begin inline asm
	fma.rn.f64    %fd5684, %fd5684, 0.9999, 0.01;
	// end inline asm
	// begin inline asm
	fma.rn.f32    %f11362, %f11362, 0.9999, 0.01;
	// end inline asm
	// begin inline asm
	fma.rn.f32    %f11364, %f11364, 0.9999, 0.01;
	// end inline asm
	// begin inline asm
	fma.rn.f64    %fd5682, %fd5682, 0.9999, 0.01;
	// end inline asm
	// begin inline asm
	fma.rn.f32    %f11362, %f11362, 0.9999, 0.01;
	// end inline asm
	// begin inline asm
	fma.rn.f32    %f11364, %f11364, 0.9999, 0.01;
	// end inline asm
	// begin inline asm
	fma.rn.f64    %fd5684, %fd5684, 0.9999, 0.01;
	// end inline asm
	// begin inline asm
	fma.rn.f32    %f11362, %f11362, 0.9999, 0.01;
	// end inline asm
	// begin inline asm
	fma.rn.f32    %f11364, %f11364, 0.9999, 0.01;
	// end inline asm
	// begin inline asm
	fma.rn.f64    %fd5682, %fd5682, 0.9999, 0.01;
	// end inline asm
	// begin inline asm
	fma.rn.f32    %f11362, %f11362, 0.9999, 0.01;
	// end inline asm
	// begin inline asm
	fma.rn.f32    %f11364, %f11364, 0.9999, 0.01;
	// end inline asm
	// begin inline asm
	fma.rn.f64    %fd5684, %fd5684, 0.9999, 0.01;
	// end inline asm
	// begin inline asm
	fma.rn.f32    %f11362, %f11362, 0.9999, 0.01;
	// end inline asm
	// begin inline asm
	fma.rn.f32    %f11364, %f11364, 0.9999, 0.01;
	// end inline asm
	// begin inline asm
	fma.rn.f64    %fd5682, %fd5682, 0.9999, 0.01;
	// end inline asm
	// begin inline asm
	fma.rn.f32    %f11362, %f11362, 0.9999, 0.01;
	// end inline asm
	// begin inline asm
	fma.rn.f32    %f11364, %f11364, 0.9999, 0.01;
	// end inline asm
	// begin inline asm
	fma.rn.f64    %fd5684, %fd5684, 0.9999, 0.01;
	// end inline asm
	// begin inline asm
	fma.rn.f32    %f11362, %f11362, 0.9999, 0.01;
	// end inline asm
	// begin inline asm
	fma.rn.f32    %f11364, %f11364, 0.9999, 0.01;
	// end inline asm
	// begin inline asm
	fma.rn.f64    %fd5682, %fd5682, 0.9999, 0.01;
	// end inline asm
	// begin inline asm
	fma.rn.f32    %f11362, %f11362, 0.9999, 0.01;
	// end inline asm
	// begin inline asm
	fma.rn.f32    %f11364, %f11364, 0.9999, 0.01;
	// end inline asm
	// begin inline asm
	fma.rn.f64    %fd5684, %fd5684, 0.9999, 0.01;
	// end inline asm
	// begin inline asm
	fma.rn.f32    %f11362, %f11362, 0.9999, 0.01;
	// end inline asm
	// begin inline asm
	fma.rn.f32    %f11364, %f11364, 0.9999, 0.01;
	// end inline asm
	// begin inline asm
	fma.rn.f64    %fd5682, %fd5682, 0.9999, 0.01;
	// end inline asm
	// begin inline asm
	fma.rn.f32    %f11362, %f11362, 0.9999, 0.01;
	// end inline asm
	// begin inline asm
	fma.rn.f32    %f11364, %f11364, 0.9999, 0.01;
	// end inline asm
	// begin inline asm
	fma.rn.f64    %fd5684, %fd5684, 0.9999, 0.01;
	// end inline asm
	// begin inline asm
	fma.rn.f32    %f11362, %f11362, 0.9999, 0.01;
	// end inline asm
	// begin inline asm
	fma.rn.f32    %f11364, %f11364, 0.9999, 0.01;
	// end inline asm
	// begin inline asm
	fma.rn.f64    %fd5682, %fd5682, 0.9999, 0.01;
	// end inline asm
	// begin inline asm
	fma.rn.f32    %f11362, %f11362, 0.9999, 0.01;
	// end inline asm
	// begin inline asm
	fma.rn.f32    %f11364, %f11364, 0.9999, 0.01;
	// end inline asm
	// begin inline asm
	fma.rn.f64    %fd5684, %fd5684, 0.9999, 0.01;
	// end inline asm
	// begin inline asm
	fma.rn.f32    %f11362, %f11362, 0.9999, 0.01;
	// end inline asm
	// begin inline asm
	fma.rn.f32    %f11364, %f11364, 0.9999, 0.01;
	// end inline asm
	// begin inline asm
	fma.rn.f64    %fd5682, %fd5682, 0.9999, 0.01;
	// end inline asm
	// begin inline asm
	fma.rn.f32    %f11362, %f11362, 0.9999, 0.01;
	// end inline asm
	// begin inline asm
	fma.rn.f32    %f11364, %f11364, 0.9999, 0.01;
	// end inline asm
	// begin inline asm
	fma.rn.f64    %fd5684, %fd5684, 0.9999, 0.01;
	// end inline asm
	// begin inline asm
	fma.rn.f32    %f11362, %f11362, 0.9999, 0.01;
	// end inline asm
	// begin inline asm
	fma.rn.f32    %f11364, %f11364, 0.9999, 0.01;
	// end inline asm
	// begin inline asm
	fma.rn.f64    %fd5682, %fd5682, 0.9999, 0.01;
	// end inline asm
	// begin inline asm
	fma.rn.f32    %f11362, %f11362, 0.9999, 0.01;
	// end inline asm
	// begin inline asm
	fma.rn.f32    %f11364, %f11364, 0.9999, 0.01;
	// end inline asm
	// begin inline asm
	fma.rn.f64    %fd5684, %fd5684, 0.9999, 0.01;
	// end inline asm
	// begin inline asm
	fma.rn.f32    %f11362, %f11362, 0.9999, 0.01;
	// end inline asm
	// begin inline asm
	fma.rn.f32    %f11364, %f11364, 0.9999, 0.01;
	// end inline asm
	// begin inline asm
	fma.rn.f64    %fd5682, %fd5682, 0.9999, 0.01;
	// end inline asm
	// begin inline asm
	fma.rn.f32    %f11362, %f11362, 0.9999, 0.01;
	// end inline asm
	// begin inline asm
	fma.rn.f32    %f11364, %f11364, 0.9999, 0.01;
	// end inline asm
	// begin inline asm
	fma.rn.f64    %fd5684, %fd5684, 0.9999, 0.01;
	// end inline asm
	// begin inline asm
	fma.rn.f32    %f11362, %f11362, 0.9999, 0.01;
	// end inline asm
	// begin inline asm
	fma.rn.f32    %f11364, %f11364, 0.9999, 0.01;
	// end inline asm
	// begin inline asm
	fma.rn.f64    %fd5682, %fd5682, 0.9999, 0.01;
	// end inline asm
	// begin inline asm
	fma.rn.f32    %f11362, %f11362, 0.9999, 0.01;
	// end inline asm
	// begin inline asm
	fma.rn.f32    %f11364, %f11364, 0.9999, 0.01;
	// end inline asm
	// begin inline asm
	fma.rn.f64    %fd5684, %fd5684, 0.9999, 0.01;
	// end inline asm
	// begin inline asm
	fma.rn.f32    %f11362, %f11362, 0.9999, 0.01;
	// end inline asm
	// begin inline asm
	fma.rn.f32    %f11364, %f11364, 0.9999, 0.01;
	// end inline asm
	// begin inline asm
	fma.rn.f64    %fd5682, %fd5682, 0.9999, 0.01;
	// end inline asm
	// begin inline asm
	fma.rn.f32    %f11362, %f11362, 0.9999, 0.01;
	// end inline asm
	// begin inline asm
	fma.rn.f32    %f11364, %f11364, 0.9999, 0.01;
	// end inline asm
	// begin inline asm
	fma.rn.f64    %fd5684, %fd5684, 0.9999, 0.01;
	// end inline asm
	// begin inline asm
	fma.rn.f32    %f11362, %f11362, 0.9999, 0.01;
	// end inline asm
	// begin inline asm
	fma.rn.f32    %f11364, %f11364, 0.9999, 0.01;
	// end inline asm
	// begin inline asm
	fma.rn.f64    %fd5682, %fd5682, 0.9999, 0.01;
	// end inline asm
	// begin inline asm
	fma.rn.f32    %f11362, %f11362, 0.9999, 0.01;
	// end inline asm
	// begin inline asm
	fma.rn.f32    %f11364, %f11364, 0.9999, 0.01;
	// end inline asm
	// begin inline asm
	fma.rn.f64    %fd5684, %fd5684, 0.9999, 0.01;
	// end inline asm
	// begin inline asm
	fma.rn.f32    %f11362, %f11362, 0.9999, 0.01;
	// end inline asm
	// begin inline asm
	fma.rn.f32    %f11364, %f11364, 0.9999, 0.01;
	// end inline asm
	// begin inline asm
	fma.rn.f64    %fd5682, %fd5682, 0.9999, 0.01;
	// end inline asm
	// begin inline asm
	fma.rn.f32    %f11362, %f11362, 0.9999, 0.01;
	// end inline asm
	// begin inline asm
	fma.rn.f32    %f11364, %f11364, 0.9999, 0.01;
	// end inline asm
	// begin inline asm
	fma.rn.f64    %fd5684, %fd5684, 0.9999, 0.01;
	// end inline asm
	// begin inline asm
	fma.rn.f32    %f11362, %f11362, 0.9999, 0.01;
	// end inline asm
	// begin inline asm
	fma.rn.f32    %f11364, %f11364, 0.9999, 0.01;
	// end inline asm
	// begin inline asm
	fma.rn.f64    %fd5682, %fd5682, 0.9999, 0.01;
	// end inline asm
	// begin inline asm
	fma.rn.f32    %f11362, %f11362, 0.9999, 0.01;
	// end inline asm
	// begin inline asm
	fma.rn.f32    %f11364, %f11364, 0.9999, 0.01;
	// end inline asm
	// begin inline asm
	fma.rn.f64    %fd5684, %fd5684, 0.9999, 0.01;
	// end inline asm
	// begin inline asm
	fma.rn.f32    %f11362, %f11362, 0.9999, 0.01;
	// end inline asm
	// begin inline asm
	fma.rn.f32    %f11364, %f11364, 0.9999, 0.01;
	// end inline asm
	// begin inline asm
	fma.rn.f64    %fd5682, %fd5682, 0.9999, 0.01;
	// end inline asm
	// begin inline asm
	fma.rn.f32    %f11362, %f11362, 0.9999, 0.01;
	// end inline asm
	// begin inline asm
	fma.rn.f32    %f11364, %f11364, 0.9999, 0.01;
	// end inline asm
	// begin inline asm
	fma.rn.f64    %fd5684, %fd5684, 0.9999, 0.01;
	// end inline asm
	// begin inline asm
	fma.rn.f32    %f11362, %f11362, 0.9999, 0.01;
	// end inline asm
	// begin inline asm
	fma.rn.f32    %f11364, %f11364, 0.9999, 0.01;
	// end inline asm
	// begin inline asm
	fma.rn.f64    %fd5682, %fd5682, 0.9999, 0.01;
	// end inline asm
	// begin inline asm
	fma.rn.f32    %f11362, %f11362, 0.9999, 0.01;
	// end inline asm
	// begin inline asm
	fma.rn.f32    %f11364, %f11364, 0.9999, 0.01;
	// end inline asm
	// begin inline asm
	fma.rn.f64    %fd5684, %fd5684, 0.9999, 0.01;
	// end inline asm
	// begin inline asm
	fma.rn.f32    %f11362, %f11362, 0.9999, 0.01;
	// end inline asm
	// begin inline asm
	fma.rn.f32    %f11364, %f11364, 0.9999, 0.01;
	// end inline asm
	// begin inline asm
	fma.rn.f64    %fd5682, %fd5682, 0.9999, 0.01;
	// end inline asm
	// begin inline asm
	fma.rn.f32    %f11362, %f11362, 0.9999, 0.01;
	// end inline asm
	// begin inline asm
	fma.rn.f32    %f11364, %f11364, 0.9999, 0.01;
	// end inline asm
	// begin inline asm
	fma.rn.f64    %fd5684, %fd5684, 0.9999, 0.01;
	// end inline asm
	// begin inline asm
	fma.rn.f32    %f11362, %f11362, 0.9999, 0.01;
	// end inline asm
	// begin inline asm
	fma.rn.f32    %f11364, %f11364, 0.9999, 0.01;
	// end inline asm
	// begin inline asm
	fma.rn.f64    %fd5682, %fd5682, 0.9999, 0.01;
	// end inline asm
	// begin inline asm
	fma.rn.f32    %f11362, %f11362, 0.9999, 0.01;
	// end inline asm
	// begin inline asm
	fma.rn.f32    %f11364, %f11364, 0.9999, 0.01;
	// end inline asm
	// begin inline asm
	fma.rn.f64    %fd5684, %fd5684, 0.9999, 0.01;
	// end inline asm
	// begin inline asm
	fma.rn.f32    %f11362, %f11362, 0.9999, 0.01;
	// end inline asm
	// begin inline asm
	fma.rn.f32    %f11364, %f11364, 0.9999, 0.01;
	// end inline asm
	// begin inline asm
	fma.rn.f64    %fd5682, %fd5682, 0.9999, 0.01;
	// end inline asm
	// begin inline asm
	fma.rn.f32    %f11362, %f11362, 0.9999, 0.01;
	// end inline asm
	// begin inline asm
	fma.rn.f32    %f11364, %f11364, 0.9999, 0.01;
	// end inline asm
	// begin inline asm
	fma.rn.f64    %fd5684, %fd5684, 0.9999, 0.01;
	// end inline asm
	// begin inline asm
	fma.rn.f32    %f11362, %f11362, 0.9999, 0.01;
	// end inline asm
	// begin inline asm
	fma.rn.f32    %f11364, %f11364, 0.9999, 0.01;
	// end inline asm
	// begin inline asm
	fma.rn.f64    %fd5682, %fd5682, 0.9999, 0.01;
	// end inline asm
	// begin inline asm
	fma.rn.f32    %f11362, %f11362, 0.9999, 0.01;
	// end inline asm
	// begin inline asm
	fma.rn.f32    %f11364, %f11364, 0.9999, 0.01;
	// end inline asm
	// begin inline asm
	fma.rn.f64    %fd5684, %fd5684, 0.9999, 0.01;
	// end inline asm
	// begin inline asm
	fma.rn.f32    %f11362, %f11362, 0.9999, 0.01;
	// end inline asm
	// begin inline asm
	fma.rn.f32    %f11364, %f11364, 0.9999, 0.01;
	// end inline asm
	// begin inline asm
	fma.rn.f64    %fd5682, %fd5682, 0.9999, 0.01;
	// end inline asm
	// begin inline asm
	fma.rn.f32    %f11362, %f11362, 0.9999, 0.01;
	// end inline asm
	// begin inline asm
	fma.rn.f32    %f11364, %f11364, 0.9999, 0.01;
	// end inline asm
	// begin inline asm
	fma.rn.f64    %fd5684, %fd5684, 0.9999, 0.01;
	// end inline asm
	// begin inline asm
	fma.rn.f32    %f11362, %f11362, 0.9999, 0.01;
	// end inline asm
	// begin inline asm
	fma.rn.f32    %f11364, %f11364, 0.9999, 0.01;
	// end inline asm
	// begin inline asm
	fma.rn.f64    %fd5682, %fd5682, 0.9999, 0.01;
	// end inline asm
	// begin inline asm
	fma.rn.f32    %f11362, %f11362, 0.9999, 0.01;
	// end inline asm
	// begin inline asm
	fma.rn.f32    %f11364, %f11364, 0.9999, 0.01;
	// end inline asm
	// begin inline asm
	fma.rn.f64    %fd5684, %fd5684, 0.9999, 0.01;
	// end inline asm
	// begin inline asm
	fma.rn.f32    %f11362, %f11362, 0.9999, 0.01;
	// end inline asm
	// begin inline asm
	fma.rn.f32    %f11364, %f11364, 0.9999, 0.01;
	// end inline asm
	// begin inline asm
	fma.rn.f64    %fd5682, %fd5682, 0.9999, 0.01;
	// end inline asm
	// begin inline asm
	fma.rn.f32    %f11362, %f11362, 0.9999, 0.01;
	// end inline asm
	// begin inline asm
	fma.rn.f32    %f11364, %f11364, 0.9999, 0.01;
	// end inline asm
	// begin inline asm
	fma.rn.f64    %fd5684, %fd5684, 0.9999, 0.01;
	// end inline asm
	// begin inline asm
	fma.rn.f32    %f11362, %f11362, 0.9999, 0.01;
	// end inline asm
	// begin inline asm
	fma.rn.f32    %f11364, %f11364, 0.9999, 0.01;
	// end inline asm
	// begin inline asm
	fma.rn.f64    %fd5682, %fd5682, 0.9999, 0.01;
	// end inline asm
	// begin inline asm
	fma.rn.f32    %f11362, %f11362, 0.9999, 0.01;
	// end inline asm
	// begin inline asm
	fma.rn.f32    %f11364, %f11364, 0.9999, 0.01;
	// end inline asm
	// begin inline asm
	fma.rn.f64    %fd5684, %fd5684, 0.9999, 0.01;
	// end inline asm
	// begin inline asm
	fma.rn.f32    %f11362, %f11362, 0.9999, 0.01;
	// end inline asm
	// begin inline asm
	fma.rn.f32    %f11364, %f11364, 0.9999, 0.01;
	// end inline asm
	// begin inline asm
	fma.rn.f64    %fd5682, %fd5682, 0.9999, 0.01;
	// end inline asm
	// begin inline asm
	fma.rn.f32    %f11362, %f11362, 0.9999, 0.01;
	// end inline asm
	// begin inline asm
	fma.rn.f32    %f11364, %f11364, 0.9999, 0.01;
	// end inline asm
	// begin inline asm
	fma.rn.f64    %fd5684, %fd5684, 0.9999, 0.01;
	// end inline asm
	// begin inline asm
	fma.rn.f32    %f11362, %f11362, 0.9999, 0.01;
	// end inline asm
	// begin inline asm
	fma.rn.f32    %f11364, %f11364, 0.9999, 0.01;
	// end inline asm
	// begin inline asm
	fma.rn.f64    %fd5682, %fd5682, 0.9999, 0.01;
	// end inline asm
	// begin inline asm
	fma.rn.f32    %f11362, %f11362, 0.9999, 0.01;
	// end inline asm
	// begin inline asm
	fma.rn.f32    %f11364, %f11364, 0.9999, 0.01;
	// end inline asm
	// begin inline asm
	fma.rn.f64    %fd5684, %fd5684, 0.9999, 0.01;
	// end inline asm
	// begin inline asm
	fma.rn.f32    %f11362, %f11362, 0.9999, 0.01;
	// end inline asm
	// begin inline asm
	fma.rn.f32    %f11364, %f11364, 0.9999, 0.01;
	// end inline asm
	// begin inline asm
	fma.rn.f64    %fd5682, %fd5682, 0.9999, 0.01;
	// end inline asm
	// begin inline asm
	fma.rn.f32    %f11362, %f11362, 0.9999, 0.01;
	// end inline asm
	// begin inline asm
	fma.rn.f32    %f11364, %f11364, 0.9999, 0.01;
	// end inline asm
	// begin inline asm
	fma.rn.f64    %fd5684, %fd5684, 0.9999, 0.01;
	// end inline asm
	// begin inline asm
	fma.rn.f32    %f11362, %f11362, 0.9999, 0.01;
	// end inline asm
	// begin inline asm
	fma.rn.f32    %f11364, %f11364, 0.9999, 0.01;
	// end inline asm
	// begin inline asm
	fma.rn.f64    %fd5682, %fd5682, 0.9999, 0.01;
	// end inline asm
	// begin inline asm
	fma.rn.f32    %f11362, %f11362, 0.9999, 0.01;
	// end inline asm
	// begin inline asm
	fma.rn.f32    %f11364, %f11364, 0.9999, 0.01;
	// end inline asm
	// begin inline asm
	fma.rn.f64    %fd5684, %fd5684, 0.9999, 0.01;
	// end inline asm
	// begin inline asm
	fma.rn.f32    %f11362, %f11362, 0.9999, 0.01;
	// end inline asm
	// begin inline asm
	fma.rn.f32    %f11364, %f11364, 0.9999, 0.01;
	// end inline asm
	// begin inline asm
	fma.rn.f64    %fd5682, %fd5682, 0.9999, 0.01;
	// end inline asm
	// begin inline asm
	fma.rn.f32    %f11362, %f11362, 0.9999, 0.01;
	// end inline asm
	// begin inline asm
	fma.rn.f32    %f11364, %f11364, 0.9999, 0.01;
	// end inline asm
	// begin inline asm
	fma.rn.f64    %fd5684, %fd5684, 0.9999, 0.01;
	// end inline asm
	// begin inline asm
	fma.rn.f32    %f11362, %f11362, 0.9999, 0.01;
	// end inline asm
	// begin inline asm
	fma.rn.f32    %f11364, %f11364, 0.9999, 0.01;
	// end inline asm
	// begin inline asm
	fma.rn.f64    %fd5682, %fd5682, 0.9999, 0.01;
	// end inline asm
	// begin inline asm
	fma.rn.f32    %f11362, %f11362, 0.9999, 0.01;
	// end inline asm
	// begin inline asm
	fma.rn.f32    %f11364, %f11364, 0.9999, 0.01;
	// end inline asm
	// begin inline asm
	fma.rn.f64    %fd5684, %fd5684, 0.9999, 0.01;
	// end inline asm
	// begin inline asm
	fma.rn.f32    %f11362, %f11362, 0.9999, 0.01;
	// end inline asm
	// begin inline asm
	fma.rn.f32    %f11364, %f11364, 0.9999, 0.01;
	// end inline asm
	// begin inline asm
	fma.rn.f64    %fd5682, %fd5682, 0.9999, 0.01;
	// end inline asm
	// begin inline asm
	fma.rn.f32    %f11362, %f11362, 0.9999, 0.01;
	// end inline asm
	// begin inline asm
	fma.rn.f32    %f11364, %f11364, 0.9999, 0.01;
	// end inline asm
	// begin inline asm
	fma.rn.f64    %fd5684, %fd5684, 0.9999, 0.01;
	// end inline asm
	// begin inline asm
	fma.rn.f32    %f11362, %f11362, 0.9999, 0.01;
	// end inline asm
	// begin inline asm
	fma.rn.f32    %f11364, %f11364, 0.9999, 0.01;
	// end inline asm
	// begin inline asm
	fma.rn.f64    %fd5682, %fd5682, 0.9999, 0.01;
	// end inline asm
	// begin inline asm
	fma.rn.f32    %f11362, %f11362, 0.9999, 0.01;
	// end inline asm
	// begin inline asm
	fma.rn.f32    %f11364, %f11364, 0.9999, 0.01;
	// end inline asm
	// begin inline asm
	fma.rn.f64    %fd5684, %fd5684, 0.9999, 0.01;
	// end inline asm
	// begin inline asm
	fma.rn.f32    %f11362, %f11362, 0.9999, 0.01;
	// end inline asm
	// begin inline asm
	fma.rn.f32    %f11364, %f11364, 0.9999, 0.01;
	// end inline asm
	// begin inline asm
	fma.rn.f64    %fd5682, %fd5682, 0.9999, 0.01;
	// end inline asm
	// begin inline asm
	fma.rn.f32    %f11362, %f11362, 0.9999, 0.01;
	// end inline asm
	// begin inline asm
	fma.rn.f32    %f11364, %f11364, 0.9999, 0.01;
	// end inline asm
	// begin inline asm
	fma.rn.f64    %fd5684, %fd5684, 0.9999, 0.01;
	// end inline asm
	// begin inline asm
	fma.rn.f32    %f11362, %f11362, 0.9999, 0.01;
	// end inline asm
	// begin inline asm
	fma.rn.f32    %f11364, %f11364, 0.9999, 0.01;
	// end inline asm
	// begin inline asm
	fma.rn.f64    %fd5682, %fd5682, 0.9999, 0.01;
	// end inline asm
	// begin inline asm
	fma.rn.f32    %f11362, %f11362, 0.9999, 0.01;
	// end inline asm
	// begin inline asm
	fma.rn.f32    %f11364, %f11364, 0.9999, 0.01;
	// end inline asm
	// begin inline asm
	fma.rn.f64    %fd5684, %fd5684, 0.9999, 0.01;
	// end inline asm
	// begin inline asm
	fma.rn.f32    %f11362, %f11362, 0.9999, 0.01;
	// end inline asm
	// begin inline asm
	fma.rn.f32    %f11364, %f11364, 0.9999, 0.01;
	// end inline asm
	// begin inline asm
	fma.rn.f64    %fd5682, %fd5682, 0.9999, 0.01;
	// end inline asm
	// begin inline asm
	fma.rn.f32    %f11362, %f11362, 0.9999, 0.01;
	// end inline asm
	// begin inline asm
	fma.rn.f32    %f11364, %f11364, 0.9999, 0.01;
	// end inline asm
	// begin inline asm
	fma.rn.f64    %fd5684, %fd5684, 0.9999, 0.01;
	// end inline asm
	// begin inline asm
	fma.rn.f32    %f11362, %f11362, 0.9999, 0.01;
	// end inline asm
	// begin inline asm
	fma.rn.f32    %f11364, %f11364, 0.9999, 0.01;
	// end inline asm
	// begin inline asm
	fma.rn.f64    %fd5682, %fd5682, 0.9999, 0.01;
	// end inline asm
	// begin inline asm
	fma.rn.f32    %f11362, %f11362, 0.9999, 0.01;
	// end inline asm
	// begin inline asm
	fma.rn.f32    %f11364, %f11364, 0.9999, 0.01;
	// end inline asm
	// begin inline asm
	fma.rn.f64    %fd5684, %fd5684, 0.9999, 0.01;
	// end inline asm
	// begin inline asm
	fma.rn.f32    %f11362, %f11362, 0.9999, 0.01;
	// end inline asm
	// begin inline asm
	fma.rn.f32    %f11364, %f11364, 0.9999, 0.01;
	// end inline asm
	// begin inline asm
	fma.rn.f64    %fd5682, %fd5682, 0.9999, 0.01;
	// end inline asm
	// begin inline asm
	fma.rn.f32    %f11362, %f11362, 0.9999, 0.01;
	// end inline asm
	// begin inline asm
	fma.rn.f32    %f11364, %f11364, 0.9999, 0.01;
	// end inline asm
	// begin inline asm
	fma.rn.f64    %fd5684, %fd5684, 0.9999, 0.01;
	// end inline asm
	// begin inline asm
	fma.rn.f32    %f11362, %f11362, 0.9999, 0.01;
	// end inline asm
	// begin inline asm
	fma.rn.f32    %f11364, %f11364, 0.9999, 0.01;
	// end inline asm
	// begin inline asm
	fma.rn.f64    %fd5682, %fd5682, 0.9999, 0.01;
	// end inline asm
	// begin inline asm
	fma.rn.f32    %f11362, %f11362, 0.9999, 0.01;
	// end inline asm
	// begin inline asm
	fma.rn.f32    %f11364, %f11364, 0.9999, 0.01;
	// end inline asm
	// begin inline asm
	fma.rn.f64    %fd5684, %fd5684, 0.9999, 0.01;
	// end inline asm
	// begin inline asm
	fma.rn.f32    %f11362, %f11362, 0.9999, 0.01;
	// end inline asm
	// begin inline asm
	fma.rn.f32    %f11364, %f11364, 0.9999, 0.01;
	// end inline asm
	// begin inline asm
	fma.rn.f64    %fd5682, %fd5682, 0.9999, 0.01;
	// end inline asm
	// begin inline asm
	fma.rn.f32    %f11362, %f11362, 0.9999, 0.01;
	// end inline asm
	// begin inline asm
	fma.rn.f32    %f11364, %f11364, 0.9999, 0.01;
	// end inline asm
	// begin inline asm
	fma.rn.f64    %fd5684, %fd5684, 0.9999, 0.01;
	// end inline asm
	// begin inline asm
	fma.rn.f32    %f11362, %f11362, 0.9999, 0.01;
	// end inline asm
	// begin inline asm
	fma.rn.f32    %f11364, %f11364, 0.9999, 0.01;
	// end inline asm
	// begin inline asm
	fma.rn.f64    %fd5682, %fd5682, 0.9999, 0.01;
	// end inline asm
	// begin inline asm
	fma.rn.f32    %f11362, %f11362, 0.9999, 0.01;
	// end inline asm
	// begin inline asm
	fma.rn.f32    %f11364, %f11364, 0.9999, 0.01;
	// end inline asm
	// begin inline asm
	fma.rn.f64    %fd5684, %fd5684, 0.9999, 0.01;
	// end inline asm
	// begin inline asm
	fma.rn.f32    %f11362, %f11362, 0.9999, 0.01;
	// end inline asm
	// begin inline asm
	fma.rn.f32    %f11364, %f11364, 0.9999, 0.01;
	// end inline asm
	// begin inline asm
	fma.rn.f64    %fd5682, %fd5682, 0.9999, 0.01;
	// end inline asm
	// begin inline asm
	fma.rn.f32    %f11362, %f11362, 0.9999, 0.01;
	// end inline asm
	// begin inline asm
	fma.rn.f32    %f11364, %f11364, 0.9999, 0.01;
	// end inline asm
	// begin inline asm
	fma.rn.f64    %fd5684, %fd5684, 0.9999, 0.01;
	// end inline asm
	// begin inline asm
	fma.rn.f32    %f11362, %f11362, 0.9999, 0.01;
	// end inline asm
	// begin inline asm
	fma.rn.f32    %f11364, %f11364, 0.9999, 0.01;
	// end inline asm
	// begin inline asm
	fma.rn.f64    %fd5682, %fd5682, 0.9999, 0.01;
	// end inline asm
	// begin inline asm
	fma.rn.f32    %f11362, %f11362, 0.9999, 0.01;
	// end inline asm
	// begin inline asm
	fma.rn.f32    %f11364, %f11364, 0.9999, 0.01;
	// end inline asm
	// begin inline asm
	fma.rn.f64    %fd5684, %fd5684, 0.9999, 0.01;
	// end inline asm
	// begin inline asm
	fma.rn.f32    %f11362, %f11362, 0.9999, 0.01;
	// end inline asm
	// begin inline asm
	fma.rn.f32    %f11364, %f11364, 0.9999, 0.01;
	// end inline asm
	// begin inline asm
	fma.rn.f64    %fd5682, %fd5682, 0.9999, 0.01;
	// end inline asm
	// begin inline asm
	fma.rn.f32    %f11362, %f11362, 0.9999, 0.01;
	// end inline asm
	// begin inline asm
	fma.rn.f32    %f11364, %f11364, 0.9999, 0.01;
	// end inline asm
	// begin inline asm
	fma.rn.f64    %fd5684, %fd5684, 0.9999, 0.01;
	// end inline asm
	// begin inline asm
	fma.rn.f32    %f11362, %f11362, 0.9999, 0.01;
	// end inline asm
	// begin inline asm
	fma.rn.f32    %f11364, %f11364, 0.9999, 0.01;
	// end inline asm
	// begin inline asm
	fma.rn.f64    %fd5682, %fd5682, 0.9999, 0.01;
	// end inline asm
	// begin inline asm
	fma.rn.f32    %f11362, %f11362, 0.9999, 0.01;
	// end inline asm
	// begin inline asm
	fma.rn.f32    %f11364, %f11364, 0.9999, 0.01;
	// end inline asm
	// begin inline asm
	fma.rn.f64    %fd5684, %fd5684, 0.9999, 0.01;
	// end inline asm
	// begin inline asm
	fma.rn.f32    %f11362, %f11362, 0.9999, 0.01;
	// end inline asm
	// begin inline asm
	fma.rn.f32    %f11364, %f11364, 0.9999, 0.01;
	// end inline asm
	// begin inline asm
	fma.rn.f64    %fd5682, %fd5682, 0.9999, 0.01;
	// end inline asm
	// begin inline asm
	fma.rn.f32    %f11362, %f11362, 0.9999, 0.01;
	// end inline asm
	// begin inline asm
	fma.rn.f32    %f11364, %f11364, 0.9999, 0.01;
	// end inline asm
	// begin inline asm
	fma.rn.f64    %fd5684, %fd5684, 0.9999, 0.01;
	// end inline asm
	// begin inline asm
	fma.rn.f32    %f11362, %f11362, 0.9999, 0.01;
	// end inline asm
	// begin inline asm
	fma.rn.f32    %f11364, %f11364, 0.9999, 0.01;
	// end inline asm
	// begin inline asm
	fma.rn.f64    %fd5682, %fd5682, 0.9999, 0.01;
	// end inline asm
	// begin inline asm
	fma.rn.f32    %f11362, %f11362, 0.9999, 0.01;
	// end inline asm
	// begin inline asm
	fma.rn.f32    %f11364, %f11364, 0.9999, 0.01;
	// end inline asm
	// begin inline asm
	fma.rn.f64    %fd5684, %fd5684, 0.9999, 0.01;
	// end inline asm
	// begin inline asm
	fma.rn.f32    %f11362, %f11362, 0.9999, 0.01;
	// end inline asm
	// begin inline asm
	fma.rn.f32    %f11364, %f11364, 0.9999, 0.01;
	// end inline asm
	// begin inline asm
	fma.rn.f64    %fd5682, %fd5682, 0.9999, 0.01;
	// end inline asm
	// begin inline asm
	fma.rn.f32    %f11362, %f11362, 0.9999, 0.01;
	// end inline asm
	// begin inline asm
	fma.rn.f32    %f11364, %f11364, 0.9999, 0.01;
	// end inline asm
	// begin inline asm
	fma.rn.f64    %fd5684, %fd5684, 0.9999, 0.01;
	// end inline asm
	// begin inline asm
	fma.rn.f32    %f11362, %f11362, 0.9999, 0.01;
	// end inline asm
	// begin inline asm
	fma.rn.f32    %f11364, %f11364, 0.9999, 0.01;
	// end inline asm
	// begin inline asm
	fma.rn.f64    %fd5682, %fd5682, 0.9999, 0.01;
	// end inline asm
	// begin inline asm
	fma.rn.f32    %f11362, %f11362, 0.9999, 0.01;
	// end inline asm
	// begin inline asm
	fma.rn.f32    %f11364, %f11364, 0.9999, 0.01;
	// end inline asm
	// begin inline asm
	fma.rn.f64    %fd5684, %fd5684, 0.9999, 0.01;
	// end inline asm
	mov.f32 	%f12782, %f11362;
	// begin inline asm
	fma.rn.f32    %f12782, %f12782, 0.9999, 0.01;
	// end inline asm
	mov.f32 	%f12784, %f11364;
	// begin inline asm
	fma.rn.f32    %f12784, %f12784, 0.9999, 0.01;
	// end inline asm
	// begin inline asm
	fma.rn.f64    %fd5682, %fd5682, 0.9999, 0.01;
	// end inline asm
	// begin inline asm
	fma.rn.f32    %f12782, %f12782, 0.9999, 0.01;
	// end inline asm
	// begin inline asm
	fma.rn.f32    %f12784, %f12784, 0.9999, 0.01;
	// end inline asm
	// begin inline asm
	fma.rn.f64    %fd5684, %fd5684, 0.9999, 0.01;
	// end inline asm
	// begin inline asm
	fma.rn.f32    %f12782, %f12782, 0.9999, 0.01;
	// end inline asm
	// begin inline asm
	fma.rn.f32    %f12784, %f12784, 0.9999, 0.01;
	// end inline asm
	// begin inline asm
	fma.rn.f64    %fd5682, %fd5682, 0.9999, 0.01;
	// end inline asm
	// begin inline asm
	fma.rn.f32    %f12782, %f12782, 0.9999, 0.01;
	// end inline asm
	// begin inline asm
	fma.rn.f32    %f12784, %f12784, 0.9999, 0.01;
	// end inline asm
	// begin inline asm
	fma.rn.f64    %fd5684, %fd5684, 0.9999, 0.01;
	// end inline asm
	// begin inline asm
	fma.rn.f32    %f12782, %f12782, 0.9999, 0.01;
	// end inline asm
	// begin inline asm
	fma.rn.f32    %f12784, %f12784, 0.9999, 0.01;
	// end inline asm
	// begin inline asm
	fma.rn.f64    %fd5682, %fd5682, 0.9999, 0.01;
	// end inline asm
	// begin inline asm
	fma.rn.f32    %f12782, %f12782, 0.9999, 0.01;
	// end inline asm
	// begin inline asm
	fma.rn.f32    %f12784, %f12784, 0.9999, 0.01;
	// end inline asm
	// begin inline asm
	fma.rn.f64    %fd5684, %fd5684, 0.9999, 0.01;
	// end inline asm
	// begin inline asm
	fma.rn.f32    %f12782, %f12782, 0.9999, 0.01;
	// end inline asm
	// begin inline asm
	fma.rn.f32    %f12784, %f12784, 0.9999, 0.01;
	// end inline asm
	// begin inline asm
	fma.rn.f64    %fd5682, %fd5682, 0.9999, 0.01;
	// end inline asm
	// begin inline asm
	fma.rn.f32    %f12782, %f12782, 0.9999, 0.01;
	// end inline asm
	// begin inline asm
	fma.rn.f32    %f12784, %f12784, 0.9999, 0.01;
	// end inline asm
	// begin inline asm
	fma.rn.f64    %fd5684, %fd5684, 0.9999, 0.01;
	// end inline asm
	// begin inline asm
	fma.rn.f32    %f12782, %f12782, 0.9999, 0.01;
	// end inline asm
	// begin inline asm
	fma.rn.f32    %f12784, %f12784, 0.9999, 0.01;
	// end inline asm
	// begin inline asm
	fma.rn.f64    %fd5682, %fd5682, 0.9999, 0.01;
	// end inline asm
	// begin inline asm
	fma.rn.f32    %f12782, %f12782, 0.9999, 0.01;
	// end inline asm
	// begin inline asm
	fma.rn.f32    %f12784, %f12784, 0.9999, 0.01;
	// end inline asm
	// begin inline asm
	fma.rn.f64    %fd5684, %fd5684, 0.9999, 0.01;
	// end inline asm
	// begin inline asm
	fma.rn.f32    %f12782, %f12782, 0.9999, 0.01;
	// end inline asm
	// begin inline asm
	fma.rn.f32    %f12784, %f12784, 0.9999, 0.01;
	// end inline asm
	// begin inline asm
	fma.rn.f64    %fd5682, %fd5682, 0.9999, 0.01;
	// end inline asm
	// begin inline asm
	fma.rn.f32    %f12782, %f12782, 0.9999, 0.01;
	// end inline asm
	// begin inline asm
	fma.rn.f32    %f12784, %f12784, 0.9999, 0.01;
	// end inline asm
	// begin inline asm
	fma.rn.f64    %fd5684, %fd5684, 0.9999, 0.01;
	// end inline asm
	// begin inline asm
	fma.rn.f32    %f12782, %f12782, 0.9999, 0.01;
	// end inline asm
	// begin inline asm
	fma.rn.f32    %f12784, %f12784, 0.9999, 0.01;
	// end inline asm
	// begin inline asm
	fma.rn.f64    %fd5682, %fd5682, 0.9999, 0.01;
	// end inline asm
	// begin inline asm
	fma.rn.f32    %f12782, %f12782, 0.9999, 0.01;
	// end inline asm
	// begin inline asm
	fma.rn.f32    %f12784, %f12784, 0.9999, 0.01;
	// end inline asm
	// begin inline asm
	fma.rn.f64    %fd5684, %fd5684, 0.9999, 0.01;
	// end inline asm
	// begin inline asm
	fma.rn.f32    %f12782, %f12782, 0.9999, 0.01;
	// end inline asm
	// begin inline asm
	fma.rn.f32    %f12784, %f12784, 0.9999, 0.01;
	// end inline asm
	// begin inline asm
	fma.rn.f64    %fd5682, %fd5682, 0.9999, 0.01;
	// end inline asm
	// begin inline asm
	fma.rn.f32    %f12782, %f12782, 0.9999, 0.01;
	// end inline asm
	// begin inline asm
	fma.rn.f32    %f12784, %f12784, 0.9999, 0.01;
	// end inline asm
	// begin inline asm
	fma.rn.f64    %fd5684, %fd5684, 0.9999, 0.01;
	// end inline asm
	// begin inline asm
	fma.rn.f32    %f12782, %f12782, 0.9999, 0.01;
	// end inline asm
	// begin inline asm
	fma.rn.f32    %f12784, %f12784, 0.9999, 0.01;
	// end inline asm
	// begin inline asm
	fma.rn.f64    %fd5682, %fd5682, 0.9999, 0.01;
	// end inline asm
	// begin inline asm
	fma.rn.f32    %f12782, %f12782, 0.9999, 0.01;
	// end inline asm
	// begin inline asm
	fma.rn.f32    %f12784, %f12784, 0.9999, 0.01;
	// end inline asm
	// begin inline asm
	fma.rn.f64    %fd5684, %fd5684, 0.9999, 0.01;
	// end inline asm
	// begin inline asm
	fma.rn.f32    %f12782, %f12782, 0.9999, 0.01;
	// end inline asm
	// begin inline asm
	fma.rn.f32    %f12784, %f12784, 0.9999, 0.01;
	// end inline asm
	// begin inline asm
	fma.rn.f64    %fd5682, %fd5682, 0.9999, 0.01;
	// end inline asm
	// begin inline asm
	fma.rn.f32    %f12782, %f12782, 0.9999, 0.01;
	// end inline asm
	// begin inline asm
	fma.rn.f32    %f12784, %f12784, 0.9999, 0.01;
	// end inline asm
	// begin inline asm
	fma.rn.f64    %fd5684, %fd5684, 0.9999, 0.01;
	// end inline asm
	// begin inline asm
	fma.rn.f32    %f12782, %f12782, 0.9999, 0.01;
	// end inline asm
	// begin inline asm
	fma.rn.f32    %f12784, %f12784, 0.9999, 0.01;
	// end inline asm
	// begin inline asm
	fma.rn.f64    %fd5682, %fd5682, 0.9999, 0.01;
	// end inline asm
	// begin inline asm
	fma.rn.f32    %f12782, %f12782, 0.9999, 0.01;
	// end inline asm
	// begin inline asm
	fma.rn.f32    %f12784, %f12784, 0.9999, 0.01;
	// end inline asm
	// begin inline asm
	fma.rn.f64    %fd5684, %fd5684, 0.9999, 0.01;
	// end inline asm
	// begin inline asm
	fma.rn.f32    %f12782, %f12782, 0.9999, 0.01;
	// end inline asm
	// begin inline asm
	fma.rn.f32    %f12784, %f12784, 0.9999, 0.01;
	// end inline asm
	// begin inline asm
	fma.rn.f64    %fd5682, %fd5682, 0.9999, 0.01;
	// end inline asm
	// begin inline asm
	fma.rn.f32    %f12782, %f12782, 0.9999, 0.01;
	// end inline asm
	// begin inline asm
	fma.rn.f32    %f12784, %f12784, 0.9999, 0.01;
	// end inline asm
	// begin inline asm
	fma.rn.f64    %fd5684, %fd5684, 0.9999, 0.01;
	// end inline asm
	// begin inline asm
	fma.rn.f32    %f12782, %f12782, 0.9999, 0.01;
	// end inline asm
	// begin inline asm
	fma.rn.f32    %f12784, %f12784, 0.9999, 0.01;
	// end inline asm
	// begin inline asm
	fma.rn.f64    %fd5682, %fd5682, 0.9999, 0.01;
	// end inline asm
	// begin inline asm
	fma.rn.f32    %f12782, %f12782, 0.9999, 0.01;
	// end inline asm
	// begin inline asm
	fma.rn.f32    %f12784, %f12784, 0.9999, 0.01;
	// end inline asm
	// begin inline asm
	fma.rn.f64    %fd5684, %fd5684, 0.9999, 0.01;
	// end inline asm
	// begin inline asm
	fma.rn.f32    %f12782, %f12782, 0.9999, 0.01;
	// end inline asm
	// begin inline asm
	fma.rn.f32    %f12784, %f12784, 0.9999, 0.01;
	// end inline asm
	// begin inline asm
	fma.rn.f64    %fd5682, %fd5682, 0.9999, 0.01;
	// end inline asm
	// begin inline asm
	fma.rn.f32    %f12782, %f12782, 0.9999, 0.01;
	// end inline asm
	// begin inline asm
	fma.rn.f32    %f12784, %f12784, 0.9999, 0.01;
	// end inline asm
	// begin inline asm
	fma.rn.f64    %fd5684, %fd5684, 0.9999, 0.01;
	// end inline asm
	// begin inline asm
	fma.rn.f32    %f12782, %f12782, 0.9999, 0.01;
	// end inline asm
	// begin inline asm
	fma.rn.f32    %f12784, %f12784, 0.9999, 0.01;
	// end inline asm
	// begin inline asm
	fma.rn.f64    %fd5682, %fd5682, 0.9999, 0.01;
	// end inline asm
	// begin inline asm
	fma.rn.f32    %f12782, %f12782, 0.9999, 0.01;
	// end inline asm
	// begin inline asm
	fma.rn.f32    %f12784, %f12784, 0.9999, 0.01;
	// end inline asm
	// begin inline asm
	fma.rn.f64    %fd5684, %fd5684, 0.9999, 0.01;
	// end inline asm
	// begin inline asm
	fma.rn.f32    %f12782, %f12782, 0.9999, 0.01;
	// end inline asm
	// begin inline asm
	fma.rn.f32    %f12784, %f12784, 0.9999, 0.01;
	// end inline asm
	// begin inline asm
	fma.rn.f64    %fd5682, %fd5682, 0.9999, 0.01;
	// end inline asm
	// begin inline asm
	fma.rn.f32    %f12782, %f12782, 0.9999, 0.01;
	// end inline asm
	// begin inline asm
	fma.rn.f32    %f12784, %f12784, 0.9999, 0.01;
	// end inline asm
	// begin inline asm
	fma.rn.f64    %fd5684, %fd5684, 0.9999, 0.01;
	// end inline asm
	// begin inline asm
	fma.rn.f32    %f12782, %f12782, 0.9999, 0.01;
	// end inline asm
	// begin inline asm
	fma.rn.f32    %f12784, %f12784, 0.9999, 0.01;
	// end inline asm
	// begin inline asm
	fma.rn.f64    %fd5682, %fd5682, 0.9999, 0.01;
	// end inline asm
	// begin inline asm
	fma.rn.f32    %f12782, %f12782, 0.9999, 0.01;
	// end inline asm
	// begin inline asm
	fma.rn.f32    %f12784, %f12784, 0.9999, 0.01;
	// end inline asm
	// begin inline asm
	fma.rn.f64    %fd5684, %fd5684, 0.9999, 0.01;
	// end inline asm
	// begin inline asm
	fma.rn.f32    %f12782, %f12782, 0.9999, 0.01;
	// end inline asm
	// begin inline asm
	fma.rn.f32    %f12784, %f12784, 0.9999, 0.01;
	// end inline asm
	// begin inline asm
	fma.rn.f64    %fd5682, %fd5682, 0.9999, 0.01;
	// end inline asm
	// begin inline asm
	fma.rn.f32    %f12782, %f12782, 0.9999, 0.01;
	// end inline asm
	// begin inline asm
	fma.rn.f32    %f12784, %f12784, 0.9999, 0.01;
	// end inline asm
	// begin inline asm
	fma.rn.f64    %fd5684, %fd5684, 0.9999, 0.01;
	// end inline asm
	// begin inline asm
	fma.rn.f32    %f12782, %f12782, 0.9999, 0.01;
	// end inline asm
	// begin inline asm
	fma.rn.f32    %f12784, %f12784, 0.9999, 0.01;
	// end inline asm
	// begin inline asm
	fma.rn.f64    %fd5682, %fd5682, 0.9999, 0.01;
	// end inline asm
	// begin inline asm
	fma.rn.f32    %f12782, %f12782, 0.9999, 0.01;
	// end inline asm
	// begin inline asm
	fma.rn.f32    %f12784, %f12784, 0.9999, 0.01;
	// end inline asm
	// begin inline asm
	fma.rn.f64    %fd5684, %fd5684, 0.9999, 0.01;
	// end inline asm
	// begin inline asm
	fma.rn.f32    %f12782, %f12782, 0.9999, 0.01;
	// end inline asm
	// begin inline asm
	fma.rn.f32    %f12784, %f12784, 0.9999, 0.01;
	// end inline asm
	// begin inline asm
	fma.rn.f64    %fd5682, %fd5682, 0.9999, 0.01;
	// end inline asm
	// begin inline asm
	fma.rn.f32    %f12782, %f12782, 0.9999, 0.01;
	// end inline asm
	// begin inline asm
	fma.rn.f32    %f12784, %f12784, 0.9999, 0.01;
	// end inline asm
	// begin inline asm
	fma.rn.f64    %fd5684, %fd5684, 0.9999, 0.01;
	// end inline asm
	// begin inline asm
	fma.rn.f32    %f12782, %f12782, 0.9999, 0.01;
	// end inline asm
	// begin inline asm
	fma.rn.f32    %f12784, %f12784, 0.9999, 0.01;
	// end inline asm
	// begin inline asm
	fma.rn.f64    %fd5682, %fd5682, 0.9999, 0.01;
	// end inline asm
	// begin inline asm
	fma.rn.f32    %f12782, %f12782, 0.9999, 0.01;
	// end inline asm
	// begin inline asm
	fma.rn.f32    %f12784, %f12784, 0.9999, 0.01;
	// end inline asm
	// begin inline asm
	fma.rn.f64    %fd5684, %fd5684, 0.9999, 0.01;
	// end inline asm
	// begin inline asm
	fma.rn.f32    %f12782, %f12782, 0.9999, 0.01;
	// end inline asm
	// begin inline asm
	fma.rn.f32    %f12784, %f12784, 0.9999, 0.01;
	// end inline asm
	// begin inline asm
	fma.rn.f64    %fd5682, %fd5682, 0.9999, 0.01;
	// end inline asm
	// begin inline asm
	fma.rn.f32    %f12782, %f12782, 0.9999, 0.01;
	// end inline asm
	// begin inline asm
	fma.rn.f32    %f12784, %f12784, 0.9999, 0.01;
	// end inline asm
	// begin inline asm
	fma.rn.f64    %fd5684, %fd5684, 0.9999, 0.01;
	// end inline asm
	// begin inline asm
	fma.rn.f32    %f12782, %f12782, 0.9999, 0.01;
	// end inline asm
	// begin inline asm
	fma.rn.f32    %f12784, %f12784, 0.9999, 0.01;
	// end inline asm
	// begin inline asm
	fma.rn.f64    %fd5682, %fd5682, 0.9999, 0.01;
	// end inline asm
	// begin inline asm
	fma.rn.f32    %f12782, %f12782, 0.9999, 0.01;
	// end inline asm
	// begin inline asm
	fma.rn.f32    %f12784, %f12784, 0.9999, 0.01;
	// end inline asm
	// begin inline asm
	fma.rn.f64    %fd5684, %fd5684, 0.9999, 0.01;
	// end inline asm
	// begin inline asm
	fma.rn.f32    %f12782, %f12782, 0.9999, 0.01;
	// end inline asm
	// begin inline asm
	fma.rn.f32    %f12784, %f12784, 0.9999, 0.01;
	// end inline asm
	// begin inline asm
	fma.rn.f64    %fd5682, %fd5682, 0.9999, 0.01;
	// end inline asm
	// begin inline asm
	fma.rn.f32    %f12782, %f12782, 0.9999, 0.01;
	// end inline asm
	// begin inline asm
	fma.rn.f32    %f12784, %f12784, 0.9999, 0.01;
	// end inline asm
	// begin inline asm
	fma.rn.f64    %fd5684, %fd5684, 0.9999, 0.01;
	// end inline asm
	// begin inline asm
	fma.rn.f32    %f12782, %f12782, 0.9999, 0.01;
	// end inline asm
	// begin inline asm
	fma.rn.f32    %f12784, %f12784, 0.9999, 0.01;
	// end inline asm
	// begin inline asm
	fma.rn.f64    %fd5682, %fd5682, 0.9999, 0.01;
	// end inline asm
	// begin inline asm
	fma.rn.f32    %f12782, %f12782, 0.9999, 0.01;
	// end inline asm
	// begin inline asm
	fma.rn.f32    %f12784, %f12784, 0.9999, 0.01;
	// end inline asm
	// begin inline asm
	fma.rn.f64    %fd5684, %fd5684, 0.9999, 0.01;
	// end inline asm
	// begin inline asm
	fma.rn.f32    %f12782, %f12782, 0.9999, 0.01;
	// end inline asm
	// begin inline asm
	fma.rn.f32    %f12784, %f12784, 0.9999, 0.01;
	// end inline asm
	// begin inline asm
	fma.rn.f64    %fd5682, %fd5682, 0.9999, 0.01;
	// end inline asm
	// begin inline asm
	fma.rn.f32    %f12782, %f12782, 0.9999, 0.01;
	// end inline asm
	// begin inline asm
	fma.rn.f32    %f12784, %f12784, 0.9999, 0.01;
	// end inline asm
	// begin inline asm
	fma.rn.f64    %fd5684, %fd5684, 0.9999, 0.01;
	// end inline asm
	// begin inline asm
	fma.rn.f32    %f12782, %f12782, 0.9999, 0.01;
	// end inline asm
	// begin inline asm
	fma.rn.f32    %f12784, %f12784, 0.9999, 0.01;
	// end inline asm
	// begin inline asm
	fma.rn.f64    %fd5682, %fd5682, 0.9999, 0.01;
	// end inline asm
	// begin inline asm
	fma.rn.f32    %f12782, %f12782, 0.9999, 0.01;
	// end inline asm
	// begin inline asm
	fma.rn.f32    %f12784, %f12784, 0.9999, 0.01;
	// end inline asm
	// begin inline asm
	fma.rn.f64    %fd5684, %fd5684, 0.9999, 0.01;
	// end inline asm
	// begin inline asm
	fma.rn.f32    %f12782, %f12782, 0.9999, 0.01;
	// end inline asm
	// begin inline asm
	fma.rn.f32    %f12784, %f12784, 0.9999, 0.01;
	// end inline asm
	// begin inline asm
	fma.rn.f64    %fd5682, %fd5682, 0.9999, 0.01;
	// end inline asm
	// begin inline asm
	fma.rn.f32    %f12782, %f12782, 0.9999, 0.01;
	// end inline asm
	// begin inline asm
	fma.rn.f32    %f12784, %f12784, 0.9999, 0.01;
	// end inline asm
	// begin inline asm
	fma.rn.f64    %fd5684, %fd5684, 0.9999, 0.01;
	// end inline asm
	// begin inline asm
	fma.rn.f32    %f12782, %f12782, 0.9999, 0.01;
	// end inline asm
	// begin inline asm
	fma.rn.f32    %f12784, %f12784, 0.9999, 0.01;
	// end inline asm
	// begin inline asm
	fma.rn.f64    %fd5682, %fd5682, 0.9999, 0.01;
	// end inline asm
	// begin inline asm
	fma.rn.f32    %f12782, %f12782, 0.9999, 0.01;
	// end inline asm
	// begin inline asm
	fma.rn.f32    %f12784, %f12784, 0.9999, 0.01;
	// end inline asm
	// begin inline asm
	fma.rn.f64    %fd5684, %fd5684, 0.9999, 0.01;
	// end inline asm
	// begin inline asm
	fma.rn.f32    %f12782, %f12782, 0.9999, 0.01;
	// end inline asm
	// begin inline asm
	fma.rn.f32    %f12784, %f12784, 0.9999, 0.01;
	// end inline asm
	// begin inline asm
	fma.rn.f64    %fd5682, %fd5682, 0.9999, 0.01;
	// end inline asm
	// begin inline asm
	fma.rn.f32    %f12782, %f12782, 0.9999, 0.01;
	// end inline asm
	// begin inline asm
	fma.rn.f32    %f12784, %f12784, 0.9999, 0.01;
	// end inline asm
	// begin inline asm
	fma.rn.f64    %fd5684, %fd5684, 0.9999, 0.01;
	// end inline asm
	// begin inline asm
	fma.rn.f32    %f12782, %f12782, 0.9999, 0.01;
	// end inline asm
	// begin inline asm
	fma.rn.f32    %f12784, %f12784, 0.9999, 0.01;
	// end inline asm
	// begin inline asm
	fma.rn.f64    %fd5682, %fd5682, 0.9999, 0.01;
	// end inline asm
	// begin inline asm
	fma.rn.f32    %f12782, %f12782, 0.9999, 0.01;
	// end inline asm
	// begin inline asm
	fma.rn.f32    %f12784, %f12784, 0.9999, 0.01;
	// end inline asm
	// begin inline asm
	fma.rn.f64    %fd5684, %fd5684, 0.9999, 0.01;
	// end inline asm
	// begin inline asm
	fma.rn.f32    %f12782, %f12782, 0.9999, 0.01;
	// end inline asm
	// begin inline asm
	fma.rn.f32    %f12784, %f12784, 0.9999, 0.01;
	// end inline asm
	// begin inline asm
	fma.rn.f64    %fd5682, %fd5682, 0.9999, 0.01;
	// end inline asm
	// begin inline asm
	fma.rn.f32    %f12782, %f12782, 0.9999, 0.01;
	// end inline asm
	// begin inline asm
	fma.rn.f32    %f12784, %f12784, 0.9999, 0.01;
	// end inline asm
	// begin inline asm
	fma.rn.f64    %fd5684, %fd5684, 0.9999, 0.01;
	// end inline asm
	// begin inline asm
	fma.rn.f32    %f12782, %f12782, 0.9999, 0.01;
	// end inline asm
	// begin inline asm
	fma.rn.f32    %f12784, %f12784, 0.9999, 0.01;
	// end inline asm
	// begin inline asm
	fma.rn.f64    %fd5682, %fd5682, 0.9999, 0.01;
	// end inline asm
	// begin inline asm
	fma.rn.f32    %f12782, %f12782, 0.9999, 0.01;
	// end inline asm
	// begin inline asm
	fma.rn.f32    %f12784, %f12784, 0.9999, 0.01;
	// end inline asm
	// begin inline asm
	fma.rn.f64    %fd5684, %fd5684, 0.9999, 0.01;
	// end inline asm
	// begin inline asm
	fma.rn.f32    %f12782, %f12782, 0.9999, 0.01;
	// end inline asm
	// begin inline asm
	fma.rn.f32    %f12784, %f12784, 0.9999, 0.01;
	// end inline asm
	// begin inline asm
	fma.rn.f64    %fd5682, %fd5682, 0.9999, 0.01;
	// end inline asm
	// begin inline asm
	fma.rn.f32    %f12782, %f12782, 0.9999, 0.01;
	// end inline asm
	// begin inline asm
	fma.rn.f32    %f12784, %f12784, 0.9999, 0.01;
	// end inline asm
	// begin inline asm
	fma.rn.f64    %fd5684, %fd5684, 0.9999, 0.01;
	// end inline asm
	// begin inline asm
	fma.rn.f32    %f12782, %f12782, 0.9999, 0.01;
	// end inline asm
	// begin inline asm
	fma.rn.f32    %f12784, %f12784, 0.9999, 0.01;
	// end inline asm
	// begin inline asm
	fma.rn.f64    %fd5682, %fd5682, 0.9999, 0.01;
	// end inline asm
	// begin inline asm
	fma.rn.f32    %f12782, %f12782, 0.9999, 0.01;
	// end inline asm
	// begin inline asm
	fma.rn.f32    %f12784, %f12784, 0.9999, 0.01;
	// end inline asm
	// begin inline asm
	fma.rn.f64    %fd5684, %fd5684, 0.9999, 0.01;
	// end inline asm
	// begin inline asm
	fma.rn.f32    %f12782, %f12782, 0.9999, 0.01;
	// end inline asm
	// begin inline asm
	fma.rn.f32    %f12784, %f12784, 0.9999, 0.01;
	// end inline asm
	// begin inline asm
	fma.rn.f64    %fd5682, %fd5682, 0.9999, 0.01;
	// end inline asm
	// begin inline asm
	fma.rn.f32    %f12782, %f12782, 0.9999, 0.01;
	// end inline asm
	// begin inline asm
	fma.rn.f32    %f12784, %f12784, 0.9999, 0.01;
	// end inline asm
	// begin inline asm
	fma.rn.f64    %fd5684, %fd5684, 0.9999, 0.01;
	// end inline asm
	// begin inline asm
	fma.rn.f32    %f12782, %f12782, 0.9999, 0.01;
	// end inline asm
	// begin inline asm
	fma.rn.f32    %f12784, %f12784, 0.9999, 0.01;
	// end inline asm
	// begin inline asm
	fma.rn.f64    %fd5682, %fd5682, 0.9999, 0.01;
	// end inline asm
	// begin inline asm
	fma.rn.f32    %f12782, %f12782, 0.9999, 0.01;
	// end inline asm
	// begin inline asm
	fma.rn.f32    %f12784, %f12784, 0.9999, 0.01;
	// end inline asm
	// begin inline asm
	fma.rn.f64    %fd5684, %fd5684, 0.9999, 0.01;
	// end inline asm
	// begin inline asm
	fma.rn.f32    %f12782, %f12782, 0.9999, 0.01;
	// end inline asm
	// begin inline asm
	fma.rn.f32    %f12784, %f12784, 0.9999, 0.01;
	// end inline asm
	// begin inline asm
	fma.rn.f64    %fd5682, %fd5682, 0.9999, 0.01;
	// end inline asm
	// begin inline asm
	fma.rn.f32    %f12782, %f12782, 0.9999, 0.01;
	// end inline asm
	// begin inline asm
	fma.rn.f32    %f12784, %f12784, 0.9999, 0.01;
	// end inline asm
	// begin inline asm
	fma.rn.f64    %fd5684, %fd5684, 0.9999, 0.01;
	// end inline asm
	// begin inline asm
	fma.rn.f32    %f12782, %f12782, 0.9999, 0.01;
	// end inline asm
	// begin inline asm
	fma.rn.f32    %f12784, %f12784, 0.9999, 0.01;
	// end inline asm
	// begin inline asm
	fma.rn.f64    %fd5682, %fd5682, 0.9999, 0.01;
	// end inline asm
	// begin inline asm
	fma.rn.f32    %f12782, %f12782, 0.9999, 0.01;
	// end inline asm
	// begin inline asm
	fma.rn.f32    %f12784, %f12784, 0.9999, 0.01;
	// end inline asm
	// begin inline asm
	fma.rn.f64    %fd5684, %fd5684, 0.9999, 0.01;
	// end inline asm
	// begin inline asm
	fma.rn.f32    %f12782, %f12782, 0.9999, 0.01;
	// end inline asm
	// begin inline asm
	fma.rn.f32    %f12784, %f12784, 0.9999, 0.01;
	// end inline asm
	// begin inline asm
	fma.rn.f64    %fd5682, %fd5682, 0.9999, 0.01;
	// end inline asm
	// begin inline asm
	fma.rn.f32    %f12782, %f12782, 0.9999, 0.01;
	// end inline asm
	// begin inline asm
	fma.rn.f32    %f12784, %f12784, 0.9999, 0.01;
	// end inline asm
	// begin inline asm
	fma.rn.f64    %fd5684, %fd5684, 0.9999, 0.01;
	// end inline asm
	// begin inline asm
	fma.rn.f32    %f12782, %f12782, 0.9999, 0.01;
	// end inline asm
	// begin inline asm
	fma.rn.f32    %f12784, %f12784, 0.9999, 0.01;
	// end inline asm
	// begin inline asm
	fma.rn.f64    %fd5682, %fd5682, 0.9999, 0.01;
	// end inline asm
	// begin inline asm
	fma.rn.f32    %f12782, %f12782, 0.9999, 0.01;
	// end inline asm
	// begin inline asm
	fma.rn.f32    %f12784, %f12784, 0.9999, 0.01;
	// end inline asm
	// begin inline asm
	fma.rn.f64    %fd5684, %fd5684, 0.9999, 0.01;
	// end inline asm
	// begin inline asm
	fma.rn.f32    %f12782, %f12782, 0.9999, 0.01;
	// end inline asm
	// begin inline asm
	fma.rn.f32    %f12784, %f12784, 0.9999, 0.01;
	// end inline asm
	// begin inline asm
	fma.rn.f64    %fd5682, %fd5682, 0.9999, 0.01;
	// end inline asm
	// begin inline asm
	fma.rn.f32    %f12782, %f12782, 0.9999, 0.01;
	// end inline asm
	// begin inline asm
	fma.rn.f32    %f12784, %f12784, 0.9999, 0.01;
	// end inline asm
	// begin inline asm
	fma.rn.f64    %fd5684, %fd5684, 0.9999, 0.01;
	// end inline asm
	// begin inline asm
	fma.rn.f32    %f12782, %f12782, 0.9999, 0.01;
	// end inline asm
	// begin inline asm
	fma.rn.f32    %f12784, %f12784, 0.9999, 0.01;
	// end inline asm
	// begin inline asm
	fma.rn.f64    %fd5682, %fd5682, 0.9999, 0.01;
	// end inline asm
	// begin inline asm
	fma.rn.f32    %f12782, %f12782, 0.9999, 0.01;
	// end inline asm
	// begin inline asm
	fma.rn.f32    %f12784, %f12784, 0.9999, 0.01;
	// end inline asm
	// begin inline asm
	fma.rn.f64    %fd5684, %fd5684, 0.9999, 0.01;
	// end inline asm
	// begin inline asm
	fma.rn.f32    %f12782, %f12782, 0.9999, 0.01;
	// end inline asm
	// begin inline asm
	fma.rn.f32    %f12784, %f12784, 0.9999, 0.01;
	// end inline asm
	// begin inline asm
	fma.rn.f64    %fd5682, %fd5682, 0.9999, 0.01;
	// end inline asm
	// begin inline asm
	fma.rn.f32    %f12782, %f12782, 0.9999, 0.01;
	// end inline asm
	// begin inline asm
	fma.rn.f32    %f12784, %f12784, 0.9999, 0.01;
	// end inline asm
	// begin inline asm
	fma.rn.f64    %fd5684, %fd5684, 0.9999, 0.01;
	// end inline asm
	// begin inline asm
	fma.rn.f32    %f12782, %f12782, 0.9999, 0.01;
	// end inline asm
	// begin inline asm
	fma.rn.f32    %f12784, %f12784, 0.9999, 0.01;
	// end inline asm
	// begin inline asm
	fma.rn.f64    %fd5682, %fd5682, 0.9999, 0.01;
	// end inline asm
	// begin inline asm
	fma.rn.f32    %f12782, %f12782, 0.9999, 0.01;
	// end inline asm
	// begin inline asm
	fma.rn.f32    %f12784, %f12784, 0.9999, 0.01;
	// end inline asm
	// begin inline asm
	fma.rn.f64    %fd5684, %fd5684, 0.9999, 0.01;
	// end inline asm
	// begin inline asm
	fma.rn.f32    %f12782, %f12782, 0.9999, 0.01;
	// end inline asm
	// begin inline asm
	fma.rn.f32    %f12784, %f12784, 0.9999, 0.01;
	// end inline asm
	// begin inline asm
	fma.rn.f64    %fd5682, %fd5682, 0.9999, 0.01;
	// end inline asm
	// begin inline asm
	fma.rn.f32    %f12782, %f12782, 0.9999, 0.01;
	// end inline asm
	// begin inline asm
	fma.rn.f32    %f12784, %f12784, 0.9999, 0.01;
	// end inline asm
	// begin inline asm
	fma.rn.f64    %fd5684, %fd5684, 0.9999, 0.01;
	// end inline asm
	// begin inline asm
	fma.rn.f32    %f12782, %f12782, 0.9999, 0.01;
	// end inline asm
	// begin inline asm
	fma.rn.f32    %f12784, %f12784, 0.9999, 0.01;
	// end inline asm
	// begin inline asm
	fma.rn.f64    %fd5682, %fd5682, 0.9999, 0.01;
	// end inline asm
	// begin inline asm
	fma.rn.f32    %f12782, %f12782, 0.9999, 0.01;
	// end inline asm
	// begin inline asm
	fma.rn.f32    %f12784, %f12784, 0.9999, 0.01;
	// end inline asm
	// begin inline asm
	fma.rn.f64    %fd5684, %fd5684, 0.9999, 0.01;
	// end inline asm
	// begin inline asm
	fma.rn.f32    %f12782, %f12782, 0.9999, 0.01;
	// end inline asm
	// begin inline asm
	fma.rn.f32    %f12784, %f12784, 0.9999, 0.01;
	// end inline asm
	// begin inline asm
	fma.rn.f64    %fd5682, %fd5682, 0.9999, 0.01;
	// end inline asm
	// begin inline asm
	fma.rn.f32    %f12782, %f12782, 0.9999, 0.01;
	// end inline asm
	// begin inline asm
	fma.rn.f32    %f12784, %f12784, 0.9999, 0.01;
	// end inline asm
	// begin inline asm
	fma.rn.f64    %fd5684, %fd5684, 0.9999, 0.01;
	// end inline asm
	// begin inline asm
	fma.rn.f32    %f12782, %f12782, 0.9999, 0.01;
	// end inline asm
	// begin inline asm
	fma.rn.f32    %f12784, %f12784, 0.9999, 0.01;
	// end inline asm
	// begin inline asm
	fma.rn.f64    %fd5682, %fd5682, 0.9999, 0.01;
	// end inline asm
	// begin inline asm
	fma.rn.f32    %f12782, %f12782, 0.9999, 0.01;
	// end inline asm
	// begin inline asm
	fma.rn.f32    %f12784, %f12784, 0.9999, 0.01;
	// end inline asm
	// begin inline asm
	fma.rn.f64    %fd5684, %fd5684, 0.9999, 0.01;
	// end inline asm
	// begin inline asm
	fma.rn.f32    %f12782, %f12782, 0.9999, 0.01;
	// end inline asm
	// begin inline asm
	fma.rn.f32    %f12784, %f12784, 0.9999, 0.01;
	// end inline asm
	// begin inline asm
	fma.rn.f64    %fd5682, %fd5682, 0.9999, 0.01;
	// end inline asm
	// begin inline asm
	fma.rn.f32    %f12782, %f12782, 0.9999, 0.01;
	// end inline asm
	// begin inline asm
	fma.rn.f32    %f12784, %f12784, 0.9999, 0.01;
	// end inline asm
	// begin inline asm
	fma.rn.f64    %fd5684, %fd5684, 0.9999, 0.01;
	// end inline asm
	// begin inline asm
	fma.rn.f32    %f12782, %f12782, 0.9999, 0.01;
	// end inline asm
	// begin inline asm
	fma.rn.f32    %f12784, %f12784, 0.9999, 0.01;
	// end inline asm
	// begin inline asm
	fma.rn.f64    %fd5682, %fd5682, 0.9999, 0.01;
	// end inline asm
	// begin inline asm
	fma.rn.f32    %f12782, %f12782, 0.9999, 0.01;
	// end inline asm
	// begin inline asm
	fma.rn.f32    %f12784, %f12784, 0.9999, 0.01;
	// end inline asm
	// begin inline asm
	fma.rn.f64    %fd5684, %fd5684, 0.9999, 0.01;
	// end inline asm
	// begin inline asm
	fma.rn.f32    %f12782, %f12782, 0.9999, 0.01;
	// end inline asm
	// begin inline asm
	fma.rn.f32    %f12784, %f12784, 0.9999, 0.01;
	// end inline asm
	// begin inline asm
	fma.rn.f64    %fd5682, %fd5682, 0.9999, 0.01;
	// end inline asm
	// begin inline asm
	fma.rn.f32    %f12782, %f12782, 0.9999, 0.01;
	// end inline asm
	// begin inline asm
	fma.rn.f32    %f12784, %f12784, 0.9999, 0.01;
	// end inline asm
	// begin inline asm
	fma.rn.f64    %fd5684, %fd5684, 0.9999, 0.01;
	// end inline asm
	// begin inline asm
	fma.rn.f32    %f12782, %f12782, 0.9999, 0.01;
	// end inline asm
	// begin inline asm
	fma.rn.f32    %f12784, %f12784, 0.9999, 0.01;
	// end inline asm
	// begin inline asm
	fma.rn.f64    %fd5682, %fd5682, 0.9999, 0.01;
	// end inline asm
	// begin inline asm
	fma.rn.f32    %f12782, %f12782, 0.9999, 0.01;
	// end inline asm
	// begin inline asm
	fma.rn.f32    %f12784, %f12784, 0.9999, 0.01;
	// end inline asm
	// begin inline asm
	fma.rn.f64    %fd5684, %fd5684, 0.9999, 0.01;
	// end inline asm
	// begin inline asm
	fma.rn.f32    %f12782, %f12782, 0.9999, 0.01;
	// end inline asm
	// begin inline asm
	fma.rn.f32    %f12784, %f12784, 0.9999, 0.01;
	// end inline asm
	// begin inline asm
	fma.rn.f64    %fd5682, %fd5682, 0.9999, 0.01;
	// end inline asm
	// begin inline asm
	fma.rn.f32    %f12782, %f12782, 0.9999, 0.01;
	// end inline asm
	// begin inline asm
	fma.rn.f32    %f12784, %f12784, 0.9999, 0.01;
	// end inline asm
	// begin inline asm
	fma.rn.f64    %fd5684, %fd5684, 0.9999, 0.01;
	// end inline asm
	// begin inline asm
	fma.rn.f32    %f12782, %f12782, 0.9999, 0.01;
	// end inline asm
	// begin inline asm
	fma.rn.f32    %f12784, %f12784, 0.9999, 0.01;
	// end inline asm
	// begin inline asm
	fma.rn.f64    %fd5682, %fd5682, 0.9999, 0.01;
	// end inline asm
	// begin inline asm
	fma.rn.f32    %f12782, %f12782, 0.9999, 0.01;
	// end inline asm
	// begin inline asm
	fma.rn.f32    %f12784, %f12784, 0.9999, 0.01;
	// end inline asm
	// begin inline asm
	fma.rn.f64    %fd5684, %fd5684, 0.9999, 0.01;
	// end inline asm
	// begin inline asm
	fma.rn.f32    %f12782, %f12782, 0.9999, 0.01;
	// end inline asm
	// begin inline asm
	fma.rn.f32    %f12784, %f12784, 0.9999, 0.01;
	// end inline asm
	// begin inline asm
	fma.rn.f64    %fd5682, %fd5682, 0.9999, 0.01;
	// end inline asm
	// begin inline asm
	fma.rn.f32    %f12782, %f12782, 0.9999, 0.01;
	// end inline asm
	// begin inline asm
	fma.rn.f32    %f12784, %f12784, 0.9999, 0.01;
	// end inline asm
	// begin inline asm
	fma.rn.f64    %fd5684, %fd5684, 0.9999, 0.01;
	// end inline asm
	// begin inline asm
	fma.rn.f32    %f12782, %f12782, 0.9999, 0.01;
	// end inline asm
	// begin inline asm
	fma.rn.f32    %f12784, %f12784, 0.9999, 0.01;
	// end inline asm
	// begin inline asm
	fma.rn.f64    %fd5682, %fd5682, 0.9999, 0.01;
	// end inline asm
	// begin inline asm
	fma.rn.f32    %f12782, %f12782, 0.9999, 0.01;
	// end inline asm
	// begin inline asm
	fma.rn.f32    %f12784, %f12784, 0.9999, 0.01;
	// end inline asm
	// begin inline asm
	fma.rn.f64    %fd5684, %fd5684, 0.9999, 0.01;
	// end inline asm
	// begin inline asm
	fma.rn.f32    %f12782, %f12782, 0.9999, 0.01;
	// end inline asm
	// begin inline asm
	fma.rn.f32    %f12784, %f12784, 0.9999, 0.01;
	// end inline asm
	// begin inline asm
	fma.rn.f64    %fd5682, %fd5682, 0.9999, 0.01;
	// end inline asm
	// begin inline asm
	fma.rn.f32    %f12782, %f12782, 0.9999, 0.01;
	// end inline asm
	// begin inline asm
	fma.rn.f32    %f12784, %f12784, 0.9999, 0.01;
	// end inline asm
	// begin inline asm
	fma.rn.f64    %fd5684, %fd5684, 0.9999, 0.01;
	// end inline asm
	// begin inline asm
	fma.rn.f32    %f12782, %f12782, 0.9999, 0.01;
	// end inline asm
	// begin inline asm
	fma.rn.f32    %f12784, %f12784, 0.9999, 0.01;
	// end inline asm
	// begin inline asm
	fma.rn.f64    %fd5682, %fd5682, 0.9999, 0.01;
	// end inline asm
	// begin inline asm
	fma.rn.f32    %f12782, %f12782, 0.9999, 0.01;
	// end inline asm
	// begin inline asm
	fma.rn.f32    %f12784, %f12784, 0.9999, 0.01;
	// end inline asm
	// begin inline asm
	fma.rn.f64    %fd5684, %fd5684, 0.9999, 0.01;
	// end inline asm
	// begin inline asm
	fma.rn.f32    %f12782, %f12782, 0.9999, 0.01;
	// end inline asm
	// begin inline asm
	fma.rn.f32    %f12784, %f12784, 0.9999, 0.01;
	// end inline asm
	// begin inline asm
	fma.rn.f64    %fd5682, %fd5682, 0.9999, 0.01;
	// end inline asm
	// begin inline asm
	fma.rn.f32    %f12782, %f12782, 0.9999, 0.01;
	// end inline asm
	// begin inline asm
	fma.rn.f32    %f12784, %f12784, 0.9999, 0.01;
	// end inline asm
	// begin inline asm
	fma.rn.f64    %fd5684, %fd5684, 0.9999, 0.01;
	// end inline asm
	// begin inline asm
	fma.rn.f32    %f12782, %f12782, 0.9999, 0.01;
	// end inline asm
	// begin inline asm
	fma.rn.f32    %f12784, %f12784, 0.9999, 0.01;
	// end inline asm
	// begin inline asm
	fma.rn.f64    %fd5682, %fd5682, 0.9999, 0.01;
	// end inline asm
	// begin inline asm
	fma.rn.f32    %f12782, %f12782, 0.9999, 0.01;
	// end inline asm
	// begin inline asm
	fma.rn.f32    %f12784, %f12784, 0.9999, 0.01;
	// end inline asm
	// begin inline asm
	fma.rn.f64    %fd5684, %fd5684, 0.9999, 0.01;
	// end inline asm
	// begin inline asm
	fma.rn.f32    %f12782, %f12782, 0.9999, 0.01;
	// end inline asm
	// begin inline asm
	fma.rn.f32    %f12784, %f12784, 0.9999, 0.01;
	// end inline asm
	// begin inline asm
	fma.rn.f64    %fd5682, %fd5682, 0.9999, 0.01;
	// end inline asm
	// begin inline asm
	fma.rn.f32    %f12782, %f12782, 0.9999, 0.01;
	// end inline asm
	// begin inline asm
	fma.rn.f32    %f12784, %f12784, 0.9999, 0.01;
	// end inline asm
	// begin inline asm
	fma.rn.f64    %fd5684, %fd5684, 0.9999, 0.01;
	// end inline asm
	// begin inline asm
	fma.rn.f32    %f12782, %f12782, 0.9999, 0.01;
	// end inline asm
	// begin inline asm
	fma.rn.f32    %f12784, %f12784, 0.9999, 0.01;
	// end inline asm
	// begin inline asm
	fma.rn.f64    %fd5682, %fd5682, 0.9999, 0.01;
	// end inline asm
	// begin inline asm
	fma.rn.f32    %f12782, %f12782, 0.9999, 0.01;
	// end inline asm
	// begin inline asm
	fma.rn.f32    %f12784, %f12784, 0.9999, 0.01;
	// end inline asm
	// begin inline asm
	fma.rn.f64    %fd5684, %fd5684, 0.9999, 0.01;
	// end inline asm
	// begin inline asm
	fma.rn.f32    %f12782, %f12782, 0.9999, 0.01;
	// end inline asm
	// begin inline asm
	fma.rn.f32    %f12784, %f12784, 0.9999, 0.01;
	// end inline asm
	// begin inline asm
	fma.rn.f64    %fd5682, %fd5682, 0.9999, 0.01;
	// end inline asm
	// begin inline asm
	fma.rn.f32    %f12782, %f12782, 0.9999, 0.01;
	// end inline asm
	// begin inline asm
	fma.rn.f32    %f12784, %f12784, 0.9999, 0.01;
	// end inline asm
	// begin inline asm
	fma.rn.f64    %fd5684, %fd5684, 0.9999, 0.01;
	// end inline asm
	// begin inline asm
	fma.rn.f32    %f12782, %f12782, 0.9999, 0.01;
	// end inline asm
	// begin inline asm
	fma.rn.f32    %f12784, %f12784, 0.9999, 0.01;
	// end inline asm
	// begin inline asm
	fma.rn.f64    %fd5682, %fd5682, 0.9999, 0.01;
	// end inline asm
	// begin inline asm
	fma.rn.f32    %f12782, %f12782, 0.9999, 0.01;
	// end inline asm
	// begin inline asm
	fma.rn.f32    %f12784, %f12784, 0.9999, 0.01;
	// end inline asm
	// begin inline asm
	fma.rn.f64    %fd5684, %fd5684, 0.9999, 0.01;
	// end inline asm
	// begin inline asm
	fma.rn.f32    %f12782, %f12782, 0.9999, 0.01;
	// end inline asm
	// begin inline asm
	fma.rn.f32    %f12784, %f12784, 0.9999, 0.01;
	// end inline asm
	// begin inline asm
	fma.rn.f64    %fd5682, %fd5682, 0.9999, 0.01;
	// end inline asm
	// begin inline asm
	fma.rn.f32    %f12782, %f12782, 0.9999, 0.01;
	// end inline asm
	// begin inline asm
	fma.rn.f32    %f12784, %f12784, 0.9999, 0.01;
	// end inline asm
	// begin inline asm
	fma.rn.f64    %fd5684, %fd5684, 0.9999, 0.01;
	// end inline asm
	// begin inline asm
	fma.rn.f32    %f12782, %f12782, 0.9999, 0.01;
	// end inline asm
	// begin inline asm
	fma.rn.f32    %f12784, %f12784, 0.9999, 0.01;
	// end inline asm
	// begin inline asm
	fma.rn.f64    %fd5682, %fd5682, 0.9999, 0.01;
	// end inline asm
	// begin inline asm
	fma.rn.f32    %f12782, %f12782, 0.9999, 0.01;
	// end inline asm
	// begin inline asm
	fma.rn.f32    %f12784, %f12784, 0.9999, 0.01;
	// end inline asm
	// begin inline asm
	fma.rn.f64    %fd5684, %fd5684, 0.9999, 0.01;
	// end inline asm
	// begin inline asm
	fma.rn.f32    %f12782, %f12782, 0.9999, 0.01;
	// end inline asm
	// begin inline asm
	fma.rn.f32    %f12784, %f12784, 0.9999, 0.01;
	// end inline asm
	// begin inline asm
	fma.rn.f64    %fd5682, %fd5682, 0.9999, 0.01;
	// end inline asm
	// begin inline asm
	fma.rn.f32    %f12782, %f12782, 0.9999, 0.01;
	// end inline asm
	// begin inline asm
	fma.rn.f32    %f12784, %f12784, 0.9999, 0.01;
	// end inline asm
	// begin inline asm
	fma.rn.f64    %fd5684, %fd5684, 0.9999, 0.01;
	// end inline asm
	// begin inline asm
	fma.rn.f32    %f12782, %f12782, 0.9999, 0.01;
	// end inline asm
	// begin inline asm
	fma.rn.f32    %f12784, %f12784, 0.9999, 0.01;
	// end inline asm
	// begin inline asm
	fma.rn.f64    %fd5682, %fd5682, 0.9999, 0.01;
	// end inline asm
	// begin inline asm
	fma.rn.f32    %f12782, %f12782, 0.9999, 0.01;
	// end inline asm
	// begin inline asm
	fma.rn.f32    %f12784, %f12784, 0.9999, 0.01;
	// end inline asm
	// begin inline asm
	fma.rn.f64    %fd5684, %fd5684, 0.9999, 0.01;
	// end inline asm
	// begin inline asm
	fma.rn.f32    %f12782, %f12782, 0.9999, 0.01;
	// end inline asm
	// begin inline asm
	fma.rn.f32    %f12784, %f12784, 0.9999, 0.01;
	// end inline asm
	// begin inline asm
	fma.rn.f64    %fd5682, %fd5682, 0.9999, 0.01;
	// end inline asm
	// begin inline asm
	fma.rn.f32    %f12782, %f12782, 0.9999, 0.01;
	// end inline asm
	// begin inline asm
	fma.rn.f32    %f12784, %f12784, 0.9999, 0.01;
	// end inline asm
	// begin inline asm
	fma.rn.f64    %fd5684, %fd5684, 0.9999, 0.01;
	// end inline asm
	// begin inline asm
	fma.rn.f32    %f12782, %f12782, 0.9999, 0.01;
	// end inline asm
	// begin inline asm
	fma.rn.f32    %f12784, %f12784, 0.9999, 0.01;
	// end inline asm
	// begin inline asm
	fma.rn.f64    %fd5682, %fd5682, 0.9999, 0.01;
	// end inline asm
	// begin inline asm
	fma.rn.f32    %f12782, %f12782, 0.9999, 0.01;
	// end inline asm
	// begin inline asm
	fma.rn.f32    %f12784, %f12784, 0.9999, 0.01;
	// end inline asm
	// begin inline asm
	fma.rn.f64    %fd5684, %fd5684, 0.9999, 0.01;
	// end inline asm
	// begin inline asm
	fma.rn.f32    %f12782, %f12782, 0.9999, 0.01;
	// end inline asm
	// begin inline asm
	fma.rn.f32    %f12784, %f12784, 0.9999, 0.01;
	// end inline asm
	// begin inline asm
	fma.rn.f64    %fd5682, %fd5682, 0.9999, 0.01;
	// end inline asm
	// begin inline asm
	fma.rn.f32    %f12782, %f12782, 0.9999, 0.01;
	// end inline asm
	// begin inline asm
	fma.rn.f32    %f12784, %f12784, 0.9999, 0.01;
	// end inline asm
	// begin inline asm
	fma.rn.f64    %fd5684, %fd5684, 0.9999, 0.01;
	// end inline asm
	// begin inline asm
	fma.rn.f32    %f12782, %f12782, 0.9999, 0.01;
	// end inline asm
	// begin inline asm
	fma.rn.f32    %f12784, %f12784, 0.9999, 0.01;
	// end inline asm
	// begin inline asm
	fma.rn.f64    %fd5682, %fd5682, 0.9999, 0.01;
	// end inline asm
	// begin inline asm
	fma.rn.f32    %f12782, %f12782, 0.9999, 0.01;
	// end inline asm
	// begin inline asm
	fma.rn.f32    %f12784, %f12784, 0.9999, 0.01;
	// end inline asm
	// begin inline asm
	fma.rn.f64    %fd5684, %fd5684, 0.9999, 0.01;
	// end inline asm
	// begin inline asm
	fma.rn.f32    %f12782, %f12782, 0.9999, 0.01;
	// end inline asm
	// begin inline asm
	fma.rn.f32    %f12784, %f12784, 0.9999, 0.01;
	// end inline asm
	// begin inline asm
	fma.rn.f64    %fd5682, %fd5682, 0.9999, 0.01;
	// end inline asm
	// begin inline asm
	fma.rn.f32    %f12782, %f12782, 0.9999, 0.01;
	// end inline asm
	// begin inline asm
	fma.rn.f32    %f12784, %f12784, 0.9999, 0.01;
	// end inline asm
	// begin inline asm
	fma.rn.f64    %fd5684, %fd5684, 0.9999, 0.01;
	// end inline asm
	// begin inline asm
	fma.rn.f32    %f12782, %f12782, 0.9999, 0.01;
	// end inline asm
	// begin inline asm
	fma.rn.f32    %f12784, %f12784, 0.9999, 0.01;
	// end inline asm
	// begin inline asm
	fma.rn.f64    %fd5682, %fd5682, 0.9999, 0.01;
	// end inline asm
	// begin inline asm
	fma.rn.f32    %f12782, %f12782, 0.9999, 0.01;
	// end inline asm
	// begin inline asm
	fma.rn.f32    %f12784, %f12784, 0.9999, 0.01;
	// end inline asm
	// begin inline asm
	fma.rn.f64    %fd5684, %fd5684, 0.9999, 0.01;
	// end inline asm
	// begin inline asm
	fma.rn.f32    %f12782, %f12782, 0.9999, 0.01;
	// end inline asm
	// begin inline asm
	fma.rn.f32    %f12784, %f12784, 0.9999, 0.01;
	// end inline asm
	// begin inline asm
	fma.rn.f64    %fd5682, %fd5682, 0.9999, 0.01;
	// end inline asm
	// begin inline asm
	fma.rn.f32    %f12782, %f12782, 0.9999, 0.01;
	// end inline asm
	// begin inline asm
	fma.rn.f32    %f12784, %f12784, 0.9999, 0.01;
	// end inline asm
	// begin inline asm
	fma.rn.f64    %fd5684, %fd5684, 0.9999, 0.01;
	// end inline asm
	// begin inline asm
	fma.rn.f32    %f12782, %f12782, 0.9999, 0.01;
	// end inline asm
	// begin inline asm
	fma.rn.f32    %f12784, %f12784, 0.9999, 0.01;
	// end inline asm
	// begin inline asm
	fma.rn.f64    %fd5682, %fd5682, 0.9999, 0.01;
	// end inline asm
	// begin inline asm
	fma.rn.f32    %f12782, %f12782, 0.9999, 0.01;
	// end inline asm
	// begin inline asm
	fma.rn.f32    %f12784, %f12784, 0.9999, 0.01;
	// end inline asm
	// begin inline asm
	fma.rn.f64    %fd5684, %fd5684, 0.9999, 0.01;
	// end inline asm
	// begin inline asm
	fma.rn.f32    %f12782, %f12782, 0.9999, 0.01;
	// end inline asm
	// begin inline asm
	fma.rn.f32    %f12784, %f12784, 0.9999, 0.01;
	// end inline asm
	// begin inline asm
	fma.rn.f64    %fd5682, %fd5682, 0.9999, 0.01;
	// end inline asm
	// begin inline asm
	fma.rn.f32    %f12782, %f12782, 0.9999, 0.01;
	// end inline asm
	// begin inline asm
	fma.rn.f32    %f12784, %f12784, 0.9999, 0.01;
	// end inline asm
	// begin inline asm
	fma.rn.f64    %fd5684, %fd5684, 0.9999, 0.01;
	// end inline asm
	// begin inline asm
	fma.rn.f32    %f12782, %f12782, 0.9999, 0.01;
	// end inline asm
	// begin inline asm
	fma.rn.f32    %f12784, %f12784, 0.9999, 0.01;
	// end inline asm
	// begin inline asm
	fma.rn.f64    %fd5682, %fd5682, 0.9999, 0.01;
	// end inline asm
	// begin inline asm
	fma.rn.f32    %f12782, %f12782, 0.9999, 0.01;
	// end inline asm
	// begin inline asm
	fma.rn.f32    %f12784, %f12784, 0.9999, 0.01;
	// end inline asm
	// begin inline asm
	fma.rn.f64    %fd5684, %fd5684, 0.9999, 0.01;
	// end inline asm
	// begin inline asm
	fma.rn.f32    %f12782, %f12782, 0.9999, 0.01;
	// end inline asm
	// begin inline asm
	fma.rn.f32    %f12784, %f12784, 0.9999, 0.01;
	// end inline asm
	// begin inline asm
	fma.rn.f64    %fd5682, %fd5682, 0.9999, 0.01;
	// end inline asm
	// begin inline asm
	fma.rn.f32    %f12782, %f12782, 0.9999, 0.01;
	// end inline asm
	// begin inline asm
	fma.rn.f32    %f12784, %f12784, 0.9999, 0.01;
	// end inline asm
	// begin inline asm
	fma.rn.f64    %fd5684, %fd5684, 0.9999, 0.01;
	// end inline asm
	// begin inline asm
	fma.rn.f32    %f12782, %f12782, 0.9999, 0.01;
	// end inline asm
	// begin inline asm
	fma.rn.f32    %f12784, %f12784, 0.9999, 0.01;
	// end inline asm
	// begin inline asm
	fma.rn.f64    %fd5682, %fd5682, 0.9999, 0.01;
	// end inline asm
	// begin inline asm
	fma.rn.f32    %f12782, %f12782, 0.9999, 0.01;
	// end inline asm
	// begin inline asm
	fma.rn.f32    %f12784, %f12784, 0.9999, 0.01;
	// end inline asm
	// begin inline asm
	fma.rn.f64    %fd5684, %fd5684, 0.9999, 0.01;
	// end inline asm
	// begin inline asm
	fma.rn.f32    %f12782, %f12782, 0.9999, 0.01;
	// end inline asm
	// begin inline asm
	fma.rn.f32    %f12784, %f12784, 0.9999, 0.01;
	// end inline asm
	// begin inline asm
	fma.rn.f64    %fd5682, %fd5682, 0.9999, 0.01;
	// end inline asm
	// begin inline asm
	fma.rn.f32    %f12782, %f12782, 0.9999, 0.01;
	// end inline asm
	// begin inline asm
	fma.rn.f32    %f12784, %f12784, 0.9999, 0.01;
	// end inline asm
	// begin inline asm
	fma.rn.f64    %fd5684, %fd5684, 0.9999, 0.01;
	// end inline asm
	// begin inline asm
	fma.rn.f32    %f12782, %f12782, 0.9999, 0.01;
	// end inline asm
	// begin inline asm
	fma.rn.f32    %f12784, %f12784, 0.9999, 0.01;
	// end inline asm
	// begin inline asm
	fma.rn.f64    %fd5682, %fd5682, 0.9999, 0.01;
	// end inline asm
	// begin inline asm
	fma.rn.f32    %f12782, %f12782, 0.9999, 0.01;
	// end inline asm
	// begin inline asm
	fma.rn.f32    %f12784, %f12784, 0.9999, 0.01;
	// end inline asm
	// begin inline asm
	fma.rn.f64    %fd5684, %fd5684, 0.9999, 0.01;
	// end inline asm
	// begin inline asm
	fma.rn.f32    %f12782, %f12782, 0.9999, 0.01;
	// end inline asm
	// begin inline asm
	fma.rn.f32    %f12784, %f12784, 0.9999, 0.01;
	// end inline asm
	// begin inline asm
	fma.rn.f64    %fd5682, %fd5682, 0.9999, 0.01;
	// end inline asm
	// begin inline asm
	fma.rn.f32    %f12782, %f12782, 0.9999, 0.01;
	// end inline asm
	// begin inline asm
	fma.rn.f32    %f12784, %f12784, 0.9999, 0.01;
	// end inline asm
	// begin inline asm
	fma.rn.f64    %fd5684, %fd5684, 0.9999, 0.01;
	// end inline asm
	// begin inline asm
	fma.rn.f32    %f12782, %f12782, 0.9999, 0.01;
	// end inline asm
	// begin inline asm
	fma.rn.f32    %f12784, %f12784, 0.9999, 0.01;
	// end inline asm
	// begin inline asm
	fma.rn.f64    %fd5682, %fd5682, 0.9999, 0.01;
	// end inline asm
	// begin inline asm
	fma.rn.f32    %f12782, %f12782, 0.9999, 0.01;
	// end inline asm
	// begin inline asm
	fma.rn.f32    %f12784, %f12784, 0.9999, 0.01;
	// end inline asm
	// begin inline asm
	fma.rn.f64    %fd5684, %fd5684, 0.9999, 0.01;
	// end inline asm
	// begin inline asm
	fma.rn.f32    %f12782, %f12782, 0.9999, 0.01;
	// end inline asm
	// begin inline asm
	fma.rn.f32    %f12784, %f12784, 0.9999, 0.01;
	// end inline asm
	// begin inline asm
	fma.rn.f64    %fd5682, %fd5682, 0.9999, 0.01;
	// end inline asm
	// begin inline asm
	fma.rn.f32    %f12782, %f12782, 0.9999, 0.01;
	// end inline asm
	// begin inline asm
	fma.rn.f32    %f12784, %f12784, 0.9999, 0.01;
	// end inline asm
	// begin inline asm
	fma.rn.f64    %fd5684, %fd5684, 0.9999, 0.01;
	// end inline asm
	// begin inline asm
	fma.rn.f32    %f12782, %f12782, 0.9999, 0.01;
	// end inline asm
	// begin inline asm
	fma.rn.f32    %f12784, %f12784, 0.9999, 0.01;
	// end inline asm
	// begin inline asm
	fma.rn.f64    %fd5682, %fd5682, 0.9999, 0.01;
	// end inline asm
	// begin inline asm
	fma.rn.f32    %f12782, %f12782, 0.9999, 0.01;
	// end inline asm
	// begin inline asm
	fma.rn.f32    %f12784, %f12784, 0.9999, 0.01;
	// end inline asm
	// begin inline asm
	fma.rn.f64    %fd5684, %fd5684, 0.9999, 0.01;
	// end inline asm
	// begin inline asm
	fma.rn.f32    %f12782, %f12782, 0.9999, 0.01;
	// end inline asm
	// begin inline asm
	fma.rn.f32    %f12784, %f12784, 0.9999, 0.01;
	// end inline asm
	// begin inline asm
	fma.rn.f64    %fd5682, %fd5682, 0.9999, 0.01;
	// end inline asm
	// begin inline asm
	fma.rn.f32    %f12782, %f12782, 0.9999, 0.01;
	// end inline asm
	// begin inline asm
	fma.rn.f32    %f12784, %f12784, 0.9999, 0.01;
	// end inline asm
	// begin inline asm
	fma.rn.f64    %fd5684, %fd5684, 0.9999, 0.01;
	// end inline asm
	// begin inline asm
	fma.rn.f32    %f12782, %f12782, 0.9999, 0.01;
	// end inline asm
	// begin inline asm
	fma.rn.f32    %f12784, %f12784, 0.9999, 0.01;
	// end inline asm
	// begin inline asm
	fma.rn.f64    %fd5682, %fd5682, 0.9999, 0.01;
	// end inline asm
	// begin inline asm
	fma.rn.f32    %f12782, %f12782, 0.9999, 0.01;
	// end inline asm
	// begin inline asm
	fma.rn.f32    %f12784, %f12784, 0.9999, 0.01;
	// end inline asm
	// begin inline asm
	fma.rn.f64    %fd5684, %fd5684, 0.9999, 0.01;
	// end inline asm
	// begin inline asm
	fma.rn.f32    %f12782, %f12782, 0.9999, 0.01;
	// end inline asm
	// begin inline asm
	fma.rn.f32    %f12784, %f12784, 0.9999, 0.01;
	// end inline asm
	// begin inline asm
	fma.rn.f64    %fd5682, %fd5682, 0.9999, 0.01;
	// end inline asm
	// begin inline asm
	fma.rn.f32    %f12782, %f12782, 0.9999, 0.01;
	// end inline asm
	// begin inline asm
	fma.rn.f32    %f12784, %f12784, 0.9999, 0.01;
	// end inline asm
	// begin inline asm
	fma.rn.f64    %fd5684, %fd5684, 0.9999, 0.01;
	// end inline asm
	// begin inline asm
	fma.rn.f32    %f12782, %f12782, 0.9999, 0.01;
	// end inline asm
	// begin inline asm
	fma.rn.f32    %f12784, %f12784, 0.9999, 0.01;
	// end inline asm
	// begin inline asm
	fma.rn.f64    %fd5682, %fd5682, 0.9999, 0.01;
	// end inline asm
	// begin inline asm
	fma.rn.f32    %f12782, %f12782, 0.9999, 0.01;
	// end inline asm
	// begin inline asm
	fma.rn.f32    %f12784, %f12784, 0.9999, 0.01;
	// end inline asm
	// begin inline asm
	fma.rn.f64    %fd5684, %fd5684, 0.9999, 0.01;
	// end inline asm
	// begin inline asm
	fma.rn.f32    %f12782, %f12782, 0.9999, 0.01;
	// end inline asm
	// begin inline asm
	fma.rn.f32    %f12784, %f12784, 0.9999, 0.01;
	// end inline asm
	// begin inline asm
	fma.rn.f64    %fd5682, %fd5682, 0.9999, 0.01;
	// end inline asm
	// begin inline asm
	fma.rn.f32    %f12782, %f12782, 0.9999, 0.01;
	// end inline asm
	// begin inline asm
	fma.rn.f32    %f12784, %f12784, 0.9999, 0.01;
	// end inline asm
	// begin inline asm
	fma.rn.f64    %fd5684, %fd5684, 0.9999, 0.01;
	// end inline asm
	// begin inline asm
	fma.rn.f32    %f12782, %f12782, 0.9999, 0.01;
	// end inline asm
	// begin inline asm
	fma.rn.f32    %f12784, %f12784, 0.9999, 0.01;
	// end inline asm
	// begin inline asm
	fma.rn.f64    %fd5682, %fd5682, 0.9999, 0.01;
	// end inline asm
	// begin inline asm
	fma.rn.f32    %f12782, %f12782, 0.9999, 0.01;
	// end inline asm
	// begin inline asm
	fma.rn.f32    %f12784, %f12784, 0.9999, 0.01;
	// end inline asm
	// begin inline asm
	fma.rn.f64    %fd5684, %fd5684, 0.9999, 0.01;
	// end inline asm
	// begin inline asm
	fma.rn.f32    %f12782, %f12782, 0.9999, 0.01;
	// end inline asm
	// begin inline asm
	fma.rn.f32    %f12784, %f12784, 0.9999, 0.01;
	// end inline asm
	// begin inline asm
	fma.rn.f64    %fd5682, %fd5682, 0.9999, 0.01;
	// end inline asm
	// begin inline asm
	fma.rn.f32    %f12782, %f12782, 0.9999, 0.01;
	// end inline asm
	// begin inline asm
	fma.rn.f32    %f12784, %f12784, 0.9999, 0.01;
	// end inline asm
	// begin inline asm
	fma.rn.f64    %fd5684, %fd5684, 0.9999, 0.01;
	// end inline asm
	// begin inline asm
	fma.rn.f32    %f12782, %f12782, 0.9999, 0.01;
	// end inline asm
	// begin inline asm
	fma.rn.f32    %f12784, %f12784, 0.9999, 0.01;
	// end inline asm
	// begin inline asm
	fma.rn.f64    %fd5682, %fd5682, 0.9999, 0.01;
	// end inline asm
	// begin inline asm
	fma.rn.f32    %f12782, %f12782, 0.9999, 0.01;
	// end inline asm
	// begin inline asm
	fma.rn.f32    %f12784, %f12784, 0.9999, 0.01;
	// end inline asm
	// begin inline asm
	fma.rn.f64    %fd5684, %fd5684, 0.9999, 0.01;
	// end inline asm
	// begin inline asm
	fma.rn.f32    %f12782, %f12782, 0.9999, 0.01;
	// end inline asm
	// begin inline asm
	fma.rn.f32    %f12784, %f12784, 0.9999, 0.01;
	// end inline asm
	// begin inline asm
	fma.rn.f64    %fd5682, %fd5682, 0.9999, 0.01;
	// end inline asm
	// begin inline asm
	fma.rn.f32    %f12782, %f12782, 0.9999, 0.01;
	// end inline asm
	// begin inline asm
	fma.rn.f32    %f12784, %f12784, 0.9999, 0.01;
	// end inline asm
	// begin inline asm
	fma.rn.f64    %fd5684, %fd5684, 0.9999, 0.01;
	// end inline asm
	// begin inline asm
	fma.rn.f32    %f12782, %f12782, 0.9999, 0.01;
	// end inline asm
	// begin inline asm
	fma.rn.f32    %f12784, %f12784, 0.9999, 0.01;
	// end inline asm
	// begin inline asm
	fma.rn.f64    %fd5682, %fd5682, 0.9999, 0.01;
	// end inline asm
	// begin inline asm
	fma.rn.f32    %f12782, %f12782, 0.9999, 0.01;
	// end inline asm
	// begin inline asm
	fma.rn.f32    %f12784, %f12784, 0.9999, 0.01;
	// end inline asm
	// begin inline asm
	fma.rn.f64    %fd5684, %fd5684, 0.9999, 0.01;
	// end inline asm
	// begin inline asm
	fma.rn.f32    %f12782, %f12782, 0.9999, 0.01;
	// end inline asm
	// begin inline asm
	fma.rn.f32    %f12784, %f12784, 0.9999, 0.01;
	// end inline asm
	// begin inline asm
	fma.rn.f64    %fd5682, %fd5682, 0.9999, 0.01;
	// end inline asm
	// begin inline asm
	fma.rn.f32    %f12782, %f12782, 0.9999, 0.01;
	// end inline asm
	// begin inline asm
	fma.rn.f32    %f12784, %f12784, 0.9999, 0.01;
	// end inline asm
	// begin inline asm
	fma.rn.f64    %fd5684, %fd5684, 0.9999, 0.01;
	// end inline asm
	// begin inline asm
	fma.rn.f32    %f12782, %f12782, 0.9999, 0.01;
	// end inline asm
	// begin inline asm
	fma.rn.f32    %f12784, %f12784, 0.9999, 0.01;
	// end inline asm
	// begin inline asm
	fma.rn.f64    %fd5682, %fd5682, 0.9999, 0.01;
	// end inline asm
	// begin inline asm
	fma.rn.f32    %f12782, %f12782, 0.9999, 0.01;
	// end inline asm
	// begin inline asm
	fma.rn.f32    %f12784, %f12784, 0.9999, 0.01;
	// end inline asm
	// begin inline asm
	fma.rn.f64    %fd5684, %fd5684, 0.9999, 0.01;
	// end inline asm
	// begin inline asm
	fma.rn.f32    %f12782, %f12782, 0.9999, 0.01;
	// end inline asm
	// begin inline asm
	fma.rn.f32    %f12784, %f12784, 0.9999, 0.01;
	// end inline asm
	// begin inline asm
	fma.rn.f64    %fd5682, %fd5682, 0.9999, 0.01;
	// end inline asm
	// begin inline asm
	fma.rn.f32    %f12782, %f12782, 0.9999, 0.01;
	// end inline asm
	// begin inline asm
	fma.rn.f32    %f12784, %f12784, 0.9999, 0.01;
	// end inline asm
	// begin inline asm
	fma.rn.f64    %fd5684, %fd5684, 0.9999, 0.01;
	// end inline asm
	// begin inline asm
	fma.rn.f32    %f12782, %f12782, 0.9999, 0.01;
	// end inline asm
	// begin inline asm
	fma.rn.f32    %f12784, %f12784, 0.9999, 0.01;
	// end inline asm
	// begin inline asm
	fma.rn.f64    %fd5682, %fd5682, 0.9999, 0.01;
	// end inline asm
	// begin inline asm
	fma.rn.f32    %f12782, %f12782, 0.9999, 0.01;
	// end inline asm
	// begin inline asm
	fma.rn.f32    %f12784, %f12784, 0.9999, 0.01;
	// end inline asm
	// begin inline asm
	fma.rn.f64    %fd5684, %fd5684, 0.9999, 0.01;
	// end inline asm
	// begin inline asm
	fma.rn.f32    %f12782, %f12782, 0.9999, 0.01;
	// end inline asm
	// begin inline asm
	fma.rn.f32    %f12784, %f12784, 0.9999, 0.01;
	// end inline asm
	// begin inline asm
	fma.rn.f64    %fd5682, %fd5682, 0.9999, 0.01;
	// end inline asm
	// begin inline asm
	fma.rn.f32    %f12782, %f12782, 0.9999, 0.01;
	// end inline asm
	// begin inline asm
	fma.rn.f32    %f12784, %f12784, 0.9999, 0.01;
	// end inline asm
	// begin inline asm
	fma.rn.f64    %fd5684, %fd5684, 0.9999, 0.01;
	// end inline asm
	// begin inline asm
	fma.rn.f32    %f12782, %f12782, 0.9999, 0.01;
	// end inline asm
	// begin inline asm
	fma.rn.f32    %f12784, %f12784, 0.9999, 0.01;
	// end inline asm
	// begin inline asm
	fma.rn.f64    %fd5682, %fd5682, 0.9999, 0.01;
	// end inline asm
	// begin inline asm
	fma.rn.f32    %f12782, %f12782, 0.9999, 0.01;
	// end inline asm
	// begin inline asm
	fma.rn.f32    %f12784, %f12784, 0.9999, 0.01;
	// end inline asm
	// begin inline asm
	fma.rn.f64    %fd5684, %fd5684, 0.9999, 0.01;
	// end inline asm
	// begin inline asm
	fma.rn.f32    %f12782, %f12782, 0.9999, 0.01;
	// end inline asm
	// begin inline asm
	fma.rn.f32    %f12784, %f12784, 0.9999, 0.01;
	// end inline asm
	// begin inline asm
	fma.rn.f64    %fd5682, %fd5682, 0.9999, 0.01;
	// end inline asm
	// begin inline asm
	fma.rn.f32    %f12782, %f12782, 0.9999, 0.01;
	// end inline asm
	// begin inline asm
	fma.rn.f32    %f12784, %f12784, 0.9999, 0.01;
	// end inline asm
	// begin inline asm
	fma.rn.f64    %fd5684, %fd5684, 0.9999, 0.01;
	// end inline asm
	// begin inline asm
	fma.rn.f32    %f12782, %f12782, 0.9999, 0.01;
	// end inline asm
	// begin inline asm
	fma.rn.f32    %f12784, %f12784, 0.9999, 0.01;
	// end inline asm
	// begin inline asm
	fma.rn.f64    %fd5682, %fd5682, 0.9999, 0.01;
	// end inline asm
	// begin inline asm
	fma.rn.f32    %f12782, %f12782, 0.9999, 0.01;
	// end inline asm
	// begin inline asm
	fma.rn.f32    %f12784, %f12784, 0.9999, 0.01;
	// end inline asm
	// begin inline asm
	fma.rn.f64    %fd5684, %fd5684, 0.9999, 0.01;
	// end inline asm
	// begin inline asm
	fma.rn.f32    %f12782, %f12782, 0.9999, 0.01;
	// end inline asm
	// begin inline asm
	fma.rn.f32    %f12784, %f12784, 0.9999, 0.01;
	// end inline asm
	// begin inline asm
	fma.rn.f64    %fd5682, %fd5682, 0.9999, 0.01;
	// end inline asm
	// begin inline asm
	fma.rn.f32    %f12782, %f12782, 0.9999, 0.01;
	// end inline asm
	// begin inline asm
	fma.rn.f32    %f12784, %f12784, 0.9999, 0.01;
	// end inline asm
	// begin inline asm
	fma.rn.f64    %fd5684, %fd5684, 0.9999, 0.01;
	// end inline asm
	// begin inline asm
	fma.rn.f32    %f12782, %f12782, 0.9999, 0.01;
	// end inline asm
	// begin inline asm
	fma.rn.f32    %f12784, %f12784, 0.9999, 0.01;
	// end inline asm
	// begin inline asm
	fma.rn.f64    %fd5682, %fd5682, 0.9999, 0.01;
	// end inline asm
	// begin inline asm
	fma.rn.f32    %f12782, %f12782, 0.9999, 0.01;
	// end inline asm
	// begin inline asm
	fma.rn.f32    %f12784, %f12784, 0.9999, 0.01;
	// end inline asm
	// begin inline asm
	fma.rn.f64    %fd5684, %fd5684, 0.9999, 0.01;
	// end inline asm
	// begin inline asm
	fma.rn.f32    %f12782, %f12782, 0.9999, 0.01;
	// end inline asm
	// begin inline asm
	fma.rn.f32    %f12784, %f12784, 0.9999, 0.01;
	// end inline asm
	// begin inline asm
	fma.rn.f64    %fd5682, %fd5682, 0.9999, 0.01;
	// end inline asm
	// begin inline asm
	fma.rn.f32    %f12782, %f12782, 0.9999, 0.01;
	// end inline asm
	// begin inline asm
	fma.rn.f32    %f12784, %f12784, 0.9999, 0.01;
	// end inline asm
	// begin inline asm
	fma.rn.f64    %fd5684, %fd5684, 0.9999, 0.01;
	// end inline asm
	// begin inline asm
	fma.rn.f32    %f12782, %f12782, 0.9999, 0.01;
	// end inline asm
	// begin inline asm
	fma.rn.f32    %f12784, %f12784, 0.9999, 0.01;
	// end inline asm
	// begin inline asm
	fma.rn.f64    %fd5682, %fd5682, 0.9999, 0.01;
	// end inline asm
	// begin inline asm
	fma.rn.f32    %f12782, %f12782, 0.9999, 0.01;
	// end inline asm
	// begin inline asm
	fma.rn.f32    %f12784, %f12784, 0.9999, 0.01;
	// end inline asm
	// begin inline asm
	fma.rn.f64    %fd5684, %fd5684, 0.9999, 0.01;
	// end inline asm
	// begin inline asm
	fma.rn.f32    %f12782, %f12782, 0.9999, 0.01;
	// end inline asm
	// begin inline asm
	fma.rn.f32    %f12784, %f12784, 0.9999, 0.01;
	// end inline asm
	// begin inline asm
	fma.rn.f64    %fd5682, %fd5682, 0.9999, 0.01;
	// end inline asm
	// begin inline asm
	fma.rn.f32    %f12782, %f12782, 0.9999, 0.01;
	// end inline asm
	// begin inline asm
	fma.rn.f32    %f12784, %f12784, 0.9999, 0.01;
	// end inline asm
	// begin inline asm
	fma.rn.f64    %fd5684, %fd5684, 0.9999, 0.01;
	// end inline asm
	// begin inline asm
	fma.rn.f32    %f12782, %f12782, 0.9999, 0.01;
	// end inline asm
	// begin inline asm
	fma.rn.f32    %f12784, %f12784, 0.9999, 0.01;
	// end inline asm
	// begin inline asm
	fma.rn.f64    %fd5682, %fd5682, 0.9999, 0.01;
	// end inline asm
	// begin inline asm
	fma.rn.f32    %f12782, %f12782, 0.9999, 0.01;
	// end inline asm
	// begin inline asm
	fma.rn.f32    %f12784, %f12784, 0.9999, 0.01;
	// end inline asm
	// begin inline asm
	fma.rn.f64    %fd5684, %fd5684, 0.9999, 0.01;
	// end inline asm
	// begin inline asm
	fma.rn.f32    %f12782, %f12782, 0.9999, 0.01;
	// end inline asm
	// begin inline asm
	fma.rn.f32    %f12784, %f12784, 0.9999, 0.01;
	// end inline asm
	// begin inline asm
	fma.rn.f64    %fd5682, %fd5682, 0.9999, 0.01;
	// end inline asm
	// begin inline asm
	fma.rn.f32    %f12782, %f12782, 0.9999, 0.01;
	// end inline asm
	// begin inline asm
	fma.rn.f32    %f12784, %f12784, 0.9999, 0.01;
	// end inline asm
	// begin inline asm
	fma.rn.f64    %fd5684, %fd5684, 0.9999, 0.01;
	// end inline asm
	// begin inline asm
	fma.rn.f32    %f12782, %f12782, 0.9999, 0.01;
	// end inline asm
	// begin inline asm
	fma.rn.f32    %f12784, %f12784, 0.9999, 0.01;
	// end inline asm
	// begin inline asm
	fma.rn.f64    %fd5682, %fd5682, 0.9999, 0.01;
	// end inline asm
	// begin inline asm
	fma.rn.f32    %f12782, %f12782, 0.9999, 0.01;
	// end inline asm
	// begin inline asm
	fma.rn.f32    %f12784, %f12784, 0.9999, 0.01;
	// end inline asm
	// begin inline asm
	fma.rn.f64    %fd5684, %fd5684, 0.9999, 0.01;
	// end inline asm
	// begin inline asm
	fma.rn.f32    %f12782, %f12782, 0.9999, 0.01;
	// end inline asm
	// begin inline asm
	fma.rn.f32    %f12784, %f12784, 0.9999, 0.01;
	// end inline asm
	// begin inline asm
	fma.rn.f64    %fd5682, %fd5682, 0.9999, 0.01;
	// end inline asm
	// begin inline asm
	fma.rn.f32    %f12782, %f12782, 0.9999, 0.01;
	// end inline asm
	// begin inline asm
	fma.rn.f32    %f12784, %f12784, 0.9999, 0.01;
	// end inline asm
	// begin inline asm
	fma.rn.f64    %fd5684, %fd5684, 0.9999, 0.01;
	// end inline asm
	// begin inline asm
	fma.rn.f32    %f12782, %f12782, 0.9999, 0.01;
	// end inline asm
	// begin inline asm
	fma.rn.f32    %f12784, %f12784, 0.9999, 0.01;
	// end inline asm
	// begin inline asm
	fma.rn.f64    %fd5682, %fd5682, 0.9999, 0.01;
	// end inline asm
	// begin inline asm
	fma.rn.f32    %f12782, %f12782, 0.9999, 0.01;
	// end inline asm
	// begin inline asm
	fma.rn.f32    %f12784, %f12784, 0.9999, 0.01;
	// end inline asm
	// begin inline asm
	fma.rn.f64    %fd5684, %fd5684, 0.9999, 0.01;
	// end inline asm
	// begin inline asm
	fma.rn.f32    %f12782, %f12782, 0.9999, 0.01;
	// end inline asm
	// begin inline asm
	fma.rn.f32    %f12784, %f12784, 0.9999, 0.01;
	// end inline asm
	// begin inline asm
	fma.rn.f64    %fd5682, %fd5682, 0.9999, 0.01;
	// end inline asm
	// begin inline asm
	fma.rn.f32    %f12782, %f12782, 0.9999, 0.01;
	// end inline asm
	// begin inline asm
	fma.rn.f32    %f12784, %f12784, 0.9999, 0.01;
	// end inline asm
	// begin inline asm
	fma.rn.f64    %fd5684, %fd5684, 0.9999, 0.01;
	// end inline asm
	// begin inline asm
	fma.rn.f32    %f12782, %f12782, 0.9999, 0.01;
	// end inline asm
	// begin inline asm
	fma.rn.f32    %f12784, %f12784, 0.9999, 0.01;
	// end inline asm
	// begin inline asm
	fma.rn.f64    %fd5682, %fd5682, 0.9999, 0.01;
	// end inline asm
	// begin inline asm
	fma.rn.f32    %f12782, %f12782, 0.9999, 0.01;
	// end inline asm
	// begin inline asm
	fma.rn.f32    %f12784, %f12784, 0.9999, 0.01;
	// end inline asm
	// begin inline asm
	fma.rn.f64    %fd5684, %fd5684, 0.9999, 0.01;
	// end inline asm
	// begin inline asm
	fma.rn.f32    %f12782, %f12782, 0.9999, 0.01;
	// end inline asm
	// begin inline asm
	fma.rn.f32    %f12784, %f12784, 0.9999, 0.01;
	// end inline asm
	// begin inline asm
	fma.rn.f64    %fd5682, %fd5682, 0.9999, 0.01;
	// end inline asm
	// begin inline asm
	fma.rn.f32    %f12782, %f12782, 0.9999, 0.01;
	// end inline asm
	// begin inline asm
	fma.rn.f32    %f12784, %f12784, 0.9999, 0.01;
	// end inline asm
	// begin inline asm
	fma.rn.f64    %fd5684, %fd5684, 0.9999, 0.01;
	// end inline asm
	// begin inline asm
	fma.rn.f32    %f12782, %f12782, 0.9999, 0.01;
	// end inline asm
	// begin inline asm
	fma.rn.f32    %f12784, %f12784, 0.9999, 0.01;
	// end inline asm
	// begin inline asm
	fma.rn.f64    %fd5682, %fd5682, 0.9999, 0.01;
	// end inline asm
	// begin inline asm
	fma.rn.f32    %f12782, %f12782, 0.9999, 0.01;
	// end inline asm
	// begin inline asm
	fma.rn.f32    %f12784, %f12784, 0.9999, 0.01;
	// end inline asm
	// begin inline asm
	fma.rn.f64    %fd5684, %fd5684, 0.9999, 0.01;
	// end inline asm
	// begin inline asm
	fma.rn.f32    %f12782, %f12782, 0.9999, 0.01;
	// end inline asm
	// begin inline asm
	fma.rn.f32    %f12784, %f12784, 0.9999, 0.01;
	// end inline asm
	// begin inline asm
	fma.rn.f64    %fd5682, %fd5682, 0.9999, 0.01;
	// end inline asm
	// begin inline asm
	fma.rn.f32    %f12782, %f12782, 0.9999, 0.01;
	// end inline asm
	// begin inline asm
	fma.rn.f32    %f12784, %f12784, 0.9999, 0.01;
	// end inline asm
	// begin inline asm
	fma.rn.f64    %fd5684, %fd5684, 0.9999, 0.01;
	// end inline asm
	// begin inline asm
	fma.rn.f32    %f12782, %f12782, 0.9999, 0.01;
	// end inline asm
	// begin inline asm
	fma.rn.f32    %f12784, %f12784, 0.9999, 0.01;
	// end inline asm
	// begin inline asm
	fma.rn.f64    %fd5682, %fd5682, 0.9999, 0.01;
	// end inline asm
	// begin inline asm
	fma.rn.f32    %f12782, %f12782, 0.9999, 0.01;
	// end inline asm
	// begin inline asm
	fma.rn.f32    %f12784, %f12784, 0.9999, 0.01;
	// end inline asm
	// begin inline asm
	fma.rn.f64    %fd5684, %fd5684, 0.9999, 0.01;
	// end inline asm
	// begin inline asm
	fma.rn.f32    %f12782, %f12782, 0.9999, 0.01;
	// end inline asm
	// begin inline asm
	fma.rn.f32    %f12784, %f12784, 0.9999, 0.01;
	// end inline asm
	// begin inline asm
	fma.rn.f64    %fd5682, %fd5682, 0.9999, 0.01;
	// end inline asm
	// begin inline asm
	fma.rn.f32    %f12782, %f12782, 0.9999, 0.01;
	// end inline asm
	// begin inline asm
	fma.rn.f32    %f12784, %f12784, 0.9999, 0.01;
	// end inline asm
	// begin inline asm
	fma.rn.f64    %fd5684, %fd5684, 0.9999, 0.01;
	// end inline asm
	// begin inline asm
	fma.rn.f32    %f12782, %f12782, 0.9999, 0.01;
	// end inline asm
	// begin inline asm
	fma.rn.f32    %f12784, %f12784, 0.9999, 0.01;
	// end inline asm
	// begin inline asm
	fma.rn.f64    %fd5682, %fd5682, 0.9999, 0.01;
	// end inline asm
	// begin inline asm
	fma.rn.f32    %f12782, %f12782, 0.9999, 0.01;
	// end inline asm
	// begin inline asm
	fma.rn.f32    %f12784, %f12784, 0.9999, 0.01;
	// end inline asm
	// begin inline asm
	fma.rn.f64    %fd5684, %fd5684, 0.9999, 0.01;
	// end inline asm
	// begin inline asm
	fma.rn.f32    %f12782, %f12782, 0.9999, 0.01;
	// end inline asm
	// begin inline asm
	fma.rn.f32    %f12784, %f12784, 0.9999, 0.01;
	// end inline asm
	// begin inline asm
	fma.rn.f64    %fd5682, %fd5682, 0.9999, 0.01;
	// end inline asm
	// begin inline asm
	fma.rn.f32    %f12782, %f12782, 0.9999, 0.01;
	// end inline asm
	// begin inline asm
	fma.rn.f32    %f12784, %f12784, 0.9999, 0.01;
	// end inline asm
	// begin inline asm
	fma.rn.f64    %fd5684, %fd5684, 0.9999, 0.01;
	// end inline asm
	// begin inline asm
	fma.rn.f32    %f12782, %f12782, 0.9999, 0.01;
	// end inline asm
	// begin inline asm
	fma.rn.f32    %f12784, %f12784, 0.9999, 0.01;
	// end inline asm
	// begin inline asm
	fma.rn.f64    %fd5682, %fd5682, 0.9999, 0.01;
	// end inline asm
	// begin inline asm
	fma.rn.f32    %f12782, %f12782, 0.9999, 0.01;
	// end inline asm
	// begin inline asm
	fma.rn.f32    %f12784, %f12784, 0.9999, 0.01;
	// end inline asm
	// begin inline asm
	fma.rn.f64    %fd5684, %fd5684, 0.9999, 0.01;
	// end inline asm
	// begin inline asm
	fma.rn.f32    %f12782, %f12782, 0.9999, 0.01;
	// end inline asm
	// begin inline asm
	fma.rn.f32    %f12784, %f12784, 0.9999, 0.01;
	// end inline asm
	// begin inline asm
	fma.rn.f64    %fd5682, %fd5682, 0.9999, 0.01;
	// end inline asm
	// begin inline asm
	fma.rn.f32    %f12782, %f12782, 0.9999, 0.01;
	// end inline asm
	// begin inline asm
	fma.rn.f32    %f12784, %f12784, 0.9999, 0.01;
	// end inline asm
	// begin inline asm
	fma.rn.f64    %fd5684, %fd5684, 0.9999, 0.01;
	// end inline asm
	// begin inline asm
	fma.rn.f32    %f12782, %f12782, 0.9999, 0.01;
	// end inline asm
	// begin inline asm
	fma.rn.f32    %f12784, %f12784, 0.9999, 0.01;
	// end inline asm
	// begin inline asm
	fma.rn.f64    %fd5682, %fd5682, 0.9999, 0.01;
	// end inline asm
	// begin inline asm
	fma.rn.f32    %f12782, %f12782, 0.9999, 0.01;
	// end inline asm
	// begin inline asm
	fma.rn.f32    %f12784, %f12784, 0.9999, 0.01;
	// end inline asm
	// begin inline asm
	fma.rn.f64    %fd5684, %fd5684, 0.9999, 0.01;
	// end inline asm
	// begin inline asm
	fma.rn.f32    %f12782, %f12782, 0.9999, 0.01;
	// end inline asm
	// begin inline asm
	fma.rn.f32    %f12784, %f12784, 0.9999, 0.01;
	// end inline asm
	// begin inline asm
	fma.rn.f64    %fd5682, %fd5682, 0.9999, 0.01;
	// end inline asm
	// begin inline asm
	fma.rn.f32    %f12782, %f12782, 0.9999, 0.01;
	// end inline asm
	// begin inline asm
	fma.rn.f32    %f12784, %f12784, 0.9999, 0.01;
	// end inline asm
	// begin inline asm
	fma.rn.f64    %fd5684, %fd5684, 0.9999, 0.01;
	// end inline asm
	// begin inline asm
	fma.rn.f32    %f12782, %f12782, 0.9999, 0.01;
	// end inline asm
	// begin inline asm
	fma.rn.f32    %f12784, %f12784, 0.9999, 0.01;
	// end inline asm
	// begin inline asm
	fma.rn.f64    %fd5682, %fd5682, 0.9999, 0.01;
	// end inline asm
	// begin inline asm
	fma.rn.f32    %f12782, %f12782, 0.9999, 0.01;
	// end inline asm
	// begin inline asm
	fma.rn.f32    %f12784, %f12784, 0.9999, 0.01;
	// end inline asm
	// begin inline asm
	fma.rn.f64    %fd5684, %fd5684, 0.9999, 0.01;
	// end inline asm
	// begin inline asm
	fma.rn.f32    %f12782, %f12782, 0.9999, 0.01;
	// end inline asm
	// begin inline asm
	fma.rn.f32    %f12784, %f12784, 0.9999, 0.01;
	// end inline asm
	// begin inline asm
	fma.rn.f64    %fd5682, %fd5682, 0.9999, 0.01;
	// end inline asm
	// begin inline asm
	fma.rn.f32    %f12782, %f12782, 0.9999, 0.01;
	// end inline asm
	// begin inline asm
	fma.rn.f32    %f12784, %f12784, 0.9999, 0.01;
	// end inline asm
	// begin inline asm
	fma.rn.f64    %fd5684, %fd5684, 0.9999, 0.01;
	// end inline asm
	// begin inline asm
	fma.rn.f32    %f12782, %f12782, 0.9999, 0.01;
	// end inline asm
	// begin inline asm
	fma.rn.f32    %f12784, %f12784, 0.9999, 0.01;
	// end inline asm
	// begin inline asm
	fma.rn.f64    %fd5682, %fd5682, 0.9999, 0.01;
	// end inline asm
	// begin inline asm
	fma.rn.f32    %f12782, %f12782, 0.9999, 0.01;
	// end inline asm
	// begin inline asm
	fma.rn.f32    %f12784, %f12784, 0.9999, 0.01;
	// end inline asm
	// begin inline asm
	fma.rn.f64    %fd5684, %fd5684, 0.9999, 0.01;
	// end inline asm
	// begin inline asm
	fma.rn.f32    %f12782, %f12782, 0.9999, 0.01;
	// end inline asm
	// begin inline asm
	fma.rn.f32    %f12784, %f12784, 0.9999, 0.01;
	// end inline asm
	// begin inline asm
	fma.rn.f64    %fd5682, %fd5682, 0.9999, 0.01;
	// end inline asm
	// begin inline asm
	fma.rn.f32    %f12782, %f12782, 0.9999, 0.01;
	// end inline asm
	// begin inline asm
	fma.rn.f32    %f12784, %f12784, 0.9999, 0.01;
	// end inline asm
	// begin inline asm
	fma.rn.f64    %fd5684, %fd5684, 0.9999, 0.01;
	// end inline asm
	// begin inline asm
	fma.rn.f32    %f12782, %f12782, 0.9999, 0.01;
	// end inline asm
	// begin inline asm
	fma.rn.f32    %f12784, %f12784, 0.9999, 0.01;
	// end inline asm
	// begin inline asm
	fma.rn.f64    %fd5682, %fd5682, 0.9999, 0.01;
	// end inline asm
	// begin inline asm
	fma.rn.f32    %f12782, %f12782, 0.9999, 0.01;
	// end inline asm
	// begin inline asm
	fma.rn.f32    %f12784, %f12784, 0.9999, 0.01;
	// end inline asm
	// begin inline asm
	fma.rn.f64    %fd5684, %fd5684, 0.9999, 0.01;
	// end inline asm
	// begin inline asm
	fma.rn.f32    %f12782, %f12782, 0.9999, 0.01;
	// end inline asm
	// begin inline asm
	fma.rn.f32    %f12784, %f12784, 0.9999, 0.01;
	// end inline asm
	// begin inline asm
	fma.rn.f64    %fd5682, %fd5682, 0.9999, 0.01;
	// end inline asm
	// begin inline asm
	fma.rn.f32    %f12782, %f12782, 0.9999, 0.01;
	// end inline asm
	// begin inline asm
	fma.rn.f32    %f12784, %f12784, 0.9999, 0.01;
	// end inline asm
	// begin inline asm
	fma.rn.f64    %fd5684, %fd5684, 0.9999, 0.01;
	// end inline asm
	// begin inline asm
	fma.rn.f32    %f12782, %f12782, 0.9999, 0.01;
	// end inline asm
	// begin inline asm
	fma.rn.f32    %f12784, %f12784, 0.9999, 0.01;
	// end inline asm
	// begin inline asm
	fma.rn.f64    %fd5682, %fd5682, 0.9999, 0.01;
	// end inline asm
	// begin inline asm
	fma.rn.f32    %f12782, %f12782, 0.9999, 0.01;
	// end inline asm
	// begin inline asm
	fma.rn.f32    %f12784, %f12784, 0.9999, 0.01;
	// end inline asm
	// begin inline asm
	fma.rn.f64    %fd5684, %fd5684, 0.9999, 0.01;
	// end inline asm
	// begin inline asm
	fma.rn.f32    %f12782, %f12782, 0.9999, 0.01;
	// end inline asm
	// begin inline asm
	fma.rn.f32    %f12784, %f12784, 0.9999, 0.01;
	// end inline asm
	// begin inline asm
	fma.rn.f64    %fd5682, %fd5682, 0.9999, 0.01;
	// end inline asm
	// begin inline asm
	fma.rn.f32    %f12782, %f12782, 0.9999, 0.01;
	// end inline asm
	// begin inline asm
	fma.rn.f32    %f12784, %f12784, 0.9999, 0.01;
	// end inline asm
	// begin inline asm
	fma.rn.f64    %fd5684, %fd5684, 0.9999, 0.01;
	// end inline asm
	// begin inline asm
	fma.rn.f32    %f12782, %f12782, 0.9999, 0.01;
	// end inline asm
	// begin inline asm
	fma.rn.f32    %f12784, %f12784, 0.9999, 0.01;
	// end inline asm
	// begin inline asm
	fma.rn.f64    %fd5682, %fd5682, 0.9999, 0.01;
	// end inline asm
	// begin inline asm
	fma.rn.f32    %f12782, %f12782, 0.9999, 0.01;
	// end inline asm
	// begin inline asm
	fma.rn.f32    %f12784, %f12784, 0.9999, 0.01;
	// end inline asm
	// begin inline asm
	fma.rn.f64    %fd5684, %fd5684, 0.9999, 0.01;
	// end inline asm
	// begin inline asm
	fma.rn.f32    %f12782, %f12782, 0.9999, 0.01;
	// end inline asm
	// begin inline asm
	fma.rn.f32    %f12784, %f12784, 0.9999, 0.01;
	// end inline asm
	// begin inline asm
	fma.rn.f64    %fd5682, %fd5682, 0.9999, 0.01;
	// end inline asm
	// begin inline asm
	fma.rn.f32    %f12782, %f12782, 0.9999, 0.01;
	// end inline asm
	// begin inline asm
	fma.rn.f32    %f12784, %f12784, 0.9999, 0.01;
	// end inline asm
	// begin inline asm
	fma.rn.f64    %fd5684, %fd5684, 0.9999, 0.01;
	// end inline asm
	// begin inline asm
	fma.rn.f32    %f12782, %f12782, 0.9999, 0.01;
	// end inline asm
	// begin inline asm
	fma.rn.f32    %f12784, %f12784, 0.9999, 0.01;
	// end inline asm
	// begin inline asm
	fma.rn.f64    %fd5682, %fd5682, 0.9999, 0.01;
	// end inline asm
	// begin inline asm
	fma.rn.f32    %f12782, %f12782, 0.9999, 0.01;
	// end inline asm
	// begin inline asm
	fma.rn.f32    %f12784, %f12784, 0.9999, 0.01;
	// end inline asm
	// begin inline asm
	fma.rn.f64    %fd5684, %fd5684, 0.9999, 0.01;
	// end inline asm
	// begin inline asm
	fma.rn.f32    %f12782, %f12782, 0.9999, 0.01;
	// end inline asm
	// begin inline asm
	fma.rn.f32    %f12784, %f12784, 0.9999, 0.01;
	// end inline asm
	// begin inline asm
	fma.rn.f64    %fd5682, %fd5682, 0.9999, 0.01;
	// end inline asm
	// begin inline asm
	fma.rn.f32    %f12782, %f12782, 0.9999, 0.01;
	// end inline asm
	// begin inline asm
	fma.rn.f32    %f12784, %f12784, 0.9999, 0.01;
	// end inline asm
	// begin inline asm
	fma.rn.f64    %fd5684, %fd5684, 0.9999, 0.01;
	// end inline asm
	// begin inline asm
	fma.rn.f32    %f12782, %f12782, 0.9999, 0.01;
	// end inline asm
	// begin inline asm
	fma.rn.f32    %f12784, %f12784, 0.9999, 0.01;
	// end inline asm
	// begin inline asm
	fma.rn.f64    %fd5682, %fd5682, 0.9999, 0.01;
	// end inline asm
	// begin inline asm
	fma.rn.f32    %f12782, %f12782, 0.9999, 0.01;
	// end inline asm
	// begin inline asm
	fma.rn.f32    %f12784, %f12784, 0.9999, 0.01;
	// end inline asm
	// begin inline asm
	fma.rn.f64    %fd5684, %fd5684, 0.9999, 0.01;
	// end inline asm
	// begin inline asm
	fma.rn.f32    %f12782, %f12782, 0.9999, 0.01;
	// end inline asm
	// begin inline asm
	fma.rn.f32    %f12784, %f12784, 0.9999, 0.01;
	// end inline asm
	// begin inline asm
	fma.rn.f64    %fd5682, %fd5682, 0.9999, 0.01;
	// end inline asm
	// begin inline asm
	fma.rn.f32    %f12782, %f12782, 0.9999, 0.01;
	// end inline asm
	// begin inline asm
	fma.rn.f32    %f12784, %f12784, 0.9999, 0.01;
	// end inline asm
	// begin inline asm
	fma.rn.f64    %fd5684, %fd5684, 0.9999, 0.01;
	// end inline asm
	// begin inline asm
	fma.rn.f32    %f12782, %f12782, 0.9999, 0.01;
	// end inline asm
	// begin inline asm
	fma.rn.f32    %f12784, %f12784, 0.9999, 0.01;
	// end inline asm
	// begin inline asm
	fma.rn.f64    %fd5682, %fd5682, 0.9999, 0.01;
	// end inline asm
	// begin inline asm
	fma.rn.f32    %f12782, %f12782, 0.9999, 0.01;
	// end inline asm
	// begin inline asm
	fma.rn.f32    %f12784, %f12784, 0.9999, 0.01;
	// end inline asm
	// begin inline asm
	fma.rn.f64    %fd5684, %fd5684, 0.9999, 0.01;
	// end inline asm
	// begin inline asm
	fma.rn.f32    %f12782, %f12782, 0.9999, 0.01;
	// end inline asm
	// begin inline asm
	fma.rn.f32    %f12784, %f12784, 0.9999, 0.01;
	// end inline asm
	// begin inline asm
	fma.rn.f64    %fd5682, %fd5682, 0.9999, 0.01;
	// end inline asm
	// begin inline asm
	fma.rn.f32    %f12782, %f12782, 0.9999, 0.01;
	// end inline asm
	// begin inline asm
	fma.rn.f32    %f12784, %f12784, 0.9999, 0.01;
	// end inline asm
	// begin inline asm
	fma.rn.f64    %fd5684, %fd5684, 0.9999, 0.01;
	// end inline asm
	// begin inline asm
	fma.rn.f32    %f12782, %f12782, 0.9999, 0.01;
	// end inline asm
	// begin inline asm
	fma.rn.f32    %f12784, %f12784, 0.9999, 0.01;
	// end inline asm
	// begin inline asm
	fma.rn.f64    %fd5682, %fd5682, 0.9999, 0.01;
	// end inline asm
	// begin inline asm
	fma.rn.f32    %f12782, %f12782, 0.9999, 0.01;
	// end inline asm
	// begin inline asm
	fma.rn.f32    %f12784, %f12784, 0.9999, 0.01;
	// end inline asm
	// begin inline asm
	fma.rn.f64    %fd5684, %fd5684, 0.9999, 0.01;
	// end inline asm
	// begin inline asm
	fma.rn.f32    %f12782, %f12782, 0.9999, 0.01;
	// end inline asm
	// begin inline asm
	fma.rn.f32    %f12784, %f12784, 0.9999, 0.01;
	// end inline asm
	// begin inline asm
	fma.rn.f64    %fd5682, %fd5682, 0.9999, 0.01;
	// end inline asm
	// begin inline asm
	fma.rn.f32    %f12782, %f12782, 0.9999, 0.01;
	// end inline asm
	// begin inline asm
	fma.rn.f32    %f12784, %f12784, 0.9999, 0.01;
	// end inline asm
	// begin inline asm
	fma.rn.f64    %fd5684, %fd5684, 0.9999, 0.01;
	// end inline asm
	// begin inline asm
	fma.rn.f32    %f12782, %f12782, 0.9999, 0.01;
	// end inline asm
	// begin inline asm
	fma.rn.f32    %f12784, %f12784, 0.9999, 0.01;
	// end inline asm
	// begin inline asm
	fma.rn.f64    %fd5682, %fd5682, 0.9999, 0.01;
	// end inline asm
	// begin inline asm
	fma.rn.f32    %f12782, %f12782, 0.9999, 0.01;
	// end inline asm
	// begin inline asm
	fma.rn.f32    %f12784, %f12784, 0.9999, 0.01;
	// end inline asm
	// begin inline asm
	fma.rn.f64    %fd5684, %fd5684, 0.9999, 0.01;
	// end inline asm
	// begin inline asm
	fma.rn.f32    %f12782, %f12782, 0.9999, 0.01;
	// end inline asm
	// begin inline asm
	fma.rn.f32    %f12784, %f12784, 0.9999, 0.01;
	// end inline asm
	// begin inline asm
	fma.rn.f64    %fd5682, %fd5682, 0.9999, 0.01;
	// end inline asm
	// begin inline asm
	fma.rn.f32    %f12782, %f12782, 0.9999, 0.01;
	// end inline asm
	// begin inline asm
	fma.rn.f32    %f12784, %f12784, 0.9999, 0.01;
	// end inline asm
	// begin inline asm
	fma.rn.f64    %fd5684, %fd5684, 0.9999, 0.01;
	// end inline asm
	// begin inline asm
	fma.rn.f32    %f12782, %f12782, 0.9999, 0.01;
	// end inline asm
	// begin inline asm
	fma.rn.f32    %f12784, %f12784, 0.9999, 0.01;
	// end inline asm
	// begin inline asm
	fma.rn.f64    %fd5682, %fd5682, 0.9999, 0.01;
	// end inline asm
	// begin inline asm
	fma.rn.f32    %f12782, %f12782, 0.9999, 0.01;
	// end inline asm
	// begin inline asm
	fma.rn.f32    %f12784, %f12784, 0.9999, 0.01;
	// end inline asm
	// begin inline asm
	fma.rn.f64    %fd5684, %fd5684, 0.9999, 0.01;
	// end inline asm
	// begin inline asm
	fma.rn.f32    %f12782, %f12782, 0.9999, 0.01;
	// end inline asm
	// begin inline asm
	fma.rn.f32    %f12784, %f12784, 0.9999, 0.01;
	// end inline asm
	// begin inline asm
	fma.rn.f64    %fd5682, %fd5682, 0.9999, 0.01;
	// end inline asm
	// begin inline asm
	fma.rn.f32    %f12782, %f12782, 0.9999, 0.01;
	// end inline asm
	// begin inline asm
	fma.rn.f32    %f12784, %f12784, 0.9999, 0.01;
	// end inline asm
	// begin inline asm
	fma.rn.f64    %fd5684, %fd5684, 0.9999, 0.01;
	// end inline asm
	// begin inline asm
	fma.rn.f32    %f12782, %f12782, 0.9999, 0.01;
	// end inline asm
	// begin inline asm
	fma.rn.f32    %f12784, %f12784, 0.9999, 0.01;
	// end inline asm
	// begin inline asm
	fma.rn.f64    %fd5682, %fd5682, 0.9999, 0.01;
	// end inline asm
	// begin inline asm
	fma.rn.f32    %f12782, %f12782, 0.9999, 0.01;
	// end inline asm
	// begin inline asm
	fma.rn.f32    %f12784, %f12784, 0.9999, 0.01;
	// end inline asm
	// begin inline asm
	fma.rn.f64    %fd5684, %fd5684, 0.9999, 0.01;
	// end inline asm
	// begin inline asm
	fma.rn.f32    %f12782, %f12782, 0.9999, 0.01;
	// end inline asm
	// begin inline asm
	fma.rn.f32    %f12784, %f12784, 0.9999, 0.01;
	// end inline asm
	// begin inline asm
	fma.rn.f64    %fd5682, %fd5682, 0.9999, 0.01;
	// end inline asm
	// begin inline asm
	fma.rn.f32    %f12782, %f12782, 0.9999, 0.01;
	// end inline asm
	// begin inline asm
	fma.rn.f32    %f12784, %f12784, 0.9999, 0.01;
	// end inline asm
	// begin inline asm
	fma.rn.f64    %fd5684, %fd5684, 0.9999, 0.01;
	// end inline asm
	// begin inline asm
	fma.rn.f32    %f12782, %f12782, 0.9999, 0.01;
	// end inline asm
	// begin inline asm
	fma.rn.f32    %f12784, %f12784, 0.9999, 0.01;
	// end inline asm
	// begin inline asm
	fma.rn.f64    %fd5682, %fd5682, 0.9999, 0.01;
	// end inline asm
	// begin inline asm
	fma.rn.f32    %f12782, %f12782, 0.9999, 0.01;
	// end inline asm
	// begin inline asm
	fma.rn.f32    %f12784, %f12784, 0.9999, 0.01;
	// end inline asm
	// begin inline asm
	fma.rn.f64    %fd5684, %fd5684, 0.9999, 0.01;
	// end inline asm
	// begin inline asm
	fma.rn.f32    %f12782, %f12782, 0.9999, 0.01;
	// end inline asm
	// begin inline asm
	fma.rn.f32    %f12784, %f12784, 0.9999, 0.01;
	// end inline asm
	// begin inline asm
	fma.rn.f64    %fd5682, %fd5682, 0.9999, 0.01;
	// end inline asm
	// begin inline asm
	fma.rn.f32    %f12782, %f12782, 0.9999, 0.01;
	// end inline asm
	// begin inline asm
	fma.rn.f32    %f12784, %f12784, 0.9999, 0.01;
	// end inline asm
	// begin inline asm
	fma.rn.f64    %fd5684, %fd5684, 0.9999, 0.01;
	// end inline asm
	// begin inline asm
	fma.rn.f32    %f12782, %f12782, 0.9999, 0.01;
	// end inline asm
	// begin inline asm
	fma.rn.f32    %f12784, %f12784, 0.9999, 0.01;
	// end inline asm
	// begin inline asm
	fma.rn.f64    %fd5682, %fd5682, 0.9999, 0.01;
	// end inline asm
	// begin inline asm
	fma.rn.f32    %f12782, %f12782, 0.9999, 0.01;
	// end inline asm
	// begin inline asm
	fma.rn.f32    %f12784, %f12784, 0.9999, 0.01;
	// end inline asm
	// begin inline asm
	fma.rn.f64    %fd5684, %fd5684, 0.9999, 0.01;
	// end inline asm
	// begin inline asm
	fma.rn.f32    %f12782, %f12782, 0.9999, 0.01;
	// end inline asm
	// begin inline asm
	fma.rn.f32    %f12784, %f12784, 0.9999, 0.01;
	// end inline asm
	// begin inline asm
	fma.rn.f64    %fd5682, %fd5682, 0.9999, 0.01;
	// end inline asm
	// begin inline asm
	fma.rn.f32    %f12782, %f12782, 0.9999, 0.01;
	// end inline asm
	// begin inline asm
	fma.rn.f32    %f12784, %f12784, 0.9999, 0.01;
	// end inline asm
	// begin inline asm
	fma.rn.f64    %fd5684, %fd5684, 0.9999, 0.01;
	// end inline asm
	// begin inline asm
	fma.rn.f32    %f12782, %f12782, 0.9999, 0.01;
	// end inline asm
	// begin inline asm
	fma.rn.f32    %f12784, %f12784, 0.9999, 0.01;
	// end inline asm
	// begin inline asm
	fma.rn.f64    %fd5682, %fd5682, 0.9999, 0.01;
	// end inline asm
	// begin inline asm
	fma.rn.f32    %f12782, %f12782, 0.9999, 0.01;
	// end inline asm
	// begin inline asm
	fma.rn.f32    %f12784, %f12784, 0.9999, 0.01;
	// end inline asm
	// begin inline asm
	fma.rn.f64    %fd5684, %fd5684, 0.9999, 0.01;
	// end inline asm
	// begin inline asm
	fma.rn.f32    %f12782, %f12782, 0.9999, 0.01;
	// end inline asm
	// begin inline asm
	fma.rn.f32    %f12784, %f12784, 0.9999, 0.01;
	// end inline asm
	// begin inline asm
	fma.rn.f64    %fd5682, %fd5682, 0.9999, 0.01;
	// end inline asm
	// begin inline asm
	fma.rn.f32    %f12782, %f12782, 0.9999, 0.01;
	// end inline asm
	// begin inline asm
	fma.rn.f32    %f12784, %f12784, 0.9999, 0.01;
	// end inline asm
	// begin inline asm
	fma.rn.f64    %fd5684, %fd5684, 0.9999, 0.01;
	// end inline asm
	// begin inline asm
	fma.rn.f32    %f12782, %f12782, 0.9999, 0.01;
	// end inline asm
	// begin inline asm
	fma.rn.f32    %f12784, %f12784, 0.9999, 0.01;
	// end inline asm
	// begin inline asm
	fma.rn.f64    %fd5682, %fd5682, 0.9999, 0.01;
	// end inline asm
	// begin inline asm
	fma.rn.f32    %f12782, %f12782, 0.9999, 0.01;
	// end inline asm
	// begin inline asm
	fma.rn.f32    %f12784, %f12784, 0.9999, 0.01;
	// end inline asm
	// begin inline asm
	fma.rn.f64    %fd5684, %fd5684, 0.9999, 0.01;
	// end inline asm
	// begin inline asm
	fma.rn.f32    %f12782, %f12782, 0.9999, 0.01;
	// end inline asm
	// begin inline asm
	fma.rn.f32    %f12784, %f12784, 0.9999, 0.01;
	// end inline asm
	// begin inline asm
	fma.rn.f64    %fd5682, %fd5682, 0.9999, 0.01;
	// end inline asm
	// begin inline asm
	fma.rn.f32    %f12782, %f12782, 0.9999, 0.01;
	// end inline asm
	// begin inline asm
	fma.rn.f32    %f12784, %f12784, 0.9999, 0.01;
	// end inline asm
	// begin inline asm
	fma.rn.f64    %fd5684, %fd5684, 0.9999, 0.01;
	// end inline asm
	// begin inline asm
	fma.rn.f32    %f12782, %f12782, 0.9999, 0.01;
	// end inline asm
	// begin inline asm
	fma.rn.f32    %f12784, %f12784, 0.9999, 0.01;
	// end inline asm
	// begin inline asm
	fma.rn.f64    %fd5682, %fd5682, 0.9999, 0.01;
	// end inline asm
	// begin inline asm
	fma.rn.f32    %f12782, %f12782, 0.9999, 0.01;
	// end inline asm
	// begin inline asm
	fma.rn.f32    %f12784, %f12784, 0.9999, 0.01;
	// end inline asm
	// begin inline asm
	fma.rn.f64    %fd5684, %fd5684, 0.9999, 0.01;
	// end inline asm
	// begin inline asm
	fma.rn.f32    %f12782, %f12782, 0.9999, 0.01;
	// end inline asm
	// begin inline asm
	fma.rn.f32    %f12784, %f12784, 0.9999, 0.01;
	// end inline asm
	// begin inline asm
	fma.rn.f64    %fd5682, %fd5682, 0.9999, 0.01;
	// end inline asm
	// begin inline asm
	fma.rn.f32    %f12782, %f12782, 0.9999, 0.01;
	// end inline asm
	// begin inline asm
	fma.rn.f32    %f12784, %f12784, 0.9999, 0.01;
	// end inline asm
	// begin inline asm
	fma.rn.f64    %fd5684, %fd5684, 0.9999, 0.01;
	// end inline asm
	// begin inline asm
	fma.rn.f32    %f12782, %f12782, 0.9999, 0.01;
	// end inline asm
	// begin inline asm
	fma.rn.f32    %f12784, %f12784, 0.9999, 0.01;
	// end inline asm
	// begin inline asm
	fma.rn.f64    %fd5682, %fd5682, 0.9999, 0.01;
	// end inline asm
	// begin inline asm
	fma.rn.f32    %f12782, %f12782, 0.9999, 0.01;
	// end inline asm
	// begin inline asm
	fma.rn.f32    %f12784, %f12784, 0.9999, 0.01;
	// end inline asm
	// begin inline asm
	fma.rn.f64    %fd5684, %fd5684, 0.9999, 0.01;
	// end inline asm
	// begin inline asm
	fma.rn.f32    %f12782, %f12782, 0.9999, 0.01;
	// end inline asm
	// begin inline asm
	fma.rn.f32    %f12784, %f12784, 0.9999, 0.01;
	// end inline asm
	// begin inline asm
	fma.rn.f64    %fd5682, %fd5682, 0.9999, 0.01;
	// end inline asm
	// begin inline asm
	fma.rn.f32    %f12782, %f12782, 0.9999, 0.01;
	// end inline asm
	// begin inline asm
	fma.rn.f32    %f12784, %f12784, 0.9999, 0.01;
	// end inline asm
	// begin inline asm
	fma.rn.f64    %fd5684, %fd5684, 0.9999, 0.01;
	// end inline asm
	// begin inline asm
	fma.rn.f32    %f12782, %f12782, 0.9999, 0.01;
	// end inline asm
	// begin inline asm
	fma.rn.f32    %f12784, %f12784, 0.9999, 0.01;
	// end inline asm
	// begin inline asm
	fma.rn.f64    %fd5682, %fd5682, 0.9999, 0.01;
	// end inline asm
	// begin inline asm
	fma.rn.f32    %f12782, %f12782, 0.9999, 0.01;
	// end inline asm
	// begin inline asm
	fma.rn.f32    %f12784, %f12784, 0.9999, 0.01;
	// end inline asm
	// begin inline asm
	fma.rn.f64    %fd5684, %fd5684, 0.9999, 0.01;
	// end inline asm
	// begin inline asm
	fma.rn.f32    %f12782, %f12782, 0.9999, 0.01;
	// end inline asm
	// begin inline asm
	fma.rn.f32    %f12784, %f12784, 0.9999, 0.01;
	// end inline asm
	// begin inline asm
	fma.rn.f64    %fd5682, %fd5682, 0.9999, 0.01;
	// end inline asm
	// begin inline asm
	fma.rn.f32    %f12782, %f12782, 0.9999, 0.01;
	// end inline asm
	// begin inline asm
	fma.rn.f32    %f12784, %f12784, 0.9999, 0.01;
	// end inline asm
	// begin inline asm
	fma.rn.f64    %fd5684, %fd5684, 0.9999, 0.01;
	// end inline asm
	// begin inline asm
	fma.rn.f32    %f12782, %f12782, 0.9999, 0.01;
	// end inline asm
	// begin inline asm
	fma.rn.f32    %f12784, %f12784, 0.9999, 0.01;
	// end inline asm
	// begin inline asm
	fma.rn.f64    %fd5682, %fd5682, 0.9999, 0.01;
	// end inline asm
	// begin inline asm
	fma.rn.f32    %f12782, %f12782, 0.9999, 0.01;
	// end inline asm
	// begin inline asm
	fma.rn.f32    %f12784, %f12784, 0.9999, 0.01;
	// end inline asm
	// begin inline asm
	fma.rn.f64    %fd5684, %fd5684, 0.9999, 0.01;
	// end inline asm
	// begin inline asm
	fma.rn.f32    %f12782, %f12782, 0.9999, 0.01;
	// end inline asm
	// begin inline asm
	fma.rn.f32    %f12784, %f12784, 0.9999, 0.01;
	// end inline asm
	// begin inline asm
	fma.rn.f64    %fd5682, %fd5682, 0.9999, 0.01;
	// end inline asm
	// begin inline asm
	fma.rn.f32    %f12782, %f12782, 0.9999, 0.01;
	// end inline asm
	// begin inline asm
	fma.rn.f32    %f12784, %f12784, 0.9999, 0.01;
	// end inline asm
	// begin inline asm
	fma.rn.f64    %fd5684, %fd5684, 0.9999, 0.01;
	// end inline asm
	// begin inline asm
	fma.rn.f32    %f12782, %f12782, 0.9999, 0.01;
	// end inline asm
	// begin inline asm
	fma.rn.f32    %f12784, %f12784, 0.9999, 0.01;
	// end inline asm
	// begin inline asm
	fma.rn.f64    %fd5682, %fd5682, 0.9999, 0.01;
	// end inline asm
	// begin inline asm
	fma.rn.f32    %f12782, %f12782, 0.9999, 0.01;
	// end inline asm
	// begin inline asm
	fma.rn.f32    %f12784, %f12784, 0.9999, 0.01;
	// end inline asm
	// begin inline asm
	fma.rn.f64    %fd5684, %fd5684, 0.9999, 0.01;
	// end inline asm
	// begin inline asm
	fma.rn.f32    %f12782, %f12782, 0.9999, 0.01;
	// end inline asm
	// begin inline asm
	fma.rn.f32    %f12784, %f12784, 0.9999, 0.01;
	// end inline asm
	// begin inline asm
	fma.rn.f64    %fd5682, %fd5682, 0.9999, 0.01;
	// end inline asm
	// begin inline asm
	fma.rn.f32    %f12782, %f12782, 0.9999, 0.01;
	// end inline asm
	// begin inline asm
	fma.rn.f32    %f12784, %f12784, 0.9999, 0.01;
	// end inline asm
	// begin inline asm
	fma.rn.f64    %fd5684, %fd5684, 0.9999, 0.01;
	// end inline asm
	// begin inline asm
	fma.rn.f32    %f12782, %f12782, 0.9999, 0.01;
	// end inline asm
	// begin inline asm
	fma.rn.f32    %f12784, %f12784, 0.9999, 0.01;
	// end inline asm
	// begin inline asm
	fma.rn.f64    %fd5682, %fd5682, 0.9999, 0.01;
	// end inline asm
	// begin inline asm
	fma.rn.f32    %f12782, %f12782, 0.9999, 0.01;
	// end inline asm
	// begin inline asm
	fma.rn.f32    %f12784, %f12784, 0.9999, 0.01;
	// end inline asm
	// begin inline asm
	fma.rn.f64    %fd5684, %fd5684, 0.9999, 0.01;
	// end inline asm
	// begin inline asm
	fma.rn.f32    %f12782, %f12782, 0.9999, 0.01;
	// end inline asm
	// begin inline asm
	fma.rn.f32    %f12784, %f12784, 0.9999, 0.01;
	// end inline asm
	// begin inline asm
	fma.rn.f64    %fd5682, %fd5682, 0.9999, 0.01;
	// end inline asm
	// begin inline asm
	fma.rn.f32    %f12782, %f12782, 0.9999, 0.01;
	// end inline asm
	// begin inline asm
	fma.rn.f32    %f12784, %f12784, 0.9999, 0.01;
	// end inline asm
	// begin inline asm
	fma.rn.f64    %fd5684, %fd5684, 0.9999, 0.01;
	// end inline asm
	// begin inline asm
	fma.rn.f32    %f12782, %f12782, 0.9999, 0.01;
	// end inline asm
	// begin inline asm
	fma.rn.f32    %f12784, %f12784, 0.9999, 0.01;
	// end inline asm
	// begin inline asm
	fma.rn.f64    %fd5682, %fd5682, 0.9999, 0.01;
	// end inline asm
	// begin inline asm
	fma.rn.f32    %f12782, %f12782, 0.9999, 0.01;
	// end inline asm
	// begin inline asm
	fma.rn.f32    %f12784, %f12784, 0.9999, 0.01;
	// end inline asm
	// begin inline asm
	fma.rn.f64    %fd5684, %fd5684, 0.9999, 0.01;
	// end inline asm
	// begin inline asm
	fma.rn.f32    %f12782, %f12782, 0.9999, 0.01;
	// end inline asm
	// begin inline asm
	fma.rn.f32    %f12784, %f12784, 0.9999, 0.01;
	// end inline asm
	// begin inline asm
	fma.rn.f64    %fd5682, %fd5682, 0.9999, 0.01;
	// end inline asm
	// begin inline asm
	fma.rn.f32    %f12782, %f12782, 0.9999, 0.01;
	// end inline asm
	// begin inline asm
	fma.rn.f32    %f12784, %f12784, 0.9999, 0.01;
	// end inline asm
	// begin inline asm
	fma.rn.f64    %fd5684, %fd5684, 0.9999, 0.01;
	// end inline asm
	// begin inline asm
	fma.rn.f32    %f12782, %f12782, 0.9999, 0.01;
	// end inline asm
	// begin inline asm
	fma.rn.f32    %f12784, %f12784, 0.9999, 0.01;
	// end inline asm
	// begin inline asm
	fma.rn.f64    %fd5682, %fd5682, 0.9999, 0.01;
	// end inline asm
	// begin inline asm
	fma.rn.f32    %f12782, %f12782, 0.9999, 0.01;
	// end inline asm
	// begin inline asm
	fma.rn.f32    %f12784, %f12784, 0.9999, 0.01;
	// end inline asm
	// begin inline asm
	fma.rn.f64    %fd5684, %fd5684, 0.9999, 0.01;
	// end inline asm
	// begin inline asm
	fma.rn.f32    %f12782, %f12782, 0.9999, 0.01;
	// end inline asm
	// begin inline asm
	fma.rn.f32    %f12784, %f12784, 0.9999, 0.01;
	// end inline asm
	// begin inline asm
	fma.rn.f64    %fd5682, %fd5682, 0.9999, 0.01;
	// end inline asm
	// begin inline asm
	fma.rn.f32    %f12782, %f12782, 0.9999, 0.01;
	// end inline asm
	// begin inline asm
	fma.rn.f32    %f12784, %f12784, 0.9999, 0.01;
	// end inline asm
	// begin inline asm
	fma.rn.f64    %fd5684, %fd5684, 0.9999, 0.01;
	// end inline asm
	// begin inline asm
	fma.rn.f32    %f12782, %f12782, 0.9999, 0.01;
	// end inline asm
	// begin inline asm
	fma.rn.f32    %f12784, %f12784, 0.9999, 0.01;
	// end inline asm
	mov.f64 	%fd7102, %fd5682;
	// begin inline asm
	fma.rn.f64    %fd7102, %fd7102, 0.9999, 0.01;
	// end inline asm
	// begin inline asm
	fma.rn.f32    %f12782, %f12782, 0.9999, 0.01;
	// end inline asm
	// begin inline asm
	fma.rn.f32    %f12784, %f12784, 0.9999, 0.01;
	// end inline asm
	mov.f64 	%fd7104, %fd5684;
	// begin inline asm
	fma.rn.f64    %fd7104, %fd7104, 0.9999, 0.01;
	// end inline asm
	// begin inline asm
	fma.rn.f32    %f12782, %f12782, 0.9999, 0.01;
	// end inline asm
	// begin inline asm
	fma.rn.f32    %f12784, %f12784, 0.9999, 0.01;
	// end inline asm
	// begin inline asm
	fma.rn.f64    %fd7102, %fd7102, 0.9999, 0.01;
	// end inline asm
	mov.f32 	%f14202, %f12782;
	// begin inline asm
	fma.rn.f32    %f14202, %f14202, 0.9999, 0.01;
	// end inline asm
	mov.f32 	%f14204, %f12784;
	// begin inline asm
	fma.rn.f32    %f14204, %f14204, 0.9999, 0.01;
	// end inline asm
	// begin inline asm
	fma.rn.f64    %fd7104, %fd7104, 0.9999, 0.01;
	// end inline asm
	// begin inline asm
	fma.rn.f32    %f14202, %f14202, 0.9999, 0.01;
	// end inline asm
	// begin inline asm
	fma.rn.f32    %f14204, %f14204, 0.9999, 0.01;
	// end inline asm
	// begin inline asm
	fma.rn.f64    %fd7102, %fd7102, 0.9999, 0.01;
	// end inline asm
	// begin inline asm
	fma.rn.f32    %f14202, %f14202, 0.9999, 0.01;
	// end inline asm
	// begin inline asm
	fma.rn.f32    %f14204, %f14204, 0.9999, 0.01;
	// end inline asm
	// begin inline asm
	fma.rn.f64    %fd7104, %fd7104, 0.9999, 0.01;
	// end inline asm
	// begin inline asm
	fma.rn.f32    %f14202, %f14202, 0.9999, 0.01;
	// end inline asm
	// begin inline asm
	fma.rn.f32    %f14204, %f14204, 0.9999, 0.01;
	// end inline asm
	// begin inline asm
	fma.rn.f64    %fd7102, %fd7102, 0.9999, 0.01;
	// end inline asm
	// begin inline asm
	fma.rn.f32    %f14202, %f14202, 0.9999, 0.01;
	// end inline asm
	// begin inline asm
	fma.rn.f32    %f14204, %f14204, 0.9999, 0.01;
	// end inline asm
	// begin inline asm
	fma.rn.f64    %fd7104, %fd7104, 0.9999, 0.01;
	// end inline asm
	// begin inline asm
	fma.rn.f32    %f14202, %f14202, 0.9999, 0.01;
	// end inline asm
	// begin inline asm
	fma.rn.f32    %f14204, %f14204, 0.9999, 0.01;
	// end inline asm
	// begin inline asm
	fma.rn.f64    %fd7102, %fd7102, 0.9999, 0.01;
	// end inline asm
	// begin inline asm
	fma.rn.f32    %f14202, %f14202, 0.9999, 0.01;
	// end inline asm
	// begin inline asm
	fma.rn.f32    %f14204, %f14204, 0.9999, 0.01;
	// end inline asm
	// begin inline asm
	fma.rn.f64    %fd7104, %fd7104, 0.9999, 0.01;
	// end inline asm
	// begin inline asm
	fma.rn.f32    %f14202, %f14202, 0.9999, 0.01;
	// end inline asm
	// begin inline asm
	fma.rn.f32    %f14204, %f14204, 0.9999, 0.01;
	// end inline asm
	// begin inline asm
	fma.rn.f64    %fd7102, %fd7102, 0.9999, 0.01;
	// end inline asm
	// begin inline asm
	fma.rn.f32    %f14202, %f14202, 0.9999, 0.01;
	// end inline asm
	// begin inline asm
	fma.rn.f32    %f14204, %f14204, 0.9999, 0.01;
	// end inline asm
	// begin inline asm
	fma.rn.f64    %fd7104, %fd7104, 0.9999, 0.01;
	// end inline asm
	// begin inline asm
	fma.rn.f32    %f14202, %f14202, 0.9999, 0.01;
	// end inline asm
	// begin inline asm
	fma.rn.f32    %f14204, %f14204, 0.9999, 0.01;
	// end inline asm
	// begin inline asm
	fma.rn.f64    %fd7102, %fd7102, 0.9999, 0.01;
	// end inline asm
	// begin inline asm
	fma.rn.f32    %f14202, %f14202, 0.9999, 0.01;
	// end inline asm
	// begin inline asm
	fma.rn.f32    %f14204, %f14204, 0.9999, 0.01;
	// end inline asm
	// begin inline asm
	fma.rn.f64    %fd7104, %fd7104, 0.9999, 0.01;
	// end inline asm
	// begin inline asm
	fma.rn.f32    %f14202, %f14202, 0.9999, 0.01;
	// end inline asm
	// begin inline asm
	fma.rn.f32    %f14204, %f14204, 0.9999, 0.01;
	// end inline asm
	// begin inline asm
	fma.rn.f64    %fd7102, %fd7102, 0.9999, 0.01;
	// end inline asm
	// begin inline asm
	fma.rn.f32    %f14202, %f14202, 0.9999, 0.01;
	// end inline asm
	// begin inline asm
	fma.rn.f32    %f14204, %f14204, 0.9999, 0.01;
	// end inline asm
	// begin inline asm
	fma.rn.f64    %fd7104, %fd7104, 0.9999, 0.01;
	// end inline asm
	// begin inline asm
	fma.rn.f32    %f14202, %f14202, 0.9999, 0.01;
	// end inline asm
	// begin inline asm
	fma.rn.f32    %f14204, %f14204, 0.9999, 0.01;
	// end inline asm
	// begin inline asm
	fma.rn.f64    %fd7102, %fd7102, 0.9999, 0.01;
	// end inline asm
	// begin inline asm
	fma.rn.f32    %f14202, %f14202, 0.9999, 0.01;
	// end inline asm
	// begin inline asm
	fma.rn.f32    %f14204, %f14204, 0.9999, 0.01;
	// end inline asm
	// begin inline asm
	fma.rn.f64    %fd7104, %fd7104, 0.9999, 0.01;
	// end inline asm
	// begin inline asm
	fma.rn.f32    %f14202, %f14202, 0.9999, 0.01;
	// end inline asm
	// begin inline asm
	fma.rn.f32    %f14204, %f14204, 0.9999, 0.01;
	// end inline asm
	// begin inline asm
	fma.rn.f64    %fd7102, %fd7102, 0.9999, 0.01;
	// end inline asm
	// begin inline asm
	fma.rn.f32    %f14202, %f14202, 0.9999, 0.01;
	// end inline asm
	// begin inline asm
	fma.rn.f32    %f14204, %f14204, 0.9999, 0.01;
	// end inline asm
	// begin inline asm
	fma.rn.f64    %fd7104, %fd7104, 0.9999, 0.01;
	// end inline asm
	// begin inline asm
	fma.rn.f32    %f14202, %f14202, 0.9999, 0.01;
	// end inline asm
	// begin inline asm
	fma.rn.f32    %f14204, %f14204, 0.9999, 0.01;
	// end inline asm
	// begin inline asm
	fma.rn.f64    %fd7102, %fd7102, 0.9999, 0.01;
	// end inline asm
	// begin inline asm
	fma.rn.f32    %f14202, %f14202, 0.9999, 0.01;
	// end inline asm
	// begin inline asm
	fma.rn.f32    %f14204, %f14204, 0.9999, 0.01;
	// end inline asm
	// begin inline asm
	fma.rn.f64    %fd7104, %fd7104, 0.9999, 0.01;
	// end inline asm
	// begin inline asm
	fma.rn.f32    %f14202, %f14202, 0.9999, 0.01;
	// end inline asm
	// begin inline asm
	fma.rn.f32    %f14204, %f14204, 0.9999, 0.01;
	// end inline asm
	// begin inline asm
	fma.rn.f64    %fd7102, %fd7102, 0.9999, 0.01;
	// end inline asm
	// begin inline asm
	fma.rn.f32    %f14202, %f14202, 0.9999, 0.01;
	// end inline asm
	// begin inline asm
	fma.rn.f32    %f14204, %f14204, 0.9999, 0.01;
	// end inline asm
	// begin inline asm
	fma.rn.f64    %fd7104, %fd7104, 0.9999, 0.01;
	// end inline asm
	// begin inline asm
	fma.rn.f32    %f14202, %f14202, 0.9999, 0.01;
	// end inline asm
	// begin inline asm
	fma.rn.f32    %f14204, %f14204, 0.9999, 0.01;
	// end inline asm
	// begin inline asm
	fma.rn.f64    %fd7102, %fd7102, 0.9999, 0.01;
	// end inline asm
	// begin inline asm
	fma.rn.f32    %f14202, %f14202, 0.9999, 0.01;
	// end inline asm
	// begin inline asm
	fma.rn.f32    %f14204, %f14204, 0.9999, 0.01;
	// end inline asm
	// begin inline asm
	fma.rn.f64    %fd7104, %fd7104, 0.9999, 0.01;
	// end inline asm
	// begin inline asm
	fma.rn.f32    %f14202, %f14202, 0.9999, 0.01;
	// end inline asm
	// begin inline asm
	fma.rn.f32    %f14204, %f14204, 0.9999, 0.01;
	// end inline asm
	// begin inline asm
	fma.rn.f64    %fd7102, %fd7102, 0.9999, 0.01;
	// end inline asm
	// begin inline asm
	fma.rn.f32    %f14202, %f14202, 0.9999, 0.01;
	// end inline asm
	// begin inline asm
	fma.rn.f32    %f14204, %f14204, 0.9999, 0.01;
	// end inline asm
	// begin inline asm
	fma.rn.f64    %fd7104, %fd7104, 0.9999, 0.01;
	// end inline asm
	// begin inline asm
	fma.rn.f32    %f14202, %f14202, 0.9999, 0.01;
	// end inline asm
	// begin inline asm
	fma.rn.f32    %f14204, %f14204, 0.9999, 0.01;
	// end inline asm
	// begin inline asm
	fma.rn.f64    %fd7102, %fd7102, 0.9999, 0.01;
	// end inline asm
	// begin inline asm
	fma.rn.f32    %f14202, %f14202, 0.9999, 0.01;
	// end inline asm
	// begin inline asm
	fma.rn.f32    %f14204, %f14204, 0.9999, 0.01;
	// end inline asm
	// begin inline asm
	fma.rn.f64    %fd7104, %fd7104, 0.9999, 0.01;
	// end inline asm
	// begin inline asm
	fma.rn.f32    %f14202, %f14202, 0.9999, 0.01;
	// end inline asm
	// begin inline asm
	fma.rn.f32    %f14204, %f14204, 0.9999, 0.01;
	// end inline asm
	// begin inline asm
	fma.rn.f64    %fd7102, %fd7102, 0.9999, 0.01;
	// end inline asm
	// begin inline asm
	fma.rn.f32    %f14202, %f14202, 0.9999, 0.01;
	// end inline asm
	// begin inline asm
	fma.rn.f32    %f14204, %f14204, 0.9999, 0.01;
	// end inline asm
	// begin inline asm
	fma.rn.f64    %fd7104, %fd7104, 0.9999, 0.01;
	// end inline asm
	// begin inline asm
	fma.rn.f32    %f14202, %f14202, 0.9999, 0.01;
	// end inline asm
	// begin inline asm
	fma.rn.f32    %f14204, %f14204, 0.9999, 0.01;
	// end inline asm
	// begin inline asm
	fma.rn.f64    %fd7102, %fd7102, 0.9999, 0.01;
	// end inline asm
	// begin inline asm
	fma.rn.f32    %f14202, %f14202, 0.9999, 0.01;
	// end inline asm
	// begin inline asm
	fma.rn.f32    %f14204, %f14204, 0.9999, 0.01;
	// end inline asm
	// begin inline asm
	fma.rn.f64    %fd7104, %fd7104, 0.9999, 0.01;
	// end inline asm
	// begin inline asm
	fma.rn.f32    %f14202, %f14202, 0.9999, 0.01;
	// end inline asm
	// begin inline asm
	fma.rn.f32    %f14204, %f14204, 0.9999, 0.01;
	// end inline asm
	// begin inline asm
	fma.rn.f64    %fd7102, %fd7102, 0.9999, 0.01;
	// end inline asm
	// begin inline asm
	fma.rn.f32    %f14202, %f14202, 0.9999, 0.01;
	// end inline asm
	// begin inline asm
	fma.rn.f32    %f14204, %f14204, 0.9999, 0.01;
	// end inline asm
	// begin inline asm
	fma.rn.f64    %fd7104, %fd7104, 0.9999, 0.01;
	// end inline asm
	// begin inline asm
	fma.rn.f32    %f14202, %f14202, 0.9999, 0.01;
	// end inline asm
	// begin inline asm
	fma.rn.f32    %f14204, %f14204, 0.9999, 0.01;
	// end inline asm
	// begin inline asm
	fma.rn.f64    %fd7102, %fd7102, 0.9999, 0.01;
	// end inline asm
	// begin inline asm
	fma.rn.f32    %f14202, %f14202, 0.9999, 0.01;
	// end inline asm
	// begin inline asm
	fma.rn.f32    %f14204, %f14204, 0.9999, 0.01;
	// end inline asm
	// begin inline asm
	fma.rn.f64    %fd7104, %fd7104, 0.9999, 0.01;
	// end inline asm
	// begin inline asm
	fma.rn.f32    %f14202, %f14202, 0.9999, 0.01;
	// end inline asm
	// begin inline asm
	fma.rn.f32    %f14204, %f14204, 0.9999, 0.01;
	// end inline asm
	// begin inline asm
	fma.rn.f64    %fd7102, %fd7102, 0.9999, 0.01;
	// end inline asm
	// begin inline asm
	fma.rn.f32    %f14202, %f14202, 0.9999, 0.01;
	// end inline asm
	// begin inline asm
	fma.rn.f32    %f14204, %f14204, 0.9999, 0.01;
	// end inline asm
	// begin inline asm
	fma.rn.f64    %fd7104, %fd7104, 0.9999, 0.01;
	// end inline asm
	// begin inline asm
	fma.rn.f32    %f14202, %f14202, 0.9999, 0.01;
	// end inline asm
	// begin inline asm
	fma.rn.f32    %f14204, %f14204, 0.9999, 0.01;
	// end inline asm
	// begin inline asm
	fma.rn.f64    %fd7102, %fd7102, 0.9999, 0.01;
	// end inline asm
	// begin inline asm
	fma.rn.f32    %f14202, %f14202, 0.9999, 0.01;
	// end inline asm
	// begin inline asm
	fma.rn.f32    %f14204, %f14204, 0.9999, 0.01;
	// end inline asm
	// begin inline asm
	fma.rn.f64    %fd7104, %fd7104, 0.9999, 0.01;
	// end inline asm
	// begin inline asm
	fma.rn.f32    %f14202, %f14202, 0.9999, 0.01;
	// end inline asm
	// begin inline asm
	fma.rn.f32    %f14204, %f14204, 0.9999, 0.01;
	// end inline asm
	// begin inline asm
	fma.rn.f64    %fd7102, %fd7102, 0.9999, 0.01;
	// end inline asm
	// begin inline asm
	fma.rn.f32    %f14202, %f14202, 0.9999, 0.01;
	// end inline asm
	// begin inline asm
	fma.rn.f32    %f14204, %f14204, 0.9999, 0.01;
	// end inline asm
	// begin inline asm
	fma.rn.f64    %fd7104, %fd7104, 0.9999, 0.01;
	// end inline asm
	// begin inline asm
	fma.rn.f32    %f14202, %f14202, 0.9999, 0.01;
	// end inline asm
	// begin inline asm
	fma.rn.f32    %f14204, %f14204, 0.9999, 0.01;
	// end inline asm
	// begin inline asm
	fma.rn.f64    %fd7102, %fd7102, 0.9999, 0.01;
	// end inline asm
	// begin inline asm
	fma.rn.f32    %f14202, %f14202, 0.9999, 0.01;
	// end inline asm
	// begin inline asm
	fma.rn.f32    %f14204, %f14204, 0.9999, 0.01;
	// end inline asm
	// begin inline asm
	fma.rn.f64    %fd7104, %fd7104, 0.9999, 0.01;
	// end inline asm
	// begin inline asm
	fma.rn.f32    %f14202, %f14202, 0.9999, 0.01;
	// end inline asm
	// begin inline asm
	fma.rn.f32    %f14204, %f14204, 0.9999, 0.01;
	// end inline asm
	// begin inline asm
	fma.rn.f64    %fd7102, %fd7102, 0.9999, 0.01;
	// end inline asm
	// begin inline asm
	fma.rn.f32    %f14202, %f14202, 0.9999, 0.01;
	// end inline asm
	// begin inline asm
	fma.rn.f32    %f14204, %f14204, 0.9999, 0.01;
	// end inline asm
	// begin inline asm
	fma.rn.f64    %fd7104, %fd7104, 0.9999, 0.01;
	// end inline asm
	// begin inline asm
	fma.rn.f32    %f14202, %f14202, 0.9999, 0.01;
	// end inline asm
	// begin inline asm
	fma.rn.f32    %f14204, %f14204, 0.9999, 0.01;
	// end inline asm
	// begin inline asm
	fma.rn.f64    %fd7102, %fd7102, 0.9999, 0.01;
	// end inline asm
	// begin inline asm
	fma.rn.f32    %f14202, %f14202, 0.9999, 0.01;
	// end inline asm
	// begin inline asm
	fma.rn.f32    %f14204, %f14204, 0.9999, 0.01;
	// end inline asm
	// begin inline asm
	fma.rn.f64    %fd7104, %fd7104, 0.9999, 0.01;
	// end inline asm
	// begin inline asm
	fma.rn.f32    %f14202, %f14202, 0.9999, 0.01;
	// end inline asm
	// begin inline asm
	fma.rn.f32    %f14204, %f14204, 0.9999, 0.01;
	// end inline asm
	// begin inline asm
	fma.rn.f64    %fd7102, %fd7102, 0.9999, 0.01;
	// end inline asm
	// begin inline asm
	fma.rn.f32    %f14202, %f14202, 0.9999, 0.01;
	// end inline asm
	// begin inline asm
	fma.rn.f32    %f14204, %f14204, 0.9999, 0.01;
	// end inline asm
	// begin inline asm
	fma.rn.f64    %fd7104, %fd7104, 0.9999, 0.01;
	// end inline asm
	// begin inline asm
	fma.rn.f32    %f14202, %f14202, 0.9999, 0.01;
	// end inline asm
	// begin inline asm
	fma.rn.f32    %f14204, %f14204, 0.9999, 0.01;
	// end inline asm
	// begin inline asm
	fma.rn.f64    %fd7102, %fd7102, 0.9999, 0.01;
	// end inline asm
	// begin inline asm
	fma.rn.f32    %f14202, %f14202, 0.9999, 0.01;
	// end inline asm
	// begin inline asm
	fma.rn.f32    %f14204, %f14204, 0.9999, 0.01;
	// end inline asm
	// begin inline asm
	fma.rn.f64    %fd7104, %fd7104, 0.9999, 0.01;
	// end inline asm
	// begin inline asm
	fma.rn.f32    %f14202, %f14202, 0.9999, 0.01;
	// end inline asm
	// begin inline asm
	fma.rn.f32    %f14204, %f14204, 0.9999, 0.01;
	// end inline asm
	// begin inline asm
	fma.rn.f64    %fd7102, %fd7102, 0.9999, 0.01;
	// end inline asm
	// begin inline asm
	fma.rn.f32    %f14202, %f14202, 0.9999, 0.01;
	// end inline asm
	// begin inline asm
	fma.rn.f32    %f14204, %f14204, 0.9999, 0.01;
	// end inline asm
	// begin inline asm
	fma.rn.f64    %fd7104, %fd7104, 0.9999, 0.01;
	// end inline asm
	// begin inline asm
	fma.rn.f32    %f14202, %f14202, 0.9999, 0.01;
	// end inline asm
	// begin inline asm
	fma.rn.f32    %f14204, %f14204, 0.9999, 0.01;
	// end inline asm
	// begin inline asm
	fma.rn.f64    %fd7102, %fd7102, 0.9999, 0.01;
	// end inline asm
	// begin inline asm
	fma.rn.f32    %f14202, %f14202, 0.9999, 0.01;
	// end inline asm
	// begin inline asm
	fma.rn.f32    %f14204, %f14204, 0.9999, 0.01;
	// end inline asm
	// begin inline asm
	fma.rn.f64    %fd7104, %fd7104, 0.9999, 0.01;
	// end inline asm
	// begin inline asm
	fma.rn.f32    %f14202, %f14202, 0.9999, 0.01;
	// end inline asm
	// begin inline asm
	fma.rn.f32    %f14204, %f14204, 0.9999, 0.01;
	// end inline asm
	// begin inline asm
	fma.rn.f64    %fd7102, %fd7102, 0.9999, 0.01;
	// end inline asm
	// begin inline asm
	fma.rn.f32    %f14202, %f14202, 0.9999, 0.01;
	// end inline asm
	// begin inline asm
	fma.rn.f32    %f14204, %f14204, 0.9999, 0.01;
	// end inline asm
	// begin inline asm
	fma.rn.f64    %fd7104, %fd7104, 0.9999, 0.01;
	// end inline asm
	// begin inline asm
	fma.rn.f32    %f14202, %f14202, 0.9999, 0.01;
	// end inline asm
	// begin inline asm
	fma.rn.f32    %f14204, %f14204, 0.9999, 0.01;
	// end inline asm
	// begin inline asm
	fma.rn.f64    %fd7102, %fd7102, 0.9999, 0.01;
	// end inline asm
	// begin inline asm
	fma.rn.f32    %f14202, %f14202, 0.9999, 0.01;
	// end inline asm
	// begin inline asm
	fma.rn.f32    %f14204, %f14204, 0.9999, 0.01;
	// end inline asm
	// begin inline asm
	fma.rn.f64    %fd7104, %fd7104, 0.9999, 0.01;
	// end inline asm
	// begin inline asm
	fma.rn.f32    %f14202, %f14202, 0.9999, 0.01;
	// end inline asm
	// begin inline asm
	fma.rn.f32    %f14204, %f14204, 0.9999, 0.01;
	// end inline asm
	// begin inline asm
	fma.rn.f64    %fd7102, %fd7102, 0.9999, 0.01;
	// end inline asm
	// begin inline asm
	fma.rn.f32    %f14202, %f14202, 0.9999, 0.01;
	// end inline asm
	// begin inline asm
	fma.rn.f32    %f14204, %f14204, 0.9999, 0.01;
	// end inline asm
	// begin inline asm
	fma.rn.f64    %fd7104, %fd7104, 0.9999, 0.01;
	// end inline asm
	// begin inline asm
	fma.rn.f32    %f14202, %f14202, 0.9999, 0.01;
	// end inline asm
	// begin inline asm
	fma.rn.f32    %f14204, %f14204, 0.9999, 0.01;
	// end inline asm
	// begin inline asm
	fma.rn.f64    %fd7102, %fd7102, 0.9999, 0.01;
	// end inline asm
	// begin inline asm
	fma.rn.f32    %f14202, %f14202, 0.9999, 0.01;
	// end inline asm
	// begin inline asm
	fma.rn.f32    %f14204, %f14204, 0.9999, 0.01;
	// end inline asm
	// begin inline asm
	fma.rn.f64    %fd7104, %fd7104, 0.9999, 0.01;
	// end inline asm
	// begin inline asm
	fma.rn.f32    %f14202, %f14202, 0.9999, 0.01;
	// end inline asm
	// begin inline asm
	fma.rn.f32    %f14204, %f14204, 0.9999, 0.01;
	// end inline asm
	// begin inline asm
	fma.rn.f64    %fd7102, %fd7102, 0.9999, 0.01;
	// end inline asm
	// begin inline asm
	fma.rn.f32    %f14202, %f14202, 0.9999, 0.01;
	// end inline asm
	// begin inline asm
	fma.rn.f32    %f14204, %f14204, 0.9999, 0.01;
	// end inline asm
	// begin inline asm
	fma.rn.f64    %fd7104, %fd7104, 0.9999, 0.01;
	// end inline asm
	// begin inline asm
	fma.rn.f32    %f14202, %f14202, 0.9999, 0.01;
	// end inline asm
	// begin inline asm
	fma.rn.f32    %f14204, %f14204, 0.9999, 0.01;
	// end inline asm
	// begin inline asm
	fma.rn.f64    %fd7102, %fd7102, 0.9999, 0.01;
	// end inline asm
	// begin inline asm
	fma.rn.f32    %f14202, %f14202, 0.9999, 0.01;
	// end inline asm
	// begin inline asm
	fma.rn.f32    %f14204, %f14204, 0.9999, 0.01;
	// end inline asm
	// begin inline asm
	fma.rn.f64    %fd7104, %fd7104, 0.9999, 0.01;
	// end inline asm
	// begin inline asm
	fma.rn.f32    %f14202, %f14202, 0.9999, 0.01;
	// end inline asm
	// begin inline asm
	fma.rn.f32    %f14204, %f14204, 0.9999, 0.01;
	// end inline asm
	// begin inline asm
	fma.rn.f64    %fd7102, %fd7102, 0.9999, 0.01;
	// end inline asm
	// begin inline asm
	fma.rn.f32    %f14202, %f14202, 0.9999, 0.01;
	// end inline asm
	// begin inline asm
	fma.rn.f32    %f14204, %f14204, 0.9999, 0.01;
	// end inline asm
	// begin inline asm
	fma.rn.f64    %fd7104, %fd7104, 0.9999, 0.01;
	// end inline asm
	// begin inline asm
	fma.rn.f32    %f14202, %f14202, 0.9999, 0.01;
	// end inline asm
	// begin inline asm
	fma.rn.f32    %f14204, %f14204, 0.9999, 0.01;
	// end inline asm
	// begin inline asm
	fma.rn.f64    %fd7102, %fd7102, 0.9999, 0.01;
	// end inline asm
	// begin inline asm
	fma.rn.f32    %f14202, %f14202, 0.9999, 0.01;
	// end inline asm
	// begin inline asm
	fma.rn.f32    %f14204, %f14204, 0.9999, 0.01;
	// end inline asm
	// begin inline asm
	fma.rn.f64    %fd7104, %fd7104, 0.9999, 0.01;
	// end inline asm
	// begin inline asm
	fma.rn.f32    %f14202, %f14202, 0.9999, 0.01;
	// end inline asm
	// begin inline asm
	fma.rn.f32    %f14204, %f14204, 0.9999, 0.01;
	// end inline asm
	// begin inline asm
	fma.rn.f64    %fd7102, %fd7102, 0.9999, 0.01;
	// end inline asm
	// begin inline asm
	fma.rn.f32    %f14202, %f14202, 0.9999, 0.01;
	// end inline asm
	// begin inline asm
	fma.rn.f32    %f14204, %f14204, 0.9999, 0.01;
	// end inline asm
	// begin inline asm
	fma.rn.f64    %fd7104, %fd7104, 0.9999, 0.01;
	// end inline asm
	// begin inline asm
	fma.rn.f32    %f14202, %f14202, 0.9999, 0.01;
	// end inline asm
	// begin inline asm
	fma.rn.f32    %f14204, %f14204, 0.9999, 0.01;
	// end inline asm
	// begin inline asm
	fma.rn.f64    %fd7102, %fd7102, 0.9999, 0.01;
	// end inline asm
	// begin inline asm
	fma.rn.f32    %f14202, %f14202, 0.9999, 0.01;
	// end inline asm
	// begin inline asm
	fma.rn.f32    %f14204, %f14204, 0.9999, 0.01;
	// end inline asm
	// begin inline asm
	fma.rn.f64    %fd7104, %fd7104, 0.9999, 0.01;
	// end inline asm
	// begin inline asm
	fma.rn.f32    %f14202, %f14202, 0.9999, 0.01;
	// end inline asm
	// begin inline asm
	fma.rn.f32    %f14204, %f14204, 0.9999, 0.01;
	// end inline asm
	// begin inline asm
	fma.rn.f64    %fd7102, %fd7102, 0.9999, 0.01;
	// end inline asm
	// begin inline asm
	fma.rn.f32    %f14202, %f14202, 0.9999, 0.01;
	// end inline asm
	// begin inline asm
	fma.rn.f32    %f14204, %f14204, 0.9999, 0.01;
	// end inline asm
	// begin inline asm
	fma.rn.f64    %fd7104, %fd7104, 0.9999, 0.01;
	// end inline asm
	// begin inline asm
	fma.rn.f32    %f14202, %f14202, 0.9999, 0.01;
	// end inline asm
	// begin inline asm
	fma.rn.f32    %f14204, %f14204, 0.9999, 0.01;
	// end inline asm
	// begin inline asm
	fma.rn.f64    %fd7102, %fd7102, 0.9999, 0.01;
	// end inline asm
	// begin inline asm
	fma.rn.f32    %f14202, %f14202, 0.9999, 0.01;
	// end inline asm
	// begin inline asm
	fma.rn.f32    %f14204, %f14204, 0.9999, 0.01;
	// end inline asm
	// begin inline asm
	fma.rn.f64    %fd7104, %fd7104, 0.9999, 0.01;
	// end inline asm
	// begin inline asm
	fma.rn.f32    %f14202, %f14202, 0.9999, 0.01;
	// end inline asm
	// begin inline asm
	fma.rn.f32    %f14204, %f14204, 0.9999, 0.01;
	// end inline asm
	// begin inline asm
	fma.rn.f64    %fd7102, %fd7102, 0.9999, 0.01;
	// end inline asm
	// begin inline asm
	fma.rn.f32    %f14202, %f14202, 0.9999, 0.01;
	// end inline asm
	// begin inline asm
	fma.rn.f32    %f14204, %f14204, 0.9999, 0.01;
	// end inline asm
	// begin inline asm
	fma.rn.f64    %fd7104, %fd7104, 0.9999, 0.01;
	// end inline asm
	// begin inline asm
	fma.rn.f32    %f14202, %f14202, 0.9999, 0.01;
	// end inline asm
	// begin inline asm
	fma.rn.f32    %f14204, %f14204, 0.9999, 0.01;
	// end inline asm
	// begin inline asm
	fma.rn.f64    %fd7102, %fd7102, 0.9999, 0.01;
	// end inline asm
	// begin inline asm
	fma.rn.f32    %f14202, %f14202, 0.9999, 0.01;
	// end inline asm
	// begin inline asm
	fma.rn.f32    %f14204, %f14204, 0.9999, 0.01;
	// end inline asm
	// begin inline asm
	fma.rn.f64    %fd7104, %fd7104, 0.9999, 0.01;
	// end inline asm
	// begin inline asm
	fma.rn.f32    %f14202, %f14202, 0.9999, 0.01;
	// end inline asm
	// begin inline asm
	fma.rn.f32    %f14204, %f14204, 0.9999, 0.01;
	// end inline asm
	// begin inline asm
	fma.rn.f64    %fd7102, %fd7102, 0.9999, 0.01;
	// end inline asm
	// begin inline asm
	fma.rn.f32    %f14202, %f14202, 0.9999, 0.01;
	// end inline asm
	// begin inline asm
	fma.rn.f32    %f14204, %f14204, 0.9999, 0.01;
	// end inline asm
	// begin inline asm
	fma.rn.f64    %fd7104, %fd7104, 0.9999, 0.01;
	// end inline asm
	// begin inline asm
	fma.rn.f32    %f14202, %f14202, 0.9999, 0.01;
	// end inline asm
	// begin inline asm
	fma.rn.f32    %f14204, %f14204, 0.9999, 0.01;
	// end inline asm
	// begin inline asm
	fma.rn.f64    %fd7102, %fd7102, 0.9999, 0.01;
	// end inline asm
	// begin inline asm
	fma.rn.f32    %f14202, %f14202, 0.9999, 0.01;
	// end inline asm
	// begin inline asm
	fma.rn.f32    %f14204, %f14204, 0.9999, 0.01;
	// end inline asm
	// begin inline asm
	fma.rn.f64    %fd7104, %fd7104, 0.9999, 0.01;
	// end inline asm
	// begin inline asm
	fma.rn.f32    %f14202, %f14202, 0.9999, 0.01;
	// end inline asm
	// begin inline asm
	fma.rn.f32    %f14204, %f14204, 0.9999, 0.01;
	// end inline asm
	// begin inline asm
	fma.rn.f64    %fd7102, %fd7102, 0.9999, 0.01;
	// end inline asm
	// begin inline asm
	fma.rn.f32    %f14202, %f14202, 0.9999, 0.01;
	// end inline asm
	// begin inline asm
	fma.rn.f32    %f14204, %f14204, 0.9999, 0.01;
	// end inline asm
	// begin inline asm
	fma.rn.f64    %fd7104, %fd7104, 0.9999, 0.01;
	// end inline asm
	// begin inline asm
	fma.rn.f32    %f14202, %f14202, 0.9999, 0.01;
	// end inline asm
	// begin inline asm
	fma.rn.f32    %f14204, %f14204, 0.9999, 0.01;
	// end inline asm
	// begin inline asm
	fma.rn.f64    %fd7102, %fd7102, 0.9999, 0.01;
	// end inline asm
	// begin inline asm
	fma.rn.f32    %f14202, %f14202, 0.9999, 0.01;
	// end inline asm
	// begin inline asm
	fma.rn.f32    %f14204, %f14204, 0.9999, 0.01;
	// end inline asm
	// begin inline asm
	fma.rn.f64    %fd7104, %fd7104, 0.9999, 0.01;
	// end inline asm
	// begin inline asm
	fma.rn.f32    %f14202, %f14202, 0.9999, 0.01;
	// end inline asm
	// begin inline asm
	fma.rn.f32    %f14204, %f14204, 0.9999, 0.01;
	// end inline asm
	// begin inline asm
	fma.rn.f64    %fd7102, %fd7102, 0.9999, 0.01;
	// end inline asm
	// begin inline asm
	fma.rn.f32    %f14202, %f14202, 0.9999, 0.01;
	// end inline asm
	// begin inline asm
	fma.rn.f32    %f14204, %f14204, 0.9999, 0.01;
	// end inline asm
	// begin inline asm
	fma.rn.f64    %fd7104, %fd7104, 0.9999, 0.01;
	// end inline asm
	// begin inline asm
	fma.rn.f32    %f14202, %f14202, 0.9999, 0.01;
	// end inline asm
	// begin inline asm
	fma.rn.f32    %f14204, %f14204, 0.9999, 0.01;
	// end inline asm
	// begin inline asm
	fma.rn.f64    %fd7102, %fd7102, 0.9999, 0.01;
	// end inline asm
	// begin inline asm
	fma.rn.f32    %f14202, %f14202, 0.9999, 0.01;
	// end inline asm
	// begin inline asm
	fma.rn.f32    %f14204, %f14204, 0.9999, 0.01;
	// end inline asm
	// begin inline asm
	fma.rn.f64    %fd7104, %fd7104, 0.9999, 0.01;
	// end inline asm
	// begin inline asm
	fma.rn.f32    %f14202, %f14202, 0.9999, 0.01;
	// end inline asm
	// begin inline asm
	fma.rn.f32    %f14204, %f14204, 0.9999, 0.01;
	// end inline asm
	// begin inline asm
	fma.rn.f64    %fd7102, %fd7102, 0.9999, 0.01;
	// end inline asm
	// begin inline asm
	fma.rn.f32    %f14202, %f14202, 0.9999, 0.01;
	// end inline asm
	// begin inline asm
	fma.rn.f32    %f14204, %f14204, 0.9999, 0.01;
	// end inline asm
	// begin inline asm
	fma.rn.f64    %fd7104, %fd7104, 0.9999, 0.01;
	// end inline asm
	// begin inline asm
	fma.rn.f32    %f14202, %f14202, 0.9999, 0.01;
	// end inline asm
	// begin inline asm
	fma.rn.f32    %f14204, %f14204, 0.9999, 0.01;
	// end inline asm
	// begin inline asm
	fma.rn.f64    %fd7102, %fd7102, 0.9999, 0.01;
	// end inline asm
	// begin inline asm
	fma.rn.f32    %f14202, %f14202, 0.9999, 0.01;
	// end inline asm
	// begin inline asm
	fma.rn.f32    %f14204, %f14204, 0.9999, 0.01;
	// end inline asm
	// begin inline asm
	fma.rn.f64    %fd7104, %fd7104, 0.9999, 0.01;
	// end inline asm
	// begin inline asm
	fma.rn.f32    %f14202, %f14202, 0.9999, 0.01;
	// end inline asm
	// begin inline asm
	fma.rn.f32    %f14204, %f14204, 0.9999, 0.01;
	// end inline asm
	// begin inline asm
	fma.rn.f64    %fd7102, %fd7102, 0.9999, 0.01;
	// end inline asm
	// begin inline asm
	fma.rn.f32    %f14202, %f14202, 0.9999, 0.01;
	// end inline asm
	// begin inline asm
	fma.rn.f32    %f14204, %f14204, 0.9999, 0.01;
	// end inline asm
	// begin inline asm
	fma.rn.f64    %fd7104, %fd7104, 0.9999, 0.01;
	// end inline asm
	// begin inline asm
	fma.rn.f32    %f14202, %f14202, 0.9999, 0.01;
	// end inline asm
	// begin inline asm
	fma.rn.f32    %f14204, %f14204, 0.9999, 0.01;
	// end inline asm
	// begin inline asm
	fma.rn.f64    %fd7102, %fd7102, 0.9999, 0.01;
	// end inline asm
	// begin inline asm
	fma.rn.f32    %f14202, %f14202, 0.9999, 0.01;
	// end inline asm
	// begin inline asm
	fma.rn.f32    %f14204, %f14204, 0.9999, 0.01;
	// end inline asm
	// begin inline asm
	fma.rn.f64    %fd7104, %fd7104, 0.9999, 0.01;
	// end inline asm
	// begin inline asm
	fma.rn.f32    %f14202, %f14202, 0.9999, 0.01;
	// end inline asm
	// begin inline asm
	fma.rn.f32    %f14204, %f14204, 0.9999, 0.01;
	// end inline asm
	// begin inline asm
	fma.rn.f64    %fd7102, %fd7102, 0.9999, 0.01;
	// end inline asm
	// begin inline asm
	fma.rn.f32    %f14202, %f14202, 0.9999, 0.01;
	// end inline asm
	// begin inline asm
	fma.rn.f32    %f14204, %f14204, 0.9999, 0.01;
	// end inline asm
	// begin inline asm
	fma.rn.f64    %fd7104, %fd7104, 0.9999, 0.01;
	// end inline asm
	// begin inline asm
	fma.rn.f32    %f14202, %f14202, 0.9999, 0.01;
	// end inline asm
	// begin inline asm
	fma.rn.f32    %f14204, %f14204, 0.9999, 0.01;
	// end inline asm
	// begin inline asm
	fma.rn.f64    %fd7102, %fd7102, 0.9999, 0.01;
	// end inline asm
	// begin inline asm
	fma.rn.f32    %f14202, %f14202, 0.9999, 0.01;
	// end inline asm
	// begin inline asm
	fma.rn.f32    %f14204, %f14204, 0.9999, 0.01;
	// end inline asm
	// begin inline asm
	fma.rn.f64    %fd7104, %fd7104, 0.9999, 0.01;
	// end inline asm
	// begin inline asm
	fma.rn.f32    %f14202, %f14202, 0.9999, 0.01;
	// end inline asm
	// begin inline asm
	fma.rn.f32    %f14204, %f14204, 0.9999, 0.01;
	// end inline asm
	// begin inline asm
	fma.rn.f64    %fd7102, %fd7102, 0.9999, 0.01;
	// end inline asm
	// begin inline asm
	fma.rn.f32    %f14202, %f14202, 0.9999, 0.01;
	// end inline asm
	// begin inline asm
	fma.rn.f32    %f14204, %f14204, 0.9999, 0.01;
	// end inline asm
	// begin inline asm
	fma.rn.f64    %fd7104, %fd7104, 0.9999, 0.01;
	// end inline asm
	// begin inline asm
	fma.rn.f32    %f14202, %f14202, 0.9999, 0.01;
	// end inline asm
	// begin inline asm
	fma.rn.f32    %f14204, %f14204, 0.9999, 0.01;
	// end inline asm
	// begin inline asm
	fma.rn.f64    %fd7102, %fd7102, 0.9999, 0.01;
	// end inline asm
	// begin inline asm
	fma.rn.f32    %f14202, %f14202, 0.9999, 0.01;
	// end inline asm
	// begin inline asm
	fma.rn.f32    %f14204, %f14204, 0.9999, 0.01;
	// end inline asm
	// begin inline asm
	fma.rn.f64    %fd7104, %fd7104, 0.9999, 0.01;
	// end inline asm
	// begin inline asm
	fma.rn.f32    %f14202, %f14202, 0.9999, 0.01;
	// end inline asm
	// begin inline asm
	fma.rn.f32    %f14204, %f14204, 0.9999, 0.01;
	// end inline asm
	// begin inline asm
	fma.rn.f64    %fd7102, %fd7102, 0.9999, 0.01;
	// end inline asm
	// begin inline asm
	fma.rn.f32    %f14202, %f14202, 0.9999, 0.01;
	// end inline asm
	// begin inline asm
	fma.rn.f32    %f14204, %f14204, 0.9999, 0.01;
	// end inline asm
	// begin inline asm
	fma.rn.f64    %fd7104, %fd7104, 0.9999, 0.01;
	// end inline asm
	// begin inline asm
	fma.rn.f32    %f14202, %f14202, 0.9999, 0.01;
	// end inline asm
	// begin inline asm
	fma.rn.f32    %f14204, %f14204, 0.9999, 0.01;
	// end inline asm
	// begin inline asm
	fma.rn.f64    %fd7102, %fd7102, 0.9999, 0.01;
	// end inline asm
	// begin inline asm
	fma.rn.f32    %f14202, %f14202, 0.9999, 0.01;
	// end inline asm
	// begin inline asm
	fma.rn.f32    %f14204, %f14204, 0.9999, 0.01;
	// end inline asm
	// begin inline asm
	fma.rn.f64    %fd7104, %fd7104, 0.9999, 0.01;
	// end inline asm
	// begin inline asm
	fma.rn.f32    %f14202, %f14202, 0.9999, 0.01;
	// end inline asm
	// begin inline asm
	fma.rn.f32    %f14204, %f14204, 0.9999, 0.01;
	// end inline asm
	// begin inline asm
	fma.rn.f64    %fd7102, %fd7102, 0.9999, 0.01;
	// end inline asm
	// begin inline asm
	fma.rn.f32    %f14202, %f14202, 0.9999, 0.01;
	// end inline asm
	// begin inline asm
	fma.rn.f32    %f14204, %f14204, 0.9999, 0.01;
	// end inline asm
	// begin inline asm
	fma.rn.f64    %fd7104, %fd7104, 0.9999, 0.01;
	// end inline asm
	// begin inline asm
	fma.rn.f32    %f14202, %f14202, 0.9999, 0.01;
	// end inline asm
	// begin inline asm
	fma.rn.f32    %f14204, %f14204, 0.9999, 0.01;
	// end inline asm
	// begin inline asm
	fma.rn.f64    %fd7102, %fd7102, 0.9999, 0.01;
	// end inline asm
	// begin inline asm
	fma.rn.f32    %f14202, %f14202, 0.9999, 0.01;
	// end inline asm
	// begin inline asm
	fma.rn.f32    %f14204, %f14204, 0.9999, 0.01;
	// end inline asm
	// begin inline asm
	fma.rn.f64    %fd7104, %fd7104, 0.9999, 0.01;
	// end inline asm
	// begin inline asm
	fma.rn.f32    %f14202, %f14202, 0.9999, 0.01;
	// end inline asm
	// begin inline asm
	fma.rn.f32    %f14204, %f14204, 0.9999, 0.01;
	// end inline asm
	// begin inline asm
	fma.rn.f64    %fd7102, %fd7102, 0.9999, 0.01;
	// end inline asm
	// begin inline asm
	fma.rn.f32    %f14202, %f14202, 0.9999, 0.01;
	// end inline asm
	// begin inline asm
	fma.rn.f32    %f14204, %f14204, 0.9999, 0.01;
	// end inline asm
	// begin inline asm
	fma.rn.f64    %fd7104, %fd7104, 0.9999, 0.01;
	// end inline asm
	// begin inline asm
	fma.rn.f32    %f14202, %f14202, 0.9999, 0.01;
	// end inline asm
	// begin inline asm
	fma.rn.f32    %f14204, %f14204, 0.9999, 0.01;
	// end inline asm
	// begin inline asm
	fma.rn.f64    %fd7102, %fd7102, 0.9999, 0.01;
	// end inline asm
	// begin inline asm
	fma.rn.f32    %f14202, %f14202, 0.9999, 0.01;
	// end inline asm
	// begin inline asm
	fma.rn.f32    %f14204, %f14204, 0.9999, 0.01;
	// end inline asm
	// begin inline asm
	fma.rn.f64    %fd7104, %fd7104, 0.9999, 0.01;
	// end inline asm
	// begin inline asm
	fma.rn.f32    %f14202, %f14202, 0.9999, 0.01;
	// end inline asm
	// begin inline asm
	fma.rn.f32    %f14204, %f14204, 0.9999, 0.01;
	// end inline asm
	// begin inline asm
	fma.rn.f64    %fd7102, %fd7102, 0.9999, 0.01;
	// end inline asm
	// begin inline asm
	fma.rn.f32    %f14202, %f14202, 0.9999, 0.01;
	// end inline asm
	// begin inline asm
	fma.rn.f32    %f14204, %f14204, 0.9999, 0.01;
	// end inline asm
	// begin inline asm
	fma.rn.f64    %fd7104, %fd7104, 0.9999, 0.01;
	// end inline asm
	// begin inline asm
	fma.rn.f32    %f14202, %f14202, 0.9999, 0.01;
	// end inline asm
	// begin inline asm
	fma.rn.f32    %f14204, %f14204, 0.9999, 0.01;
	// end inline asm
	// begin inline asm
	fma.rn.f64    %fd7102, %fd7102, 0.9999, 0.01;
	// end inline asm
	// begin inline asm
	fma.rn.f32    %f14202, %f14202, 0.9999, 0.01;
	// end inline asm
	// begin inline asm
	fma.rn.f32    %f14204, %f14204, 0.9999, 0.01;
	// end inline asm
	// begin inline asm
	fma.rn.f64    %fd7104, %fd7104, 0.9999, 0.01;
	// end inline asm
	// begin inline asm
	fma.rn.f32    %f14202, %f14202, 0.9999, 0.01;
	// end inline asm
	// begin inline asm
	fma.rn.f32    %f14204, %f14204, 0.9999, 0.01;
	// end inline asm
	// begin inline asm
	fma.rn.f64    %fd7102, %fd7102, 0.9999, 0.01;
	// end inline asm
	// begin inline asm
	fma.rn.f32    %f14202, %f14202, 0.9999, 0.01;
	// end inline asm
	// begin inline asm
	fma.rn.f32    %f14204, %f14204, 0.9999, 0.01;
	// end inline asm
	// begin inline asm
	fma.rn.f64    %fd7104, %fd7104, 0.9999, 0.01;
	// end inline asm
	// begin inline asm
	fma.rn.f32    %f14202, %f14202, 0.9999, 0.01;
	// end inline asm
	// begin inline asm
	fma.rn.f32    %f14204, %f14204, 0.9999, 0.01;
	// end inline asm
	// begin inline asm
	fma.rn.f64    %fd7102, %fd7102, 0.9999, 0.01;
	// end inline asm
	// begin inline asm
	fma.rn.f32    %f14202, %f14202, 0.9999, 0.01;
	// end inline asm
	// begin inline asm
	fma.rn.f32    %f14204, %f14204, 0.9999, 0.01;
	// end inline asm
	// begin inline asm
	fma.rn.f64    %fd7104, %fd7104, 0.9999, 0.01;
	// end inline asm
	// begin inline asm
	fma.rn.f32    %f14202, %f14202, 0.9999, 0.01;
	// end inline asm
	// begin inline asm
	fma.rn.f32    %f14204, %f14204, 0.9999, 0.01;
	// end inline asm
	// begin inline asm
	fma.rn.f64    %fd7102, %fd7102, 0.9999, 0.01;
	// end inline asm
	// begin inline asm
	fma.rn.f32    %f14202, %f14202, 0.9999, 0.01;
	// end inline asm
	// begin inline asm
	fma.rn.f32    %f14204, %f14204, 0.9999, 0.01;
	// end inline asm
	// begin inline asm
	fma.rn.f64    %fd7104, %fd7104, 0.9999, 0.01;
	// end inline asm
	// begin inline asm
	fma.rn.f32    %f14202, %f14202, 0.9999, 0.01;
	// end inline asm
	// begin inline asm
	fma.rn.f32    %f14204, %f14204, 0.9999, 0.01;
	// end inline asm
	// begin inline asm
	fma.rn.f64    %fd7102, %fd7102, 0.9999, 0.01;
	// end inline asm
	// begin inline asm
	fma.rn.f32    %f14202, %f14202, 0.9999, 0.01;
	// end inline asm
	// begin inline asm
	fma.rn.f32    %f14204, %f14204, 0.9999, 0.01;
	// end inline asm
	// begin inline asm
	fma.rn.f64    %fd7104, %fd7104, 0.9999, 0.01;
	// end inline asm
	// begin inline asm
	fma.rn.f32    %f14202, %f14202, 0.9999, 0.01;
	// end inline asm
	// begin inline asm
	fma.rn.f32    %f14204, %f14204, 0.9999, 0.01;
	// end inline asm
	// begin inline asm
	fma.rn.f64    %fd7102, %fd7102, 0.9999, 0.01;
	// end inline asm
	// begin inline asm
	fma.rn.f32    %f14202, %f14202, 0.9999, 0.01;
	// end inline asm
	// begin inline asm
	fma.rn.f32    %f14204, %f14204, 0.9999, 0.01;
	// end inline asm
	// begin inline asm
	fma.rn.f64    %fd7104, %fd7104, 0.9999, 0.01;
	// end inline asm
	// begin inline asm
	fma.rn.f32    %f14202, %f14202, 0.9999, 0.01;
	// end inline asm
	// begin inline asm
	fma.rn.f32    %f14204, %f14204, 0.9999, 0.01;
	// end inline asm
	// begin inline asm
	fma.rn.f64    %fd7102, %fd7102, 0.9999, 0.01;
	// end inline asm
	// begin inline asm
	fma.rn.f32    %f14202, %f14202, 0.9999, 0.01;
	// end inline asm
	// begin inline asm
	fma.rn.f32    %f14204, %f14204, 0.9999, 0.01;
	// end inline asm
	// begin inline asm
	fma.rn.f64    %fd7104, %fd7104, 0.9999, 0.01;
	// end inline asm
	// begin inline asm
	fma.rn.f32    %f14202, %f14202, 0.9999, 0.01;
	// end inline asm
	// begin inline asm
	fma.rn.f32    %f14204, %f14204, 0.9999, 0.01;
	// end inline asm
	// begin inline asm
	fma.rn.f64    %fd7102, %fd7102, 0.9999, 0.01;
	// end inline asm
	// begin inline asm
	fma.rn.f32    %f14202, %f14202, 0.9999, 0.01;
	// end inline asm
	// begin inline asm
	fma.rn.f32    %f14204, %f14204, 0.9999, 0.01;
	// end inline asm
	// begin inline asm
	fma.rn.f64    %fd7104, %fd7104, 0.9999, 0.01;
	// end inline asm
	// begin inline asm
	fma.rn.f32    %f14202, %f14202, 0.9999, 0.01;
	// end inline asm
	// begin inline asm
	fma.rn.f32    %f14204, %f14204, 0.9999, 0.01;
	// end inline asm
	// begin inline asm
	fma.rn.f64    %fd7102, %fd7102, 0.9999, 0.01;
	// end inline asm
	// begin inline asm
	fma.rn.f32    %f14202, %f14202, 0.9999, 0.01;
	// end inline asm
	// begin inline asm
	fma.rn.f32    %f14204, %f14204, 0.9999, 0.01;
	// end inline asm
	// begin inline asm
	fma.rn.f64    %fd7104, %fd7104, 0.9999, 0.01;
	// end inline asm
	// begin inline asm
	fma.rn.f32    %f14202, %f14202, 0.9999, 0.01;
	// end inline asm
	// begin inline asm
	fma.rn.f32    %f14204, %f14204, 0.9999, 0.01;
	// end inline asm
	// begin inline asm
	fma.rn.f64    %fd7102, %fd7102, 0.9999, 0.01;
	// end inline asm
	// begin inline asm
	fma.rn.f32    %f14202, %f14202, 0.9999, 0.01;
	// end inline asm
	// begin inline asm
	fma.rn.f32    %f14204, %f14204, 0.9999, 0.01;
	// end inline asm
	// begin inline asm
	fma.rn.f64    %fd7104, %fd7104, 0.9999, 0.01;
	// end inline asm
	// begin inline asm
	fma.rn.f32    %f14202, %f14202, 0.9999, 0.01;
	// end inline asm
	// begin inline asm
	fma.rn.f32    %f14204, %f14204, 0.9999, 0.01;
	// end inline asm
	// begin inline asm
	fma.rn.f64    %fd7102, %fd7102, 0.9999, 0.01;
	// end inline asm
	// begin inline asm
	fma.rn.f32    %f14202, %f14202, 0.9999, 0.01;
	// end inline asm
	// begin inline asm
	fma.rn.f32    %f14204, %f14204, 0.9999, 0.01;
	// end inline asm
	// begin inline asm
	fma.rn.f64    %fd7104, %fd7104, 0.9999, 0.01;
	// end inline asm
	// begin inline asm
	fma.rn.f32    %f14202, %f14202, 0.9999, 0.01;
	// end inline asm
	// begin inline asm
	fma.rn.f32    %f14204, %f14204, 0.9999, 0.01;
	// end inline asm
	// begin inline asm
	fma.rn.f64    %fd7102, %fd7102, 0.9999, 0.01;
	// end inline asm
	// begin inline asm
	fma.rn.f32    %f14202, %f14202, 0.9999, 0.01;
	// end inline asm
	// begin inline asm
	fma.rn.f32    %f14204, %f14204, 0.9999, 0.01;
	// end inline asm
	// begin inline asm
	fma.rn.f64    %fd7104, %fd7104, 0.9999, 0.01;
	// end inline asm
	// begin inline asm
	fma.rn.f32    %f14202, %f14202, 0.9999, 0.01;
	// end inline asm
	// begin inline asm
	fma.rn.f32    %f14204, %f14204, 0.9999, 0.01;
	// end inline asm
	// begin inline asm
	fma.rn.f64    %fd7102, %fd7102, 0.9999, 0.01;
	// end inline asm
	// begin inline asm
	fma.rn.f32    %f14202, %f14202, 0.9999, 0.01;
	// end inline asm
	// begin inline asm
	fma.rn.f32    %f14204, %f14204, 0.9999, 0.01;
	// end inline asm
	// begin inline asm
	fma.rn.f64    %fd7104, %fd7104, 0.9999, 0.01;
	// end inline asm
	// begin inline asm
	fma.rn.f32    %f14202, %f14202, 0.9999, 0.01;
	// end inline asm
	// begin inline asm
	fma.rn.f32    %f14204, %f14204, 0.9999, 0.01;
	// end inline asm
	// begin inline asm
	fma.rn.f64    %fd7102, %fd7102, 0.9999, 0.01;
	// end inline asm
	// begin inline asm
	fma.rn.f32    %f14202, %f14202, 0.9999, 0.01;
	// end inline asm
	// begin inline asm
	fma.rn.f32    %f14204, %f14204, 0.9999, 0.01;
	// end inline asm
	// begin inline asm
	fma.rn.f64    %fd7104, %fd7104, 0.9999, 0.01;
	// end inline asm
	// begin inline asm
	fma.rn.f32    %f14202, %f14202, 0.9999, 0.01;
	// end inline asm
	// begin inline asm
	fma.rn.f32    %f14204, %f14204, 0.9999, 0.01;
	// end inline asm
	// begin inline asm
	fma.rn.f64    %fd7102, %fd7102, 0.9999, 0.01;
	// end inline asm
	// begin inline asm
	fma.rn.f32    %f14202, %f14202, 0.9999, 0.01;
	// end inline asm
	// begin inline asm
	fma.rn.f32    %f14204, %f14204, 0.9999, 0.01;
	// end inline asm
	// begin inline asm
	fma.rn.f64    %fd7104, %fd7104, 0.9999, 0.01;
	// end inline asm
	// begin inline asm
	fma.rn.f32    %f14202, %f14202, 0.9999, 0.01;
	// end inline asm
	// begin inline asm
	fma.rn.f32    %f14204, %f14204, 0.9999, 0.01;
	// end inline asm
	// begin inline asm
	fma.rn.f64    %fd7102, %fd7102, 0.9999, 0.01;
	// end inline asm
	// begin inline asm
	fma.rn.f32    %f14202, %f14202, 0.9999, 0.01;
	// end inline asm
	// begin inline asm
	fma.rn.f32    %f14204, %f14204, 0.9999, 0.01;
	// end inline asm
	// begin inline asm
	fma.rn.f64    %fd7104, %fd7104, 0.9999, 0.01;
	// end inline asm
	// begin inline asm
	fma.rn.f32    %f14202, %f14202, 0.9999, 0.01;
	// end inline asm
	// begin inline asm
	fma.rn.f32    %f14204, %f14204, 0.9999, 0.01;
	// end inline asm
	// begin inline asm
	fma.rn.f64    %fd7102, %fd7102, 0.9999, 0.01;
	// end inline asm
	// begin inline asm
	fma.rn.f32    %f14202, %f14202, 0.9999, 0.01;
	// end inline asm
	// begin inline asm
	fma.rn.f32    %f14204, %f14204, 0.9999, 0.01;
	// end inline asm
	// begin inline asm
	fma.rn.f64    %fd7104, %fd7104, 0.9999, 0.01;
	// end inline asm
	// begin inline asm
	fma.rn.f32    %f14202, %f14202, 0.9999, 0.01;
	// end inline asm
	// begin inline asm
	fma.rn.f32    %f14204, %f14204, 0.9999, 0.01;
	// end inline asm
	// begin inline asm
	fma.rn.f64    %fd7102, %fd7102, 0.9999, 0.01;
	// end inline asm
	// begin inline asm
	fma.rn.f32    %f14202, %f14202, 0.9999, 0.01;
	// end inline asm
	// begin inline asm
	fma.rn.f32    %f14204, %f14204, 0.9999, 0.01;
	// end inline asm
	// begin inline asm
	fma.rn.f64    %fd7104, %fd7104, 0.9999, 0.01;
	// end inline asm
	// begin inline asm
	fma.rn.f32    %f14202, %f14202, 0.9999, 0.01;
	// end inline asm
	// begin inline asm
	fma.rn.f32    %f14204, %f14204, 0.9999, 0.01;
	// end inline asm
	// begin inline asm
	fma.rn.f64    %fd7102, %fd7102, 0.9999, 0.01;
	// end inline asm
	// begin inline asm
	fma.rn.f32    %f14202, %f14202, 0.9999, 0.01;
	// end inline asm
	// begin inline asm
	fma.rn.f32    %f14204, %f14204, 0.9999, 0.01;
	// end inline asm
	// begin inline asm
	fma.rn.f64    %fd7104, %fd7104, 0.9999, 0.01;
	// end inline asm
	// begin inline asm
	fma.rn.f32    %f14202, %f14202, 0.9999, 0.01;
	// end inline asm
	// begin inline asm
	fma.rn.f32    %f14204, %f14204, 0.9999, 0.01;
	// end inline asm
	// begin inline asm
	fma.rn.f64    %fd7102, %fd7102, 0.9999, 0.01;
	// end inline asm
	// begin inline asm
	fma.rn.f32    %f14202, %f14202, 0.9999, 0.01;
	// end inline asm
	// begin inline asm
	fma.rn.f32    %f14204, %f14204, 0.9999, 0.01;
	// end inline asm
	// begin inline asm
	fma.rn.f64    %fd7104, %fd7104, 0.9999, 0.01;
	// end inline asm
	// begin inline asm
	fma.rn.f32    %f14202, %f14202, 0.9999, 0.01;
	// end inline asm
	// begin inline asm
	fma.rn.f32    %f14204, %f14204, 0.9999, 0.01;
	// end inline asm
	// begin inline asm
	fma.rn.f64    %fd7102, %fd7102, 0.9999, 0.01;
	// end inline asm
	// begin inline asm
	fma.rn.f32    %f14202, %f14202, 0.9999, 0.01;
	// end inline asm
	// begin inline asm
	fma.rn.f32    %f14204, %f14204, 0.9999, 0.01;
	// end inline asm
	// begin inline asm
	fma.rn.f64    %fd7104, %fd7104, 0.9999, 0.01;
	// end inline asm
	// begin inline asm
	fma.rn.f32    %f14202, %f14202, 0.9999, 0.01;
	// end inline asm
	// begin inline asm
	fma.rn.f32    %f14204, %f14204, 0.9999, 0.01;
	// end inline asm
	// begin inline asm
	fma.rn.f64    %fd7102, %fd7102, 0.9999, 0.01;
	// end inline asm
	// begin inline asm
	fma.rn.f32    %f14202, %f14202, 0.9999, 0.01;
	// end inline asm
	// begin inline asm
	fma.rn.f32    %f14204, %f14204, 0.9999, 0.01;
	// end inline asm
	// begin inline asm
	fma.rn.f64    %fd7104, %fd7104, 0.9999, 0.01;
	// end inline asm
	// begin inline asm
	fma.rn.f32    %f14202, %f14202, 0.9999, 0.01;
	// end inline asm
	// begin inline asm
	fma.rn.f32    %f14204, %f14204, 0.9999, 0.01;
	// end inline asm
	// begin inline asm
	fma.rn.f64    %fd7102, %fd7102, 0.9999, 0.01;
	// end inline asm
	// begin inline asm
	fma.rn.f32    %f14202, %f14202, 0.9999, 0.01;
	// end inline asm
	// begin inline asm
	fma.rn.f32    %f14204, %f14204, 0.9999, 0.01;
	// end inline asm
	// begin inline asm
	fma.rn.f64    %fd7104, %fd7104, 0.9999, 0.01;
	// end inline asm
	// begin inline asm
	fma.rn.f32    %f14202, %f14202, 0.9999, 0.01;
	// end inline asm
	// begin inline asm
	fma.rn.f32    %f14204, %f14204, 0.9999, 0.01;
	// end inline asm
	// begin inline asm
	fma.rn.f64    %fd7102, %fd7102, 0.9999, 0.01;
	// end inline asm
	// begin inline asm
	fma.rn.f32    %f14202, %f14202, 0.9999, 0.01;
	// end inline asm
	// begin inline asm
	fma.rn.f32    %f14204, %f14204, 0.9999, 0.01;
	// end inline asm
	// begin inline asm
	fma.rn.f64    %fd7104, %fd7104, 0.9999, 0.01;
	// end inline asm
	// begin inline asm
	fma.rn.f32    %f14202, %f14202, 0.9999, 0.01;
	// end inline asm
	// begin inline asm
	fma.rn.f32    %f14204, %f14204, 0.9999, 0.01;
	// end inline asm
	// begin inline asm
	fma.rn.f64    %fd7102, %fd7102, 0.9999, 0.01;
	// end inline asm
	// begin inline asm
	fma.rn.f32    %f14202, %f14202, 0.9999, 0.01;
	// end inline asm
	// begin inline asm
	fma.rn.f32    %f14204, %f14204, 0.9999, 0.01;
	// end inline asm
	// begin inline asm
	fma.rn.f64    %fd7104, %fd7104, 0.9999, 0.01;
	// end inline asm
	// begin inline asm
	fma.rn.f32    %f14202, %f14202, 0.9999, 0.01;
	// end inline asm
	// begin inline asm
	fma.rn.f32    %f14204, %f14204, 0.9999, 0.01;
	// end inline asm
	// begin inline asm
	fma.rn.f64    %fd7102, %fd7102, 0.9999, 0.01;
	// end inline asm
	// begin inline asm
	fma.rn.f32    %f14202, %f14202, 0.9999, 0.01;
	// end inline asm
	// begin inline asm
	fma.rn.f32    %f14204, %f14204, 0.9999, 0.01;
	// end inline asm
	// begin inline asm
	fma.rn.f64    %fd7104, %fd7104, 0.9999, 0.01;
	// end inline asm
	// begin inline asm
	fma.rn.f32    %f14202, %f14202, 0.9999, 0.01;
	// end inline asm
	// begin inline asm
	fma.rn.f32    %f14204, %f14204, 0.9999, 0.01;
	// end inline asm
	// begin inline asm
	fma.rn.f64    %fd7102, %fd7102, 0.9999, 0.01;
	// end inline asm
	// begin inline asm
	fma.rn.f32    %f14202, %f14202, 0.9999, 0.01;
	// end inline asm
	// begin inline asm
	fma.rn.f32    %f14204, %f14204, 0.9999, 0.01;
	// end inline asm
	// begin inline asm
	fma.rn.f64    %fd7104, %fd7104, 0.9999, 0.01;
	// end inline asm
	// begin inline asm
	fma.rn.f32    %f14202, %f14202, 0.9999, 0.01;
	// end inline asm
	// begin inline asm
	fma.rn.f32    %f14204, %f14204, 0.9999, 0.01;
	// end inline asm
	// begin inline asm
	fma.rn.f64    %fd7102, %fd7102, 0.9999, 0.01;
	// end inline asm
	// begin inline asm
	fma.rn.f32    %f14202, %f14202, 0.9999, 0.01;
	// end inline asm
	// begin inline asm
	fma.rn.f32    %f14204, %f14204, 0.9999, 0.01;
	// end inline asm
	// begin inline asm
	fma.rn.f64    %fd7104, %fd7104, 0.9999, 0.01;
	// end inline asm
	// begin inline asm
	fma.rn.f32    %f14202, %f14202, 0.9999, 0.01;
	// end inline asm
	// begin inline asm
	fma.rn.f32    %f14204, %f14204, 0.9999, 0.01;
	// end inline asm
	// begin inline asm
	fma.rn.f64    %fd7102, %fd7102, 0.9999, 0.01;
	// end inline asm
	// begin inline asm
	fma.rn.f32    %f14202, %f14202, 0.9999, 0.01;
	// end inline asm
	// begin inline asm
	fma.rn.f32    %f14204, %f14204, 0.9999, 0.01;
	// end inline asm
	// begin inline asm
	fma.rn.f64    %fd7104, %fd7104, 0.9999, 0.01;
	// end inline asm
	// begin inline asm
	fma.rn.f32    %f14202, %f14202, 0.9999, 0.01;
	// end inline asm
	// begin inline asm
	fma.rn.f32    %f14204, %f14204, 0.9999, 0.01;
	// end inline asm
	// begin inline asm
	fma.rn.f64    %fd7102, %fd7102, 0.9999, 0.01;
	// end inline asm
	// begin inline asm
	fma.rn.f32    %f14202, %f14202, 0.9999, 0.01;
	// end inline asm
	// begin inline asm
	fma.rn.f32    %f14204, %f14204, 0.9999, 0.01;
	// end inline asm
	// begin inline asm
	fma.rn.f64    %fd7104, %fd7104, 0.9999, 0.01;
	// end inline asm
	// begin inline asm
	fma.rn.f32    %f14202, %f14202, 0.9999, 0.01;
	// end inline asm
	// begin inline asm
	fma.rn.f32    %f14204, %f14204, 0.9999, 0.01;
	// end inline asm
	// begin inline asm
	fma.rn.f64    %fd7102, %fd7102, 0.9999, 0.01;
	// end inline asm
	// begin inline asm
	fma.rn.f32    %f14202, %f14202, 0.9999, 0.01;
	// end inline asm
	// begin inline asm
	fma.rn.f32    %f14204, %f14204, 0.9999, 0.01;
	// end inline asm
	// begin inline asm
	fma.rn.f64    %fd7104, %fd7104, 0.9999, 0.01;
	// end inline asm
	// begin inline asm
	fma.rn.f32    %f14202, %f14202, 0.9999, 0.01;
	// end inline asm
	// begin inline asm
	fma.rn.f32    %f14204, %f14204, 0.9999, 0.01;
	// end inline asm
	// begin inline asm
	fma.rn.f64    %fd7102, %fd7102, 0.9999, 0.01;
	// end inline asm
	// begin inline asm
	fma.rn.f32    %f14202, %f14202, 0.9999, 0.01;
	// end inline asm
	// begin inline asm
	fma.rn.f32    %f14204, %f14204, 0.9999, 0.01;
	// end inline asm
	// begin inline asm
	fma.rn.f64    %fd7104, %fd7104, 0.9999, 0.01;
	// end inline asm
	// begin inline asm
	fma.rn.f32    %f14202, %f14202, 0.9999, 0.01;
	// end inline asm
	// begin inline asm
	fma.rn.f32    %f14204, %f14204, 0.9999, 0.01;
	// end inline asm
	// begin inline asm
	fma.rn.f64    %fd7102, %fd7102, 0.9999, 0.01;
	// end inline asm
	// begin inline asm
	fma.rn.f32    %f14202, %f14202, 0.9999, 0.01;
	// end inline asm
	// begin inline asm
	fma.rn.f32    %f14204, %f14204, 0.9999, 0.01;
	// end inline asm
	// begin inline asm
	fma.rn.f64    %fd7104, %fd7104, 0.9999, 0.01;
	// end inline asm
	// begin inline asm
	fma.rn.f32    %f14202, %f14202, 0.9999, 0.01;
	// end inline asm
	// begin inline asm
	fma.rn.f32    %f14204, %f14204, 0.9999, 0.01;
	// end inline asm
	// begin inline asm
	fma.rn.f64    %fd7102, %fd7102, 0.9999, 0.01;
	// end inline asm
	// begin inline asm
	fma.rn.f32    %f14202, %f14202, 0.9999, 0.01;
	// end inline asm
	// begin inline asm
	fma.rn.f32    %f14204, %f14204, 0.9999, 0.01;
	// end inline asm
	// begin inline asm
	fma.rn.f64    %fd7104, %fd7104, 0.9999, 0.01;
	// end inline asm
	// begin inline asm
	fma.rn.f32    %f14202, %f14202, 0.9999, 0.01;
	// end inline asm
	// begin inline asm
	fma.rn.f32    %f14204, %f14204, 0.9999, 0.01;
	// end inline asm
	// begin inline asm
	fma.rn.f64    %fd7102, %fd7102, 0.9999, 0.01;
	// end inline asm
	// begin inline asm
	fma.rn.f32    %f14202, %f14202, 0.9999, 0.01;
	// end inline asm
	// begin inline asm
	fma.rn.f32    %f14204, %f14204, 0.9999, 0.01;
	// end inline asm
	// begin inline asm
	fma.rn.f64    %fd7104, %fd7104, 0.9999, 0.01;
	// end inline asm
	// begin inline asm
	fma.rn.f32    %f14202, %f14202, 0.9999, 0.01;
	// end inline asm
	// begin inline asm
	fma.rn.f32    %f14204, %f14204, 0.9999, 0.01;
	// end inline asm
	// begin inline asm
	fma.rn.f64    %fd7102, %fd7102, 0.9999, 0.01;
	// end inline asm
	// begin inline asm
	fma.rn.f32    %f14202, %f14202, 0.9999, 0.01;
	// end inline asm
	// begin inline asm
	fma.rn.f32    %f14204, %f14204, 0.9999, 0.01;
	// end inline asm
	// begin inline asm
	fma.rn.f64    %fd7104, %fd7104, 0.9999, 0.01;
	// end inline asm
	// begin inline asm
	fma.rn.f32    %f14202, %f14202, 0.9999, 0.01;
	// end inline asm
	// begin inline asm
	fma.rn.f32    %f14204, %f14204, 0.9999, 0.01;
	// end inline asm
	// begin inline asm
	fma.rn.f64    %fd7102, %fd7102, 0.9999, 0.01;
	// end inline asm
	// begin inline asm
	fma.rn.f32    %f14202, %f14202, 0.9999, 0.01;
	// end inline asm
	// begin inline asm
	fma.rn.f32    %f14204, %f14204, 0.9999, 0.01;
	// end inline asm
	// begin inline asm
	fma.rn.f64    %fd7104, %fd7104, 0.9999, 0.01;
	// end inline asm
	// begin inline asm
	fma.rn.f32    %f14202, %f14202, 0.9999, 0.01;
	// end inline asm
	// begin inline asm
	fma.rn.f32    %f14204, %f14204, 0.9999, 0.01;
	// end inline asm
	// begin inline asm
	fma.rn.f64    %fd7102, %fd7102, 0.9999, 0.01;
	// end inline asm
	// begin inline asm
	fma.rn.f32    %f14202, %f14202, 0.9999, 0.01;
	// end inline asm
	// begin inline asm
	fma.rn.f32    %f14204, %f14204, 0.9999, 0.01;
	// end inline asm
	// begin inline asm
	fma.rn.f64    %fd7104, %fd7104, 0.9999, 0.01;
	// end inline asm
	// begin inline asm
	fma.rn.f32    %f14202, %f14202, 0.9999, 0.01;
	// end inline asm
	// begin inline asm
	fma.rn.f32    %f14204, %f14204, 0.9999, 0.01;
	// end inline asm
	// begin inline asm
	fma.rn.f64    %fd7102, %fd7102, 0.9999, 0.01;
	// end inline asm
	// begin inline asm
	fma.rn.f32    %f14202, %f14202, 0.9999, 0.01;
	// end inline asm
	// begin inline asm
	fma.rn.f32    %f14204, %f14204, 0.9999, 0.01;
	// end inline asm
	// begin inline asm
	fma.rn.f64    %fd7104, %fd7104, 0.9999, 0.01;
	// end inline asm
	// begin inline asm
	fma.rn.f32    %f14202, %f14202, 0.9999, 0.01;
	// end inline asm
	// begin inline asm
	fma.rn.f32    %f14204, %f14204, 0.9999, 0.01;
	// end inline asm
	// begin inline asm
	fma.rn.f64    %fd7102, %fd7102, 0.9999, 0.01;
	// end inline asm
	// begin inline asm
	fma.rn.f32    %f14202, %f14202, 0.9999, 0.01;
	// end inline asm
	// begin inline asm
	fma.rn.f32    %f14204, %f14204, 0.9999, 0.01;
	// end inline asm
	// begin inline asm
	fma.rn.f64    %fd7104, %fd7104, 0.9999, 0.01;
	// end inline asm
	// begin inline asm
	fma.rn.f32    %f14202, %f14202, 0.9999, 0.01;
	// end inline asm
	// begin inline asm
	fma.rn.f32    %f14204, %f14204, 0.9999, 0.01;
	// end inline asm
	// begin inline asm
	fma.rn.f64    %fd7102, %fd7102, 0.9999, 0.01;
	// end inline asm
	// begin inline asm
	fma.rn.f32    %f14202, %f14202, 0.9999, 0.01;
	// end inline asm
	// begin inline asm
	fma.rn.f32    %f14204, %f14204, 0.9999, 0.01;
	// end inline asm
	// begin inline asm
	fma.rn.f64    %fd7104, %fd7104, 0.9999, 0.01;
	// end inline asm
	// begin inline asm
	fma.rn.f32    %f14202, %f14202, 0.9999, 0.01;
	// end inline asm
	// begin inline asm
	fma.rn.f32    %f14204, %f14204, 0.9999, 0.01;
	// end inline asm
	// begin inline asm
	fma.rn.f64    %fd7102, %fd7102, 0.9999, 0.01;
	// end inline asm
	// begin inline asm
	fma.rn.f32    %f14202, %f14202, 0.9999, 0.01;
	// end inline asm
	// begin inline asm
	fma.rn.f32    %f14204, %f14204, 0.9999, 0.01;
	// end inline asm
	// begin inline asm
	fma.rn.f64    %fd7104, %fd7104, 0.9999, 0.01;
	// end inline asm
	// begin inline asm
	fma.rn.f32    %f14202, %f14202, 0.9999, 0.01;
	// end inline asm
	// begin inline asm
	fma.rn.f32    %f14204, %f14204, 0.9999, 0.01;
	// end inline asm
	// begin inline asm
	fma.rn.f64    %fd7102, %fd7102, 0.9999, 0.01;
	// end inline asm
	// begin inline asm
	fma.rn.f32    %f14202, %f14202, 0.9999, 0.01;
	// end inline asm
	// begin inline asm
	fma.rn.f32    %f14204, %f14204, 0.9999, 0.01;
	// end inline asm
	// begin inline asm
	fma.rn.f64    %fd7104, %fd7104, 0.9999, 0.01;
	// end inline asm
	// begin inline asm
	fma.rn.f32    %f14202, %f14202, 0.9999, 0.01;
	// end inline asm
	// begin inline asm
	fma.rn.f32    %f14204, %f14204, 0.9999, 0.01;
	// end inline asm
	// begin inline asm
	fma.rn.f64    %fd7102, %fd7102, 0.9999, 0.01;
	// end inline asm
	// begin inline asm
	fma.rn.f32    %f14202, %f14202, 0.9999, 0.01;
	// end inline asm
	// begin inline asm
	fma.rn.f32    %f14204, %f14204, 0.9999, 0.01;
	// end inline asm
	// begin inline asm
	fma.rn.f64    %fd7104, %fd7104, 0.9999, 0.01;
	// end inline asm
	// begin inline asm
	fma.rn.f32    %f14202, %f14202, 0.9999, 0.01;
	// end inline asm
	// begin inline asm
	fma.rn.f32    %f14204, %f14204, 0.9999, 0.01;
	// end inline asm
	// begin inline asm
	fma.rn.f64    %fd7102, %fd7102, 0.9999, 0.01;
	// end inline asm
	// begin inline asm
	fma.rn.f32    %f14202, %f14202, 0.9999, 0.01;
	// end inline asm
	// begin inline asm
	fma.rn.f32    %f14204, %f14204, 0.9999, 0.01;
	// end inline asm
	// begin inline asm
	fma.rn.f64    %fd7104, %fd7104, 0.9999, 0.01;
	// end inline asm
	// begin inline asm
	fma.rn.f32    %f14202, %f14202, 0.9999, 0.01;
	// end inline asm
	// begin inline asm
	fma.rn.f32    %f14204, %f14204, 0.9999, 0.01;
	// end inline asm
	// begin inline asm
	fma.rn.f64    %fd7102, %fd7102, 0.9999, 0.01;
	// end inline asm
	// begin inline asm
	fma.rn.f32    %f14202, %f14202, 0.9999, 0.01;
	// end inline asm
	// begin inline asm
	fma.rn.f32    %f14204, %f14204, 0.9999, 0.01;
	// end inline asm
	// begin inline asm
	fma.rn.f64    %fd7104, %fd7104, 0.9999, 0.01;
	// end inline asm
	// begin inline asm
	fma.rn.f32    %f14202, %f14202, 0.9999, 0.01;
	// end inline asm
	// begin inline asm
	fma.rn.f32    %f14204, %f14204, 0.9999, 0.01;
	// end inline asm
	// begin inline asm
	fma.rn.f64    %fd7102, %fd7102, 0.9999, 0.01;
	// end inline asm
	// begin inline asm
	fma.rn.f32    %f14202, %f14202, 0.9999, 0.01;
	// end inline asm
	// begin inline asm
	fma.rn.f32    %f14204, %f14204, 0.9999, 0.01;
	// end inline asm
	// begin inline asm
	fma.rn.f64    %fd7104, %fd7104, 0.9999, 0.01;
	// end inline asm
	// begin inline asm
	fma.rn.f32    %f14202, %f14202, 0.9999, 0.01;
	// end inline asm
	// begin inline asm
	fma.rn.f32    %f14204, %f14204, 0.9999, 0.01;
	// end inline asm
	// begin inline asm
	fma.rn.f64    %fd7102, %fd7102, 0.9999, 0.01;
	// end inline asm
	// begin inline asm
	fma.rn.f32    %f14202, %f14202, 0.9999, 0.01;
	// end inline asm
	// begin inline asm
	fma.rn.f32    %f14204, %f14204, 0.9999, 0.01;
	// end inline asm
	// begin inline asm
	fma.rn.f64    %fd7104, %fd7104, 0.9999, 0.01;
	// end inline asm
	// begin inline asm
	fma.rn.f32    %f14202, %f14202, 0.9999, 0.01;
	// end inline asm
	// begin inline asm
	fma.rn.f32    %f14204, %f14204, 0.9999, 0.01;
	// end inline asm
	// begin inline asm
	fma.rn.f64    %fd7102, %fd7102, 0.9999, 0.01;
	// end inline asm
	// begin inline asm
	fma.rn.f32    %f14202, %f14202, 0.9999, 0.01;
	// end inline asm
	// begin inline asm
	fma.rn.f32    %f14204, %f14204, 0.9999, 0.01;
	// end inline asm
	// begin inline asm
	fma.rn.f64    %fd7104, %fd7104, 0.9999, 0.01;
	// end inline asm
	// begin inline asm
	fma.rn.f32    %f14202, %f14202, 0.9999, 0.01;
	// end inline asm
	// begin inline asm
	fma.rn.f32    %f14204, %f14204, 0.9999, 0.01;
	// end inline asm
	// begin inline asm
	fma.rn.f64    %fd7102, %fd7102, 0.9999, 0.01;
	// end inline asm
	// begin inline asm
	fma.rn.f32    %f14202, %f14202, 0.9999, 0.01;
	// end inline asm
	// begin inline asm
	fma.rn.f32    %f14204, %f14204, 0.9999, 0.01;
	// end inline asm
	// begin inline asm
	fma.rn.f64    %fd7104, %fd7104, 0.9999, 0.01;
	// end inline asm
	// begin inline asm
	fma.rn.f32    %f14202, %f14202, 0.9999, 0.01;
	// end inline asm
	// begin inline asm
	fma.rn.f32    %f14204, %f14204, 0.9999, 0.01;
	// end inline asm
	// begin inline asm
	fma.rn.f64    %fd7102, %fd7102, 0.9999, 0.01;
	// end inline asm
	// begin inline asm
	fma.rn.f32    %f14202, %f14202, 0.9999, 0.01;
	// end inline asm
	// begin inline asm
	fma.rn.f32    %f14204, %f14204, 0.9999, 0.01;
	// end inline asm
	// begin inline asm
	fma.rn.f64    %fd7104, %fd7104, 0.9999, 0.01;
	// end inline asm
	// begin inline asm
	fma.rn.f32    %f14202, %f14202, 0.9999, 0.01;
	// end inline asm
	// begin inline asm
	fma.rn.f32    %f14204, %f14204, 0.9999, 0.01;
	// end inline asm
	// begin inline asm
	fma.rn.f64    %fd7102, %fd7102, 0.9999, 0.01;
	// end inline asm
	// begin inline asm
	fma.rn.f32    %f14202, %f14202, 0.9999, 0.01;
	// end inline asm
	// begin inline asm
	fma.rn.f32    %f14204, %f14204, 0.9999, 0.01;
	// end inline asm
	// begin inline asm
	fma.rn.f64    %fd7104, %fd7104, 0.9999, 0.01;
	// end inline asm
	// begin inline asm
	fma.rn.f32    %f14202, %f14202, 0.9999, 0.01;
	// end inline asm
	// begin inline asm
	fma.rn.f32    %f14204, %f14204, 0.9999, 0.01;
	// end inline asm
	// begin inline asm
	fma.rn.f64    %fd7102, %fd7102, 0.9999, 0.01;
	// end inline asm
	// begin inline asm
	fma.rn.f32    %f14202, %f14202, 0.9999, 0.01;
	// end inline asm
	// begin inline asm
	fma.rn.f32    %f14204, %f14204, 0.9999, 0.01;
	// end inline asm
	// begin inline asm
	fma.rn.f64    %fd7104, %fd7104, 0.9999, 0.01;
	// end inline asm
	// begin inline asm
	fma.rn.f32    %f14202, %f14202, 0.9999, 0.01;
	// end inline asm
	// begin inline asm
	fma.rn.f32    %f14204, %f14204, 0.9999, 0.01;
	// end inline asm
	// begin inline asm
	fma.rn.f64    %fd7102, %fd7102, 0.9999, 0.01;
	// end inline asm
	// begin inline asm
	fma.rn.f32    %f14202, %f14202, 0.9999, 0.01;
	// end inline asm
	// begin inline asm
	fma.rn.f32    %f14204, %f14204, 0.9999, 0.01;
	// end inline asm
	// begin inline asm
	fma.rn.f64    %fd7104, %fd7104, 0.9999, 0.01;
	// end inline asm
	// begin inline asm
	fma.rn.f32    %f14202, %f14202, 0.9999, 0.01;
	// end inline asm
	// begin inline asm
	fma.rn.f32    %f14204, %f14204, 0.9999, 0.01;
	// end inline asm
	// begin inline asm
	fma.rn.f64    %fd7102, %fd7102, 0.9999, 0.01;
	// end inline asm
	// begin inline asm
	fma.rn.f32    %f14202, %f14202, 0.9999, 0.01;
	// end inline asm
	// begin inline asm
	fma.rn.f32    %f14204, %f14204, 0.9999, 0.01;
	// end inline asm
	// begin inline asm
	fma.rn.f64    %fd7104, %fd7104, 0.9999, 0.01;
	// end inline asm
	// begin inline asm
	fma.rn.f32    %f14202, %f14202, 0.9999, 0.01;
	// end inline asm
	// begin inline asm
	fma.rn.f32    %f14204, %f14204, 0.9999, 0.01;
	// end inline asm
	// begin inline asm
	fma.rn.f64    %fd7102, %fd7102, 0.9999, 0.01;
	// end inline asm
	// begin inline asm
	fma.rn.f32    %f14202, %f14202, 0.9999, 0.01;
	// end inline asm
	// begin inline asm
	fma.rn.f32    %f14204, %f14204, 0.9999, 0.01;
	// end inline asm
	// begin inline asm
	fma.rn.f64    %fd7104, %fd7104, 0.9999, 0.01;
	// end inline asm
	// begin inline asm
	fma.rn.f32    %f14202, %f14202, 0.9999, 0.01;
	// end inline asm
	// begin inline asm
	fma.rn.f32    %f14204, %f14204, 0.9999, 0.01;
	// end inline asm
	// begin inline asm
	fma.rn.f64    %fd7102, %fd7102, 0.9999, 0.01;
	// end inline asm
	// begin inline asm
	fma.rn.f32    %f14202, %f14202, 0.9999, 0.01;
	// end inline asm
	// begin inline asm
	fma.rn.f32    %f14204, %f14204, 0.9999, 0.01;
	// end inline asm
	// begin inline asm
	fma.rn.f64    %fd7104, %fd7104, 0.9999, 0.01;
	// end inline asm
	// begin inline asm
	fma.rn.f32    %f14202, %f14202, 0.9999, 0.01;
	// end inline asm
	// begin inline asm
	fma.rn.f32    %f14204, %f14204, 0.9999, 0.01;
	// end inline asm
	// begin inline asm
	fma.rn.f64    %fd7102, %fd7102, 0.9999, 0.01;
	// end inline asm
	// begin inline asm
	fma.rn.f32    %f14202, %f14202, 0.9999, 0.01;
	// end inline asm
	// begin inline asm
	fma.rn.f32    %f14204, %f14204, 0.9999, 0.01;
	// end inline asm
	// begin inline asm
	fma.rn.f64    %fd7104, %fd7104, 0.9999, 0.01;
	// end inline asm
	// begin inline asm
	fma.rn.f32    %f14202, %f14202, 0.9999, 0.01;
	// end inline asm
	// begin inline asm
	fma.rn.f32    %f14204, %f14204, 0.9999, 0.01;
	// end inline asm
	// begin inline asm
	fma.rn.f64    %fd7102, %fd7102, 0.9999, 0.01;
	// end inline asm
	// begin inline asm
	fma.rn.f32    %f14202, %f14202, 0.9999, 0.01;
	// end inline asm
	// begin inline asm
	fma.rn.f32    %f14204, %f14204, 0.9999, 0.01;
	// end inline asm
	// begin inline asm
	fma.rn.f64    %fd7104, %fd7104, 0.9999, 0.01;
	// end inline asm
	// begin inline asm
	fma.rn.f32    %f14202, %f14202, 0.9999, 0.01;
	// end inline asm
	// begin inline asm
	fma.rn.f32    %f14204, %f14204, 0.9999, 0.01;
	// end inline asm
	// begin inline asm
	fma.rn.f64    %fd7102, %fd7102, 0.9999, 0.01;
	// end inline asm
	// begin inline asm
	fma.rn.f32    %f14202, %f14202, 0.9999, 0.01;
	// end inline asm
	// begin inline asm
	fma.rn.f32    %f14204, %f14204, 0.9999, 0.01;
	// end inline asm
	// begin inline asm
	fma.rn.f64    %fd7104, %fd7104, 0.9999, 0.01;
	// end inline asm
	// begin inline asm
	fma.rn.f32    %f14202, %f14202, 0.9999, 0.01;
	// end inline asm
	// begin inline asm
	fma.rn.f32    %f14204, %f14204, 0.9999, 0.01;
	// end inline asm
	// begin inline asm
	fma.rn.f64    %fd7102, %fd7102, 0.9999, 0.01;
	// end inline asm
	// begin inline asm
	fma.rn.f32    %f14202, %f14202, 0.9999, 0.01;
	// end inline asm
	// begin inline asm
	fma.rn.f32    %f14204, %f14204, 0.9999, 0.01;
	// end inline asm
	// begin inline asm
	fma.rn.f64    %fd7104, %fd7104, 0.9999, 0.01;
	// end inline asm
	// begin inline asm
	fma.rn.f32    %f14202, %f14202, 0.9999, 0.01;
	// end inline asm
	// begin inline asm
	fma.rn.f32    %f14204, %f14204, 0.9999, 0.01;
	// end inline asm
	// begin inline asm
	fma.rn.f64    %fd7102, %fd7102, 0.9999, 0.01;
	// end inline asm
	// begin inline asm
	fma.rn.f32    %f14202, %f14202, 0.9999, 0.01;
	// end inline asm
	// begin inline asm
	fma.rn.f32    %f14204, %f14204, 0.9999, 0.01;
	// end inline asm
	// begin inline asm
	fma.rn.f64    %fd7104, %fd7104, 0.9999, 0.01;
	// end inline asm
	// begin inline asm
	fma.rn.f32    %f14202, %f14202, 0.9999, 0.01;
	// end inline asm
	// begin inline asm
	fma.rn.f32    %f14204, %f14204, 0.9999, 0.01;
	// end inline asm
	// begin inline asm
	fma.rn.f64    %fd7102, %fd7102, 0.9999, 0.01;
	// end inline asm
	// begin inline asm
	fma.rn.f32    %f14202, %f14202, 0.9999, 0.01;
	// end inline asm
	// begin inline asm
	fma.rn.f32    %f14204, %f14204, 0.9999, 0.01;
	// end inline asm
	// begin inline asm
	fma.rn.f64    %fd7104, %fd7104, 0.9999, 0.01;
	// end inline asm
	// begin inline asm
	fma.rn.f32    %f14202, %f14202, 0.9999, 0.01;
	// end inline asm
	// begin inline asm
	fma.rn.f32    %f14204, %f14204, 0.9999, 0.01;
	// end inline asm
	// begin inline asm
	fma.rn.f64    %fd7102, %fd7102, 0.9999, 0.01;
	// end inline asm
	// begin inline asm
	fma.rn.f32    %f14202, %f14202, 0.9999, 0.01;
	// end inline asm
	// begin inline asm
	fma.rn.f32    %f14204, %f14204, 0.9999, 0.01;
	// end inline asm
	// begin inline asm
	fma.rn.f64    %fd7104, %fd7104, 0.9999, 0.01;
	// end inline asm
	// begin inline asm
	fma.rn.f32    %f14202, %f14202, 0.9999, 0.01;
	// end inline asm
	// begin inline asm
	fma.rn.f32    %f14204, %f14204, 0.9999, 0.01;
	// end inline asm
	// begin inline asm
	fma.rn.f64    %fd7102, %fd7102, 0.9999, 0.01;
	// end inline asm
	// begin inline asm
	fma.rn.f32    %f14202, %f14202, 0.9999, 0.01;
	// end inline asm
	// begin inline asm
	fma.rn.f32    %f14204, %f14204, 0.9999, 0.01;
	// end inline asm
	// begin inline asm
	fma.rn.f64    %fd7104, %fd7104, 0.9999, 0.01;
	// end inline asm
	// begin inline asm
	fma.rn.f32    %f14202, %f14202, 0.9999, 0.01;
	// end inline asm
	// begin inline asm
	fma.rn.f32    %f14204, %f14204, 0.9999, 0.01;
	// end inline asm
	// begin inline asm
	fma.rn.f64    %fd7102, %fd7102, 0.9999, 0.01;
	// end inline asm
	// begin inline asm
	fma.rn.f32    %f14202, %f14202, 0.9999, 0.01;
	// end inline asm
	// begin inline asm
	fma.rn.f32    %f14204, %f14204, 0.9999, 0.01;
	// end inline asm
	// begin inline asm
	fma.rn.f64    %fd7104, %fd7104, 0.9999, 0.01;
	// end inline asm
	// begin inline asm
	fma.rn.f32    %f14202, %f14202, 0.9999, 0.01;
	// end inline asm
	// begin inline asm
	fma.rn.f32    %f14204, %f14204, 0.9999, 0.01;
	// end inline asm
	// begin inline asm
	fma.rn.f64    %fd7102, %fd7102, 0.9999, 0.01;
	// end inline asm
	// begin inline asm
	fma.rn.f32    %f14202, %f14202, 0.9999, 0.01;
	// end inline asm
	// begin inline asm
	fma.rn.f32    %f14204, %f14204, 0.9999, 0.01;
	// end inline asm
	// begin inline asm
	fma.rn.f64    %fd7104, %fd7104, 0.9999, 0.01;
	// end inline asm
	// begin inline asm
	fma.rn.f32    %f14202, %f14202, 0.9999, 0.01;
	// end inline asm
	// begin inline asm
	fma.rn.f32    %f14204, %f14204, 0.9999, 0.01;
	// end inline asm
	// begin inline asm
	fma.rn.f64    %fd7102, %fd7102, 0.9999, 0.01;
	// end inline asm
	// begin inline asm
	fma.rn.f32    %f14202, %f14202, 0.9999, 0.01;
	// end inline asm
	// begin inline asm
	fma.rn.f32    %f14204, %f14204, 0.9999, 0.01;
	// end inline asm
	// begin inline asm
	fma.rn.f64    %fd7104, %fd7104, 0.9999, 0.01;
	// end inline asm
	// begin inline asm
	fma.rn.f32    %f14202, %f14202, 0.9999, 0.01;
	// end inline asm
	// begin inline asm
	fma.rn.f32    %f14204, %f14204, 0.9999, 0.01;
	// end inline asm
	// begin inline asm
	fma.rn.f64    %fd7102, %fd7102, 0.9999, 0.01;
	// end inline asm
	// begin inline asm
	fma.rn.f32    %f14202, %f14202, 0.9999, 0.01;
	// end inline asm
	// begin inline asm
	fma.rn.f32    %f14204, %f14204, 0.9999, 0.01;
	// end inline asm
	// begin inline asm
	fma.rn.f64    %fd7104, %fd7104, 0.9999, 0.01;
	// end inline asm
	// begin inline asm
	fma.rn.f32    %f14202, %f14202, 0.9999, 0.01;
	// end inline asm
	// begin inline asm
	fma.rn.f32    %f14204, %f14204, 0.9999, 0.01;
	// end inline asm
	// begin inline asm
	fma.rn.f64    %fd7102, %fd7102, 0.9999, 0.01;
	// end inline asm
	// begin inline asm
	fma.rn.f32    %f14202, %f14202, 0.9999, 0.01;
	// end inline asm
	// begin inline asm
	fma.rn.f32    %f14204, %f14204, 0.9999, 0.01;
	// end inline asm
	// begin inline asm
	fma.rn.f64    %fd7104, %fd7104, 0.9999, 0.01;
	// end inline asm
	// begin inline asm
	fma.rn.f32    %f14202, %f14202, 0.9999, 0.01;
	// end inline asm
	// begin inline asm
	fma.rn.f32    %f14204, %f14204, 0.9999, 0.01;
	// end inline asm
	// begin inline asm
	fma.rn.f64    %fd7102, %fd7102, 0.9999, 0.01;
	// end inline asm
	// begin inline asm
	fma.rn.f32    %f14202, %f14202, 0.9999, 0.01;
	// end inline asm
	// begin inline asm
	fma.rn.f32    %f14204, %f14204, 0.9999, 0.01;
	// end inline asm
	// begin inline asm
	fma.rn.f64    %fd7104, %fd7104, 0.9999, 0.01;
	// end inline asm
	// begin inline asm
	fma.rn.f32    %f14202, %f14202, 0.9999, 0.01;
	// end inline asm
	// begin inline asm
	fma.rn.f32    %f14204, %f14204, 0.9999, 0.01;
	// end inline asm
	// begin inline asm
	fma.rn.f64    %fd7102, %fd7102, 0.9999, 0.01;
	// end inline asm
	// begin inline asm
	fma.rn.f32    %f14202, %f14202, 0.9999, 0.01;
	// end inline asm
	// begin inline asm
	fma.rn.f32    %f14204, %f14204, 0.9999, 0.01;
	// end inline asm
	// begin inline asm
	fma.rn.f64    %fd7104, %fd7104, 0.9999, 0.01;
	// end inline asm
	// begin inline asm
	fma.rn.f32    %f14202, %f14202, 0.9999, 0.01;
	// end inline asm
	// begin inline asm
	fma.rn.f32    %f14204, %f14204, 0.9999, 0.01;
	// end inline asm
	// begin inline asm
	fma.rn.f64    %fd7102, %fd7102, 0.9999, 0.01;
	// end inline asm
	// begin inline asm
	fma.rn.f32    %f14202, %f14202, 0.9999, 0.01;
	// end inline asm
	// begin inline asm
	fma.rn.f32    %f14204, %f14204, 0.9999, 0.01;
	// end inline asm
	// begin inline asm
	fma.rn.f64    %fd7104, %fd7104, 0.9999, 0.01;
	// end inline asm
	// begin inline asm
	fma.rn.f32    %f14202, %f14202, 0.9999, 0.01;
	// end inline asm
	// begin inline asm
	fma.rn.f32    %f14204, %f14204, 0.9999, 0.01;
	// end inline asm
	// begin inline asm
	fma.rn.f64    %fd7102, %fd7102, 0.9999, 0.01;
	// end inline asm
	// begin inline asm
	fma.rn.f32    %f14202, %f14202, 0.9999, 0.01;
	// end inline asm
	// begin inline asm
	fma.rn.f32    %f14204, %f14204, 0.9999, 0.01;
	// end inline asm
	// begin inline asm
	fma.rn.f64    %fd7104, %fd7104, 0.9999, 0.01;
	// end inline asm
	// begin inline asm
	fma.rn.f32    %f14202, %f14202, 0.9999, 0.01;
	// end inline asm
	// begin inline asm
	fma.rn.f32    %f14204, %f14204, 0.9999, 0.01;
	// end inline asm
	// begin inline asm
	fma.rn.f64    %fd7102, %fd7102, 0.9999, 0.01;
	// end inline asm
	// begin inline asm
	fma.rn.f32    %f14202, %f14202, 0.9999, 0.01;
	// end inline asm
	// begin inline asm
	fma.rn.f32    %f14204, %f14204, 0.9999, 0.01;
	// end inline asm
	// begin inline asm
	fma.rn.f64    %fd7104, %fd7104, 0.9999, 0.01;
	// end inline asm
	// begin inline asm
	fma.rn.f32    %f14202, %f14202, 0.9999, 0.01;
	// end inline asm
	// begin inline asm
	fma.rn.f32    %f14204, %f14204, 0.9999, 0.01;
	// end inline asm
	// begin inline asm
	fma.rn.f64    %fd7102, %fd7102, 0.9999, 0.01;
	// end inline asm
	// begin inline asm
	fma.rn.f32    %f14202, %f14202, 0.9999, 0.01;
	// end inline asm
	// begin inline asm
	fma.rn.f32    %f14204, %f14204, 0.9999, 0.01;
	// end inline asm
	// begin inline asm
	fma.rn.f64    %fd7104, %fd7104, 0.9999, 0.01;
	// end inline asm
	// begin inline asm
	fma.rn.f32    %f14202, %f14202, 0.9999, 0.01;
	// end inline asm
	// begin inline asm
	fma.rn.f32    %f14204, %f14204, 0.9999, 0.01;
	// end inline asm
	// begin inline asm
	fma.rn.f64    %fd7102, %fd7102, 0.9999, 0.01;
	// end inline asm
	// begin inline asm
	fma.rn.f32    %f14202, %f14202, 0.9999, 0.01;
	// end inline asm
	// begin inline asm
	fma.rn.f32    %f14204, %f14204, 0.9999, 0.01;
	// end inline asm
	// begin inline asm
	fma.rn.f64    %fd7104, %fd7104, 0.9999, 0.01;
	// end inline asm
	// begin inline asm
	fma.rn.f32    %f14202, %f14202, 0.9999, 0.01;
	// end inline asm
	// begin inline asm
	fma.rn.f32    %f14204, %f14204, 0.9999, 0.01;
	// end inline asm
	// begin inline asm
	fma.rn.f64    %fd7102, %fd7102, 0.9999, 0.01;
	// end inline asm
	// begin inline asm
	fma.rn.f32    %f14202, %f14202, 0.9999, 0.01;
	// end inline asm
	// begin inline asm
	fma.rn.f32    %f14204, %f14204, 0.9999, 0.01;
	// end inline asm
	// begin inline asm
	fma.rn.f64    %fd7104, %fd7104, 0.9999, 0.01;
	// end inline asm
	// begin inline asm
	fma.rn.f32    %f14202, %f14202, 0.9999, 0.01;
	// end inline asm
	// begin inline asm
	fma.rn.f32    %f14204, %f14204, 0.9999, 0.01;
	// end inline asm
	// begin inline asm
	fma.rn.f64    %fd7102, %fd7102, 0.9999, 0.01;
	// end inline asm
	// begin inline asm
	fma.rn.f32    %f14202, %f14202, 0.9999, 0.01;
	// end inline asm
	// begin inline asm
	fma.rn.f32    %f14204, %f14204, 0.9999, 0.01;
	// end inline asm
	// begin inline asm
	fma.rn.f64    %fd7104, %fd7104, 0.9999, 0.01;
	// end inline asm
	// begin inline asm
	fma.rn.f32    %f14202, %f14202, 0.9999, 0.01;
	// end inline asm
	// begin inline asm
	fma.rn.f32    %f14204, %f14204, 0.9999, 0.01;
	// end inline asm
	// begin inline asm
	fma.rn.f64    %fd7102, %fd7102, 0.9999, 0.01;
	// end inline asm
	// begin inline asm
	fma.rn.f32    %f14202, %f14202, 0.9999, 0.01;
	// end inline asm
	// begin inline asm
	fma.rn.f32    %f14204, %f14204, 0.9999, 0.01;
	// end inline asm
	// begin inline asm
	fma.rn.f64    %fd7104, %fd7104, 0.9999, 0.01;
	// end inline asm
	// begin inline asm
	fma.rn.f32    %f14202, %f14202, 0.9999, 0.01;
	// end inline asm
	// begin inline asm
	fma.rn.f32    %f14204, %f14204, 0.9999, 0.01;
	// end inline asm
	// begin inline asm
	fma.rn.f64    %fd7102, %fd7102, 0.9999, 0.01;
	// end inline asm
	// begin inline asm
	fma.rn.f32    %f14202, %f14202, 0.9999, 0.01;
	// end inline asm
	// begin inline asm
	fma.rn.f32    %f14204, %f14204, 0.9999, 0.01;
	// end inline asm
	// begin inline asm
	fma.rn.f64    %fd7104, %fd7104, 0.9999, 0.01;
	// end inline asm
	// begin inline asm
	fma.rn.f32    %f14202, %f14202, 0.9999, 0.01;
	// end inline asm
	// begin inline asm
	fma.rn.f32    %f14204, %f14204, 0.9999, 0.01;
	// end inline asm
	// begin inline asm
	fma.rn.f64    %fd7102, %fd7102, 0.9999, 0.01;
	// end inline asm
	// begin inline asm
	fma.rn.f32    %f14202, %f14202, 0.9999, 0.01;
	// end inline asm
	// begin inline asm
	fma.rn.f32    %f14204, %f14204, 0.9999, 0.01;
	// end inline asm
	// begin inline asm
	fma.rn.f64    %fd7104, %fd7104, 0.9999, 0.01;
	// end inline asm
	// begin inline asm
	fma.rn.f32    %f14202, %f14202, 0.9999, 0.01;
	// end inline asm
	// begin inline asm
	fma.rn.f32    %f14204, %f14204, 0.9999, 0.01;
	// end inline asm
	// begin inline asm
	fma.rn.f64    %fd7102, %fd7102, 0.9999, 0.01;
	// end inline asm
	// begin inline asm
	fma.rn.f32    %f14202, %f14202, 0.9999, 0.01;
	// end inline asm
	// begin inline asm
	fma.rn.f32    %f14204, %f14204, 0.9999, 0.01;
	// end inline asm
	// begin inline asm
	fma.rn.f64    %fd7104, %fd7104, 0.9999, 0.01;
	// end inline asm
	// begin inline asm
	fma.rn.f32    %f14202, %f14202, 0.9999, 0.01;
	// end inline asm
	// begin inline asm
	fma.rn.f32    %f14204, %f14204, 0.9999, 0.01;
	// end inline asm
	// begin inline asm
	fma.rn.f64    %fd7102, %fd7102, 0.9999, 0.01;
	// end inline asm
	// begin inline asm
	fma.rn.f32    %f14202, %f14202, 0.9999, 0.01;
	// end inline asm
	// begin inline asm
	fma.rn.f32    %f14204, %f14204, 0.9999, 0.01;
	// end inline asm
	// begin inline asm
	fma.rn.f64    %fd7104, %fd7104, 0.9999, 0.01;
	// end inline asm
	// begin inline asm
	fma.rn.f32    %f14202, %f14202, 0.9999, 0.01;
	// end inline asm
	// begin inline asm
	fma.rn.f32    %f14204, %f14204, 0.9999, 0.01;
	// end inline asm
	// begin inline asm
	fma.rn.f64    %fd7102, %fd7102, 0.9999, 0.01;
	// end inline asm
	// begin inline asm
	fma.rn.f32    %f14202, %f14202, 0.9999, 0.01;
	// end inline asm
	// begin inline asm
	fma.rn.f32    %f14204, %f14204, 0.9999, 0.01;
	// end inline asm
	// begin inline asm
	fma.rn.f64    %fd7104, %fd7104, 0.9999, 0.01;
	// end inline asm
	// begin inline asm
	fma.rn.f32    %f14202, %f14202, 0.9999, 0.01;
	// end inline asm
	// begin inline asm
	fma.rn.f32    %f14204, %f14204, 0.9999, 0.01;
	// end inline asm
	// begin inline asm
	fma.rn.f64    %fd7102, %fd7102, 0.9999, 0.01;
	// end inline asm
	// begin inline asm
	fma.rn.f32    %f14202, %f14202, 0.9999, 0.01;
	// end inline asm
	// begin inline asm
	fma.rn.f32    %f14204, %f14204, 0.9999, 0.01;
	// end inline asm
	// begin inline asm
	fma.rn.f64    %fd7104, %fd7104, 0.9999, 0.01;
	// end inline asm
	// begin inline asm
	fma.rn.f32    %f14202, %f14202, 0.9999, 0.01;
	// end inline asm
	// begin inline asm
	fma.rn.f32    %f14204, %f14204, 0.9999, 0.01;
	// end inline asm
	// begin inline asm
	fma.rn.f64    %fd7102, %fd7102, 0.9999, 0.01;
	// end inline asm
	// begin inline asm
	fma.rn.f32    %f14202, %f14202, 0.9999, 0.01;
	// end inline asm
	// begin inline asm
	fma.rn.f32    %f14204, %f14204, 0.9999, 0.01;
	// end inline asm
	// begin inline asm
	fma.rn.f64    %fd7104, %fd7104, 0.9999, 0.01;
	// end inline asm
	// begin inline asm
	fma.rn.f32    %f14202, %f14202, 0.9999, 0.01;
	// end inline asm
	// begin inline asm
	fma.rn.f32    %f14204, %f14204, 0.9999, 0.01;
	// end inline asm
	// begin inline asm
	fma.rn.f64    %fd7102, %fd7102, 0.9999, 0.01;
	// end inline asm
	// begin inline asm
	fma.rn.f32    %f14202, %f14202, 0.9999, 0.01;
	// end inline asm
	// begin inline asm
	fma.rn.f32    %f14204, %f14204, 0.9999, 0.01;
	// end inline asm
	// begin inline asm
	fma.rn.f64    %fd7104, %fd7104, 0.9999, 0.01;
	// end inline asm
	// begin inline asm
	fma.rn.f32    %f14202, %f14202, 0.9999, 0.01;
	// end inline asm
	// begin inline asm
	fma.rn.f32    %f14204, %f14204, 0.9999, 0.01;
	// end inline asm
	// begin inline asm
	fma.rn.f64    %fd7102, %fd7102, 0.9999, 0.01;
	// end inline asm
	// begin inline asm
	fma.rn.f32    %f14202, %f14202, 0.9999, 0.01;
	// end inline asm
	// begin inline asm
	fma.rn.f32    %f14204, %f14204, 0.9999, 0.01;
	// end inline asm
	// begin inline asm
	fma.rn.f64    %fd7104, %fd7104, 0.9999, 0.01;
	// end inline asm
	// begin inline asm
	fma.rn.f32    %f14202, %f14202, 0.9999, 0.01;
	// end inline asm
	// begin inline asm
	fma.rn.f32    %f14204, %f14204, 0.9999, 0.01;
	// end inline asm
	// begin inline asm
	fma.rn.f64    %fd7102, %fd7102, 0.9999, 0.01;
	// end inline asm
	// begin inline asm
	fma.rn.f32    %f14202, %f14202, 0.9999, 0.01;
	// end inline asm
	// begin inline asm
	fma.rn.f32    %f14204, %f14204, 0.9999, 0.01;
	// end inline asm
	// begin inline asm
	fma.rn.f64    %fd7104, %fd7104, 0.9999, 0.01;
	// end inline asm
	// begin inline asm
	fma.rn.f32    %f14202, %f14202, 0.9999, 0.01;
	// end inline asm
	// begin inline asm
	fma.rn.f32    %f14204, %f14204, 0.9999, 0.01;
	// end inline asm
	// begin inline asm
	fma.rn.f64    %fd7102, %fd7102, 0.9999, 0.01;
	// end inline asm
	// begin inline asm
	fma.rn.f32    %f14202, %f14202, 0.9999, 0.01;
	// end inline asm
	// begin inline asm
	fma.rn.f32    %f14204, %f14204, 0.9999, 0.01;
	// end inline asm
	// begin inline asm
	fma.rn.f64    %fd7104, %fd7104, 0.9999, 0.01;
	// end inline asm
	// begin inline asm
	fma.rn.f32    %f14202, %f14202, 0.9999, 0.01;
	// end inline asm
	// begin inline asm
	fma.rn.f32    %f14204, %f14204, 0.9999, 0.01;
	// end inline asm
	// begin inline asm
	fma.rn.f64    %fd7102, %fd7102, 0.9999, 0.01;
	// end inline asm
	// begin inline asm
	fma.rn.f32    %f14202, %f14202, 0.9999, 0.01;
	// end inline asm
	// begin inline asm
	fma.rn.f32    %f14204, %f14204, 0.9999, 0.01;
	// end inline asm
	// begin inline asm
	fma.rn.f64    %fd7104, %fd7104, 0.9999, 0.01;
	// end inline asm
	// begin inline asm
	fma.rn.f32    %f14202, %f14202, 0.9999, 0.01;
	// end inline asm
	// begin inline asm
	fma.rn.f32    %f14204, %f14204, 0.9999, 0.01;
	// end inline asm
	// begin inline asm
	fma.rn.f64    %fd7102, %fd7102, 0.9999, 0.01;
	// end inline asm
	// begin inline asm
	fma.rn.f32    %f14202, %f14202, 0.9999, 0.01;
	// end inline asm
	// begin inline asm
	fma.rn.f32    %f14204, %f14204, 0.9999, 0.01;
	// end inline asm
	// begin inline asm
	fma.rn.f64    %fd7104, %fd7104, 0.9999, 0.01;
	// end inline asm
	// begin inline asm
	fma.rn.f32    %f14202, %f14202, 0.9999, 0.01;
	// end inline asm
	// begin inline asm
	fma.rn.f32    %f14204, %f14204, 0.9999, 0.01;
	// end inline asm
	// begin inline asm
	fma.rn.f64    %fd7102, %fd7102, 0.9999, 0.01;
	// end inline asm
	// begin inline asm
	fma.rn.f32    %f14202, %f14202, 0.9999, 0.01;
	// end inline asm
	// begin inline asm
	fma.rn.f32    %f14204, %f14204, 0.9999, 0.01;
	// end inline asm
	// begin inline asm
	fma.rn.f64    %fd7104, %fd7104, 0.9999, 0.01;
	// end inline asm
	// begin inline asm
	fma.rn.f32    %f14202, %f14202, 0.9999, 0.01;
	// end inline asm
	// begin inline asm
	fma.rn.f32    %f14204, %f14204, 0.9999, 0.01;
	// end inline asm
	// begin inline asm
	fma.rn.f64    %fd7102, %fd7102, 0.9999, 0.01;
	// end inline asm
	// begin inline asm
	fma.rn.f32    %f14202, %f14202, 0.9999, 0.01;
	// end inline asm
	// begin inline asm
	fma.rn.f32    %f14204, %f14204, 0.9999, 0.01;
	// end inline asm
	// begin inline asm
	fma.rn.f64    %fd7104, %fd7104, 0.9999, 0.01;
	// end inline asm
	// begin inline asm
	fma.rn.f32    %f14202, %f14202, 0.9999, 0.01;
	// end inline asm
	// begin inline asm
	fma.rn.f32    %f14204, %f14204, 0.9999, 0.01;
	// end inline asm
	// begin inline asm
	fma.rn.f64    %fd7102, %fd7102, 0.9999, 0.01;
	// end inline asm
	// begin inline asm
	fma.rn.f32    %f14202, %f14202, 0.9999, 0.01;
	// end inline asm
	// begin inline asm
	fma.rn.f32    %f14204, %f14204, 0.9999, 0.01;
	// end inline asm
	// begin inline asm
	fma.rn.f64    %fd7104, %fd7104, 0.9999, 0.01;
	// end inline asm
	// begin inline asm
	fma.rn.f32    %f14202, %f14202, 0.9999, 0.01;
	// end inline asm
	// begin inline asm
	fma.rn.f32    %f14204, %f14204, 0.9999, 0.01;
	// end inline asm
	// begin inline asm
	fma.rn.f64    %fd7102, %fd7102, 0.9999, 0.01;
	// end inline asm
	// begin inline asm
	fma.rn.f32    %f14202, %f14202, 0.9999, 0.01;
	// end inline asm
	// begin inline asm
	fma.rn.f32    %f14204, %f14204, 0.9999, 0.01;
	// end inline asm
	// begin inline asm
	fma.rn.f64    %fd7104, %fd7104, 0.9999, 0.01;
	// end inline asm
	// begin inline asm
	fma.rn.f32    %f14202, %f14202, 0.9999, 0.01;
	// end inline asm
	// begin inline asm
	fma.rn.f32    %f14204, %f14204, 0.9999, 0.01;
	// end inline asm
	// begin inline asm
	fma.rn.f64    %fd7102, %fd7102, 0.9999, 0.01;
	// end inline asm
	// begin inline asm
	fma.rn.f32    %f14202, %f14202, 0.9999, 0.01;
	// end inline asm
	// begin inline asm
	fma.rn.f32    %f14204, %f14204, 0.9999, 0.01;
	// end inline asm
	// begin inline asm
	fma.rn.f64    %fd7104, %fd7104, 0.9999, 0.01;
	// end inline asm
	// begin inline asm
	fma.rn.f32    %f14202, %f14202, 0.9999, 0.01;
	// end inline asm
	// begin inline asm
	fma.rn.f32    %f14204, %f14204, 0.9999, 0.01;
	// end inline asm
	// begin inline asm
	fma.rn.f64    %fd7102, %fd7102, 0.9999, 0.01;
	// end inline asm
	// begin inline asm
	fma.rn.f32    %f14202, %f14202, 0.9999, 0.01;
	// end inline asm
	// begin inline asm
	fma.rn.f32    %f14204, %f14204, 0.9999, 0.01;
	// end inline asm
	// begin inline asm
	fma.rn.f64    %fd7104, %fd7104, 0.9999, 0.01;
	// end inline asm
	// begin inline asm
	fma.rn.f32    %f14202, %f14202, 0.9999, 0.01;
	// end inline asm
	// begin inline asm
	fma.rn.f32    %f14204, %f14204, 0.9999, 0.01;
	// end inline asm
	// begin inline asm
	fma.rn.f64    %fd7102, %fd7102, 0.9999, 0.01;
	// end inline asm
	// begin inline asm
	fma.rn.f32    %f14202, %f14202, 0.9999, 0.01;
	// end inline asm
	// begin inline asm
	fma.rn.f32    %f14204, %f14204, 0.9999, 0.01;
	// end inline asm
	// begin inline asm
	fma.rn.f64    %fd7104, %fd7104, 0.9999, 0.01;
	// end inline asm
	// begin inline asm
	fma.rn.f32    %f14202, %f14202, 0.9999, 0.01;
	// end inline asm
	// begin inline asm
	fma.rn.f32    %f14204, %f14204, 0.9999, 0.01;
	// end inline asm
	// begin inline asm
	fma.rn.f64    %fd7102, %fd7102, 0.9999, 0.01;
	// end inline asm
	// begin inline asm
	fma.rn.f32    %f14202, %f14202, 0.9999, 0.01;
	// end inline asm
	// begin inline asm
	fma.rn.f32    %f14204, %f14204, 0.9999, 0.01;
	// end inline asm
	// begin inline asm
	fma.rn.f64    %fd7104, %fd7104, 0.9999, 0.01;
	// end inline asm
	// begin inline asm
	fma.rn.f32    %f14202, %f14202, 0.9999, 0.01;
	// end inline asm
	// begin inline asm
	fma.rn.f32    %f14204, %f14204, 0.9999, 0.01;
	// end inline asm
	// begin inline asm
	fma.rn.f64    %fd7102, %fd7102, 0.9999, 0.01;
	// end inline asm
	// begin inline asm
	fma.rn.f32    %f14202, %f14202, 0.9999, 0.01;
	// end inline asm
	// begin inline asm
	fma.rn.f32    %f14204, %f14204, 0.9999, 0.01;
	// end inline asm
	// begin inline asm
	fma.rn.f64    %fd7104, %fd7104, 0.9999, 0.01;
	// end inline asm
	// begin inline asm
	fma.rn.f32    %f14202, %f14202, 0.9999, 0.01;
	// end inline asm
	// begin inline asm
	fma.rn.f32    %f14204, %f14204, 0.9999, 0.01;
	// end inline asm
	// begin inline asm
	fma.rn.f64    %fd7102, %fd7102, 0.9999, 0.01;
	// end inline asm
	// begin inline asm
	fma.rn.f32    %f14202, %f14202, 0.9999, 0.01;
	// end inline asm
	// begin inline asm
	fma.rn.f32    %f14204, %f14204, 0.9999, 0.01;
	// end inline asm
	// begin inline asm
	fma.rn.f64    %fd7104, %fd7104, 0.9999, 0.01;
	// end inline asm
	// begin inline asm
	fma.rn.f32    %f14202, %f14202, 0.9999, 0.01;
	// end inline asm
	// begin inline asm
	fma.rn.f32    %f14204, %f14204, 0.9999, 0.01;
	// end inline asm
	// begin inline asm
	fma.rn.f64    %fd7102, %fd7102, 0.9999, 0.01;
	// end inline asm
	// begin inline asm
	fma.rn.f32    %f14202, %f14202, 0.9999, 0.01;
	// end inline asm
	// begin inline asm
	fma.rn.f32    %f14204, %f14204, 0.9999, 0.01;
	// end inline asm
	// begin inline asm
	fma.rn.f64    %fd7104, %fd7104, 0.9999, 0.01;
	// end inline asm
	// begin inline asm
	fma.rn.f32    %f14202, %f14202, 0.9999, 0.01;
	// end inline asm
	// begin inline asm
	fma.rn.f32    %f14204, %f14204, 0.9999, 0.01;
	// end inline asm
	// begin inline asm
	fma.rn.f64    %fd7102, %fd7102, 0.9999, 0.01;
	// end inline asm
	// begin inline asm
	fma.rn.f32    %f14202, %f14202, 0.9999, 0.01;
	// end inline asm
	// begin inline asm
	fma.rn.f32    %f14204, %f14204, 0.9999, 0.01;
	// end inline asm
	// begin inline asm
	fma.rn.f64    %fd7104, %fd7104, 0.9999, 0.01;
	// end inline asm
	// begin inline asm
	fma.rn.f32    %f14202, %f14202, 0.9999, 0.01;
	// end inline asm
	// begin inline asm
	fma.rn.f32    %f14204, %f14204, 0.9999, 0.01;
	// end inline asm
	// begin inline asm
	fma.rn.f64    %fd7102, %fd7102, 0.9999, 0.01;
	// end inline asm
	// begin inline asm
	fma.rn.f32    %f14202, %f14202, 0.9999, 0.01;
	// end inline asm
	// begin inline asm
	fma.rn.f32    %f14204, %f14204, 0.9999, 0.01;
	// end inline asm
	// begin inline asm
	fma.rn.f64    %fd7104, %fd7104, 0.9999, 0.01;
	// end inline asm
	// begin inline asm
	fma.rn.f32    %f14202, %f14202, 0.9999, 0.01;
	// end inline asm
	// begin inline asm
	fma.rn.f32    %f14204, %f14204, 0.9999, 0.01;
	// end inline asm
	// begin inline asm
	fma.rn.f64    %fd7102, %fd7102, 0.9999, 0.01;
	// end inline asm
	// begin inline asm
	fma.rn.f32    %f14202, %f14202, 0.9999, 0.01;
	// end inline asm
	// begin inline asm
	fma.rn.f32    %f14204, %f14204, 0.9999, 0.01;
	// end inline asm
	// begin inline asm
	fma.rn.f64    %fd7104, %fd7104, 0.9999, 0.01;
	// end inline asm
	// begin inline asm
	fma.rn.f32    %f14202, %f14202, 0.9999, 0.01;
	// end inline asm
	// begin inline asm
	fma.rn.f32    %f14204, %f14204, 0.9999, 0.01;
	// end inline asm
	// begin inline asm
	fma.rn.f64    %fd7102, %fd7102, 0.9999, 0.01;
	// end inline asm
	// begin inline asm
	fma.rn.f32    %f14202, %f14202, 0.9999, 0.01;
	// end inline asm
	// begin inline asm
	fma.rn.f32    %f14204, %f14204, 0.9999, 0.01;
	// end inline asm
	// begin inline asm
	fma.rn.f64    %fd7104, %fd7104, 0.9999, 0.01;
	// end inline asm
	// begin inline asm
	fma.rn.f32    %f14202, %f14202, 0.9999, 0.01;
	// end inline asm
	// begin inline asm
	fma.rn.f32    %f14204, %f14204, 0.9999, 0.01;
	// end inline asm
	// begin inline asm
	fma.rn.f64    %fd7102, %fd7102, 0.9999, 0.01;
	// end inline asm
	// begin inline asm
	fma.rn.f32    %f14202, %f14202, 0.9999, 0.01;
	// end inline asm
	// begin inline asm
	fma.rn.f32    %f14204, %f14204, 0.9999, 0.01;
	// end inline asm
	// begin inline asm
	fma.rn.f64    %fd7104, %fd7104, 0.9999, 0.01;
	// end inline asm
	// begin inline asm
	fma.rn.f32    %f14202, %f14202, 0.9999, 0.01;
	// end inline asm
	// begin inline asm
	fma.rn.f32    %f14204, %f14204, 0.9999, 0.01;
	// end inline asm
	// begin inline asm
	fma.rn.f64    %fd7102, %fd7102, 0.9999, 0.01;
	// end inline asm
	// begin inline asm
	fma.rn.f32    %f14202, %f14202, 0.9999, 0.01;
	// end inline asm
	// begin inline asm
	fma.rn.f32    %f14204, %f14204, 0.9999, 0.01;
	// end inline asm
	// begin inline asm
	fma.rn.f64    %fd7104, %fd7104, 0.9999, 0.01;
	// end inline asm
	// begin inline asm
	fma.rn.f32    %f14202, %f14202, 0.9999, 0.01;
	// end inline asm
	// begin inline asm
	fma.rn.f32    %f14204, %f14204, 0.9999, 0.01;
	// end inline asm
	// begin inline asm
	fma.rn.f64    %fd7102, %fd7102, 0.9999, 0.01;
	// end inline asm
	// begin inline asm
	fma.rn.f32    %f14202, %f14202, 0.9999, 0.01;
	// end inline asm
	// begin inline asm
	fma.rn.f32    %f14204, %f14204, 0.9999, 0.01;
	// end inline asm
	// begin inline asm
	fma.rn.f64    %fd7104, %fd7104, 0.9999, 0.01;
	// end inline asm
	// begin inline asm
	fma.rn.f32    %f14202, %f14202, 0.9999, 0.01;
	// end inline asm
	// begin inline asm
	fma.rn.f32    %f14204, %f14204, 0.9999, 0.01;
	// end inline asm
	// begin inline asm
	fma.rn.f64    %fd7102, %fd7102, 0.9999, 0.01;
	// end inline asm
	// begin inline asm
	fma.rn.f32    %f14202, %f14202, 0.9999, 0.01;
	// end inline asm
	// begin inline asm
	fma.rn.f32    %f14204, %f14204, 0.9999, 0.01;
	// end inline asm
	// begin inline asm
	fma.rn.f64    %fd7104, %fd7104, 0.9999, 0.01;
	// end inline asm
	// begin inline asm
	fma.rn.f32    %f14202, %f14202, 0.9999, 0.01;
	// end inline asm
	// begin inline asm
	fma.rn.f32    %f14204, %f14204, 0.9999, 0.01;
	// end inline asm
	// begin inline asm
	fma.rn.f64    %fd7102, %fd7102, 0.9999, 0.01;
	// end inline asm
	// begin inline asm
	fma.rn.f32    %f14202, %f14202, 0.9999, 0.01;
	// end inline asm
	// begin inline asm
	fma.rn.f32    %f14204, %f14204, 0.9999, 0.01;
	// end inline asm
	// begin inline asm
	fma.rn.f64    %fd7104, %fd7104, 0.9999, 0.01;
	// end inline asm
	// begin inline asm
	fma.rn.f32    %f14202, %f14202, 0.9999, 0.01;
	// end inline asm
	// begin inline asm
	fma.rn.f32    %f14204, %f14204, 0.9999, 0.01;
	// end inline asm
	// begin inline asm
	fma.rn.f64    %fd7102, %fd7102, 0.9999, 0.01;
	// end inline asm
	// begin inline asm
	fma.rn.f32    %f14202, %f14202, 0.9999, 0.01;
	// end inline asm
	// begin inline asm
	fma.rn.f32    %f14204, %f14204, 0.9999, 0.01;
	// end inline asm
	// begin inline asm
	fma.rn.f64    %fd7104, %fd7104, 0.9999, 0.01;
	// end inline asm
	// begin inline asm
	fma.rn.f32    %f14202, %f14202, 0.9999, 0.01;
	// end inline asm
	// begin inline asm
	fma.rn.f32    %f14204, %f14204, 0.9999, 0.01;
	// end inline asm
	// begin inline asm
	fma.rn.f64    %fd7102, %fd7102, 0.9999, 0.01;
	// end inline asm
	// begin inline asm
	fma.rn.f32    %f14202, %f14202, 0.9999, 0.01;
	// end inline asm
	// begin inline asm
	fma.rn.f32    %f14204, %f14204, 0.9999, 0.01;
	// end inline asm
	// begin inline asm
	fma.rn.f64    %fd7104, %fd7104, 0.9999, 0.01;
	// end inline asm
	mov.f32 	%f15622, %f14202;
	// begin inline asm
	fma.rn.f32    %f15622, %f15622, 0.9999, 0.01;
	// end inline asm
	mov.f32 	%f15624, %f14204;
	// begin inline asm
	fma.rn.f32    %f15624, %f15624, 0.9999, 0.01;
	// end inline asm
	// begin inline asm
	fma.rn.f64    %fd7102, %fd7102, 0.9999, 0.01;
	// end inline asm
	// begin inline asm
	fma.rn.f32    %f15622, %f15622, 0.9999, 0.01;
	// end inline asm
	// begin inline asm
	fma.rn.f32    %f15624, %f15624, 0.9999, 0.01;
	// end inline asm
	// begin inline asm
	fma.rn.f64    %fd7104, %fd7104, 0.9999, 0.01;
	// end inline asm
	// begin inline asm
	fma.rn.f32    %f15622, %f15622, 0.9999, 0.01;
	// end inline asm
	// begin inline asm
	fma.rn.f32    %f15624, %f15624, 0.9999, 0.01;
	// end inline asm
	// begin inline asm
	fma.rn.f64    %fd7102, %fd7102, 0.9999, 0.01;
	// end inline asm
	// begin inline asm
	fma.rn.f32    %f15622, %f15622, 0.9999, 0.01;
	// end inline asm
	// begin inline asm
	fma.rn.f32    %f15624, %f15624, 0.9999, 0.01;
	// end inline asm
	// begin inline asm
	fma.rn.f64    %fd7104, %fd7104, 0.9999, 0.01;
	// end inline asm
	// begin inline asm
	fma.rn.f32    %f15622, %f15622, 0.9999, 0.01;
	// end inline asm
	// begin inline asm
	fma.rn.f32    %f15624, %f15624, 0.9999, 0.01;
	// end inline asm
	// begin inline asm
	fma.rn.f64    %fd7102, %fd7102, 0.9999, 0.01;
	// end inline asm
	// begin inline asm
	fma.rn.f32    %f15622, %f15622, 0.9999, 0.01;
	// end inline asm
	// begin inline asm
	fma.rn.f32    %f15624, %f15624, 0.9999, 0.01;
	// end inline asm
	// begin inline asm
	fma.rn.f64    %fd7104, %fd7104, 0.9999, 0.01;
	// end inline asm
	// begin inline asm
	fma.rn.f32    %f15622, %f15622, 0.9999, 0.01;
	// end inline asm
	// begin inline asm
	fma.rn.f32    %f15624, %f15624, 0.9999, 0.01;
	// end inline asm
	// begin inline asm
	fma.rn.f64    %fd7102, %fd7102, 0.9999, 0.01;
	// end inline asm
	// begin inline asm
	fma.rn.f32    %f15622, %f15622, 0.9999, 0.01;
	// end inline asm
	// begin inline asm
	fma.rn.f32    %f15624, %f15624, 0.9999, 0.01;
	// end inline asm
	// begin inline asm
	fma.rn.f64    %fd7104, %fd7104, 0.9999, 0.01;
	// end inline asm
	// begin inline asm
	fma.rn.f32    %f15622, %f15622, 0.9999, 0.01;
	// end inline asm
	// begin inline asm
	fma.rn.f32    %f15624, %f15624, 0.9999, 0.01;
	// end inline asm
	// begin inline asm
	fma.rn.f64    %fd7102, %fd7102, 0.9999, 0.01;
	// end inline asm
	// begin inline asm
	fma.rn.f32    %f15622, %f15622, 0.9999, 0.01;
	// end inline asm
	// begin inline asm
	fma.rn.f32    %f15624, %f15624, 0.9999, 0.01;
	// end inline asm
	// begin inline asm
	fma.rn.f64    %fd7104, %fd7104, 0.9999, 0.01;
	// end inline asm
	// begin inline asm
	fma.rn.f32    %f15622, %f15622, 0.9999, 0.01;
	// end inline asm
	// begin inline asm
	fma.rn.f32    %f15624, %f15624, 0.9999, 0.01;
	// end inline asm
	// begin inline asm
	fma.rn.f64    %fd7102, %fd7102, 0.9999, 0.01;
	// end inline asm
	// begin inline asm
	fma.rn.f32    %f15622, %f15622, 0.9999, 0.01;
	// end inline asm
	// begin inline asm
	fma.rn.f32    %f15624, %f15624, 0.9999, 0.01;
	// end inline asm
	// begin inline asm
	fma.rn.f64    %fd7104, %fd7104, 0.9999, 0.01;
	// end inline asm
	// begin inline asm
	fma.rn.f32    %f15622, %f15622, 0.9999, 0.01;
	// end inline asm
	// begin inline asm
	fma.rn.f32    %f15624, %f15624, 0.9999, 0.01;
	// end inline asm
	// begin inline asm
	fma.rn.f64    %fd7102, %fd7102, 0.9999, 0.01;
	// end inline asm
	// begin inline asm
	fma.rn.f32    %f15622, %f15622, 0.9999, 0.01;
	// end inline asm
	// begin inline asm
	fma.rn.f32    %f15624, %f15624, 0.9999, 0.01;
	// end inline asm
	// begin inline asm
	fma.rn.f64    %fd7104, %fd7104, 0.9999, 0.01;
	// end inline asm
	// begin inline asm
	fma.rn.f32    %f15622, %f15622, 0.9999, 0.01;
	// end inline asm
	// begin inline asm
	fma.rn.f32    %f15624, %f15624, 0.9999, 0.01;
	// end inline asm
	// begin inline asm
	fma.rn.f64    %fd7102, %fd7102, 0.9999, 0.01;
	// end inline asm
	// begin inline asm
	fma.rn.f32    %f15622, %f15622, 0.9999, 0.01;
	// end inline asm
	// begin inline asm
	fma.rn.f32    %f15624, %f15624, 0.9999, 0.01;
	// end inline asm
	// begin inline asm
	fma.rn.f64    %fd7104, %fd7104, 0.9999, 0.01;
	// end inline asm
	// begin inline asm
	fma.rn.f32    %f15622, %f15622, 0.9999, 0.01;
	// end inline asm
	// begin inline asm
	fma.rn.f32    %f15624, %f15624, 0.9999, 0.01;
	// end inline asm
	// begin inline asm
	fma.rn.f64    %fd7102, %fd7102, 0.9999, 0.01;
	// end inline asm
	// begin inline asm
	fma.rn.f32    %f15622, %f15622, 0.9999, 0.01;
	// end inline asm
	// begin inline asm
	fma.rn.f32    %f15624, %f15624, 0.9999, 0.01;
	// end inline asm
	// begin inline asm
	fma.rn.f64    %fd7104, %fd7104, 0.9999, 0.01;
	// end inline asm
	// begin inline asm
	fma.rn.f32    %f15622, %f15622, 0.9999, 0.01;
	// end inline asm
	// begin inline asm
	fma.rn.f32    %f15624, %f15624, 0.9999, 0.01;
	// end inline asm
	// begin inline asm
	fma.rn.f64    %fd7102, %fd7102, 0.9999, 0.01;
	// end inline asm
	// begin inline asm
	fma.rn.f32    %f15622, %f15622, 0.9999, 0.01;
	// end inline asm
	// begin inline asm
	fma.rn.f32    %f15624, %f15624, 0.9999, 0.01;
	// end inline asm
	// begin inline asm
	fma.rn.f64    %fd7104, %fd7104, 0.9999, 0.01;
	// end inline asm
	// begin inline asm
	fma.rn.f32    %f15622, %f15622, 0.9999, 0.01;
	// end inline asm
	// begin inline asm
	fma.rn.f32    %f15624, %f15624, 0.9999, 0.01;
	// end inline asm
	// begin inline asm
	fma.rn.f64    %fd7102, %fd7102, 0.9999, 0.01;
	// end inline asm
	// begin inline asm
	fma.rn.f32    %f15622, %f15622, 0.9999, 0.01;
	// end inline asm
	// begin inline asm
	fma.rn.f32    %f15624, %f15624, 0.9999, 0.01;
	// end inline asm
	// begin inline asm
	fma.rn.f64    %fd7104, %fd7104, 0.9999, 0.01;
	// end inline asm
	// begin inline asm
	fma.rn.f32    %f15622, %f15622, 0.9999, 0.01;
	// end inline asm
	// begin inline asm
	fma.rn.f32    %f15624, %f15624, 0.9999, 0.01;
	// end inline asm
	// begin inline asm
	fma.rn.f64    %fd7102, %fd7102, 0.9999, 0.01;
	// end inline asm
	// begin inline asm
	fma.rn.f32    %f15622, %f15622, 0.9999, 0.01;
	// end inline asm
	// begin inline asm
	fma.rn.f32    %f15624, %f15624, 0.9999, 0.01;
	// end inline asm
	// begin inline asm
	fma.rn.f64    %fd7104, %fd7104, 0.9999, 0.01;
	// end inline asm
	// begin inline asm
	fma.rn.f32    %f15622, %f15622, 0.9999, 0.01;
	// end inline asm
	// begin inline asm
	fma.rn.f32    %f15624, %f15624, 0.9999, 0.01;
	// end inline asm
	// begin inline asm
	fma.rn.f64    %fd7102, %fd7102, 0.9999, 0.01;
	// end inline asm
	// begin inline asm
	fma.rn.f32    %f15622, %f15622, 0.9999, 0.01;
	// end inline asm
	// begin inline asm
	fma.rn.f32    %f15624, %f15624, 0.9999, 0.01;
	// end inline asm
	// begin inline asm
	fma.rn.f64    %fd7104, %fd7104, 0.9999, 0.01;
	// end inline asm
	// begin inline asm
	fma.rn.f32    %f15622, %f15622, 0.9999, 0.01;
	// end inline asm
	// begin inline asm
	fma.rn.f32    %f15624, %f15624, 0.9999, 0.01;
	// end inline asm
	// begin inline asm
	fma.rn.f64    %fd7102, %fd7102, 0.9999, 0.01;
	// end inline asm
	// begin inline asm
	fma.rn.f32    %f15622, %f15622, 0.9999, 0.01;
	// end inline asm
	// begin inline asm
	fma.rn.f32    %f15624, %f15624, 0.9999, 0.01;
	// end inline asm
	// begin inline asm
	fma.rn.f64    %fd7104, %fd7104, 0.9999, 0.01;
	// end inline asm
	// begin inline asm
	fma.rn.f32    %f15622, %f15622, 0.9999, 0.01;
	// end inline asm
	// begin inline asm
	fma.rn.f32    %f15624, %f15624, 0.9999, 0.01;
	// end inline asm
	// begin inline asm
	fma.rn.f64    %fd7102, %fd7102, 0.9999, 0.01;
	// end inline asm
	// begin inline asm
	fma.rn.f32    %f15622, %f15622, 0.9999, 0.01;
	// end inline asm
	// begin inline asm
	fma.rn.f32    %f15624, %f15624, 0.9999, 0.01;
	// end inline asm
	// begin inline asm
	fma.rn.f64    %fd7104, %fd7104, 0.9999, 0.01;
	// end inline asm
	// begin inline asm
	fma.rn.f32    %f15622, %f15622, 0.9999, 0.01;
	// end inline asm
	// begin inline asm
	fma.rn.f32    %f15624, %f15624, 0.9999, 0.01;
	// end inline asm
	// begin inline asm
	fma.rn.f64    %fd7102, %fd7102, 0.9999, 0.01;
	// end inline asm
	// begin inline asm
	fma.rn.f32    %f15622, %f15622, 0.9999, 0.01;
	// end inline asm
	// begin inline asm
	fma.rn.f32    %f15624, %f15624, 0.9999, 0.01;
	// end inline asm
	// begin inline asm
	fma.rn.f64    %fd7104, %fd7104, 0.9999, 0.01;
	// end inline asm
	// begin inline asm
	fma.rn.f32    %f15622, %f15622, 0.9999, 0.01;
	// end inline asm
	// begin inline asm
	fma.rn.f32    %f15624, %f15624, 0.9999, 0.01;
	// end inline asm
	// begin inline asm
	fma.rn.f64    %fd7102, %fd7102, 0.9999, 0.01;
	// end inline asm
	// begin inline asm
	fma.rn.f32    %f15622, %f15622, 0.9999, 0.01;
	// end inline asm
	// begin inline asm
	fma.rn.f32    %f15624, %f15624, 0.9999, 0.01;
	// end inline asm
	// begin inline asm
	fma.rn.f64    %fd7104, %fd7104, 0.9999, 0.01;
	// end inline asm
	// begin inline asm
	fma.rn.f32    %f15622, %f15622, 0.9999, 0.01;
	// end inline asm
	// begin inline asm
	fma.rn.f32    %f15624, %f15624, 0.9999, 0.01;
	// end inline asm
	// begin inline asm
	fma.rn.f64    %fd7102, %fd7102, 0.9999, 0.01;
	// end inline asm
	// begin inline asm
	fma.rn.f32    %f15622, %f15622, 0.9999, 0.01;
	// end inline asm
	// begin inline asm
	fma.rn.f32    %f15624, %f15624, 0.9999, 0.01;
	// end inline asm
	// begin inline asm
	fma.rn.f64    %fd7104, %fd7104, 0.9999, 0.01;
	// end inline asm
	// begin inline asm
	fma.rn.f32    %f15622, %f15622, 0.9999, 0.01;
	// end inline asm
	// begin inline asm
	fma.rn.f32    %f15624, %f15624, 0.9999, 0.01;
	// end inline asm
	// begin inline asm
	fma.rn.f64    %fd7102, %fd7102, 0.9999, 0.01;
	// end inline asm
	// begin inline asm
	fma.rn.f32    %f15622, %f15622, 0.9999, 0.01;
	// end inline asm
	// begin inline asm
	fma.rn.f32    %f15624, %f15624, 0.9999, 0.01;
	// end inline asm
	// begin inline asm
	fma.rn.f64    %fd7104, %fd7104, 0.9999, 0.01;
	// end inline asm
	// begin inline asm
	fma.rn.f32    %f15622, %f15622, 0.9999, 0.01;
	// end inline asm
	// begin inline asm
	fma.rn.f32    %f15624, %f15624, 0.9999, 0.01;
	// end inline asm
	// begin inline asm
	fma.rn.f64    %fd7102, %fd7102, 0.9999, 0.01;
	// end inline asm
	// begin inline asm
	fma.rn.f32    %f15622, %f15622, 0.9999, 0.01;
	// end inline asm
	// begin inline asm
	fma.rn.f32    %f15624, %f15624, 0.9999, 0.01;
	// end inline asm
	// begin inline asm
	fma.rn.f64    %fd7104, %fd7104, 0.9999, 0.01;
	// end inline asm
	// begin inline asm
	fma.rn.f32    %f15622, %f15622, 0.9999, 0.01;
	// end inline asm
	// begin inline asm
	fma.rn.f32    %f15624, %f15624, 0.9999, 0.01;
	// end inline asm
	// begin inline asm
	fma.rn.f64    %fd7102, %fd7102, 0.9999, 0.01;
	// end inline asm
	// begin inline asm
	fma.rn.f32    %f15622, %f15622, 0.9999, 0.01;
	// end inline asm
	// begin inline asm
	fma.rn.f32    %f15624, %f15624, 0.9999, 0.01;
	// end inline asm
	// begin inline asm
	fma.rn.f64    %fd7104, %fd7104, 0.9999, 0.01;
	// end inline asm
	// begin inline asm
	fma.rn.f32    %f15622, %f15622, 0.9999, 0.01;
	// end inline asm
	// begin inline asm
	fma.rn.f32    %f15624, %f15624, 0.9999, 0.01;
	// end inline asm
	// begin inline asm
	fma.rn.f64    %fd7102, %fd7102, 0.9999, 0.01;
	// end inline asm
	// begin inline asm
	fma.rn.f32    %f15622, %f15622, 0.9999, 0.01;
	// end inline asm
	// begin inline asm
	fma.rn.f32    %f15624, %f15624, 0.9999, 0.01;
	// end inline asm
	// begin inline asm
	fma.rn.f64    %fd7104, %fd7104, 0.9999, 0.01;
	// end inline asm
	// begin inline asm
	fma.rn.f32    %f15622, %f15622, 0.9999, 0.01;
	// end inline asm
	// begin inline asm
	fma.rn.f32    %f15624, %f15624, 0.9999, 0.01;
	// end inline asm
	// begin inline asm
	fma.rn.f64    %fd7102, %fd7102, 0.9999, 0.01;
	// end inline asm
	// begin inline asm
	fma.rn.f32    %f15622, %f15622, 0.9999, 0.01;
	// end inline asm
	// begin inline asm
	fma.rn.f32    %f15624, %f15624, 0.9999, 0.01;
	// end inline asm
	// begin inline asm
	fma.rn.f64    %fd7104, %fd7104, 0.9999, 0.01;
	// end inline asm
	// begin inline asm
	fma.rn.f32    %f15622, %f15622, 0.9999, 0.01;
	// end inline asm
	// begin inline asm
	fma.rn.f32    %f15624, %f15624, 0.9999, 0.01;
	// end inline asm
	// begin inline asm
	fma.rn.f64    %fd7102, %fd7102, 0.9999, 0.01;
	// end inline asm
	// begin inline asm
	fma.rn.f32    %f15622, %f15622, 0.9999, 0.01;
	// end inline asm
	// begin inline asm
	fma.rn.f32    %f15624, %f15624, 0.9999, 0.01;
	// end inline asm
	// begin inline asm
	fma.rn.f64    %fd7104, %fd7104, 0.9999, 0.01;
	// end inline asm
	// begin inline asm
	fma.rn.f32    %f15622, %f15622, 0.9999, 0.01;
	// end inline asm
	// begin inline asm
	fma.rn.f32    %f15624, %f15624, 0.9999, 0.01;
	// end inline asm
	// begin inline asm
	fma.rn.f64    %fd7102, %fd7102, 0.9999, 0.01;
	// end inline asm
	// begin inline asm
	fma.rn.f32    %f15622, %f15622, 0.9999, 0.01;
	// end inline asm
	// begin inline asm
	fma.rn.f32    %f15624, %f15624, 0.9999, 0.01;
	// end inline asm
	// begin inline asm
	fma.rn.f64    %fd7104, %fd7104, 0.9999, 0.01;
	// end inline asm
	// begin inline asm
	fma.rn.f32    %f15622, %f15622, 0.9999, 0.01;
	// end inline asm
	// begin inline asm
	fma.rn.f32    %f15624, %f15624, 0.9999, 0.01;
	// end inline asm
	// begin inline asm
	fma.rn.f64    %fd7102, %fd7102, 0.9999, 0.01;
	// end inline asm
	// begin inline asm
	fma.rn.f32    %f15622, %f15622, 0.9999, 0.01;
	// end inline asm
	// begin inline asm
	fma.rn.f32    %f15624, %f15624, 0.9999, 0.01;
	// end inline asm
	// begin inline asm
	fma.rn.f64    %fd7104, %fd7104, 0.9999, 0.01;
	// end inline asm
	// begin inline asm
	fma.rn.f32    %f15622, %f15622, 0.9999, 0.01;
	// end inline asm
	// begin inline asm
	fma.rn.f32    %f15624, %f15624, 0.9999, 0.01;
	// end inline asm
	// begin inline asm
	fma.rn.f64    %fd7102, %fd7102, 0.9999, 0.01;
	// end inline asm
	// begin inline asm
	fma.rn.f32    %f15622, %f15622, 0.9999, 0.01;
	// end inline asm
	// begin inline asm
	fma.rn.f32    %f15624, %f15624, 0.9999, 0.01;
	// end inline asm
	// begin inline asm
	fma.rn.f64    %fd7104, %fd7104, 0.9999, 0.01;
	// end inline asm
	// begin inline asm
	fma.rn.f32    %f15622, %f15622, 0.9999, 0.01;
	// end inline asm
	// begin inline asm
	fma.rn.f32    %f15624, %f15624, 0.9999, 0.01;
	// end inline asm
	// begin inline asm
	fma.rn.f64    %fd7102, %fd7102, 0.9999, 0.01;
	// end inline asm
	// begin inline asm
	fma.rn.f32    %f15622, %f15622, 0.9999, 0.01;
	// end inline asm
	// begin inline asm
	fma.rn.f32    %f15624, %f15624, 0.9999, 0.01;
	// end inline asm
	// begin inline asm
	fma.rn.f64    %fd7104, %fd7104, 0.9999, 0.01;
	// end inline asm
	// begin inline asm
	fma.rn.f32    %f15622, %f15622, 0.9999, 0.01;
	// end inline asm
	// begin inline asm
	fma.rn.f32    %f15624, %f15624, 0.9999, 0.01;
	// end inline asm
	// begin inline asm
	fma.rn.f64    %fd7102, %fd7102, 0.9999, 0.01;
	// end inline asm
	// begin inline asm
	fma.rn.f32    %f15622, %f15622, 0.9999, 0.01;
	// end inline asm
	// begin inline asm
	fma.rn.f32    %f15624, %f15624, 0.9999, 0.01;
	// end inline asm
	// begin inline asm
	fma.rn.f64    %fd7104, %fd7104, 0.9999, 0.01;
	// end inline asm
	// begin inline asm
	fma.rn.f32    %f15622, %f15622, 0.9999, 0.01;
	// end inline asm
	// begin inline asm
	fma.rn.f32    %f15624, %f15624, 0.9999, 0.01;
	// end inline asm
	// begin inline asm
	fma.rn.f64    %fd7102, %fd7102, 0.9999, 0.01;
	// end inline asm
	// begin inline asm
	fma.rn.f32    %f15622, %f15622, 0.9999, 0.01;
	// end inline asm
	// begin inline asm
	fma.rn.f32    %f15624, %f15624, 0.9999, 0.01;
	// end inline asm
	// begin inline asm
	fma.rn.f64    %fd7104, %fd7104, 0.9999, 0.01;
	// end inline asm
	// begin inline asm
	fma.rn.f32    %f15622, %f15622, 0.9999, 0.01;
	// end inline asm
	// begin inline asm
	fma.rn.f32    %f15624, %f15624, 0.9999, 0.01;
	// end inline asm
	// begin inline asm
	fma.rn.f64    %fd7102, %fd7102, 0.9999, 0.01;
	// end inline asm
	// begin inline asm
	fma.rn.f32    %f15622, %f15622, 0.9999, 0.01;
	// end inline asm
	// begin inline asm
	fma.rn.f32    %f15624, %f15624, 0.9999, 0.01;
	// end inline asm
	// begin inline asm
	fma.rn.f64    %fd7104, %fd7104, 0.9999, 0.01;
	// end inline asm
	// begin inline asm
	fma.rn.f32    %f15622, %f15622, 0.9999, 0.01;
	// end inline asm
	// begin inline asm
	fma.rn.f32    %f15624, %f15624, 0.9999, 0.01;
	// end inline asm
	// begin inline asm
	fma.rn.f64    %fd7102, %fd7102, 0.9999, 0.01;
	// end inline asm
	// begin inline asm
	fma.rn.f32    %f15622, %f15622, 0.9999, 0.01;
	// end inline asm
	// begin inline asm
	fma.rn.f32    %f15624, %f15624, 0.9999, 0.01;
	// end inline asm
	// begin inline asm
	fma.rn.f64    %fd7104, %fd7104, 0.9999, 0.01;
	// end inline asm
	// begin inline asm
	fma.rn.f32    %f15622, %f15622, 0.9999, 0.01;
	// end inline asm
	// begin inline asm
	fma.rn.f32    %f15624, %f15624, 0.9999, 0.01;
	// end inline asm
	// begin inline asm
	fma.rn.f64    %fd7102, %fd7102, 0.9999, 0.01;
	// end inline asm
	// begin inline asm
	fma.rn.f32    %f15622, %f15622, 0.9999, 0.01;
	// end inline asm
	// begin inline asm
	fma.rn.f32    %f15624, %f15624, 0.9999, 0.01;
	// end inline asm
	// begin inline asm
	fma.rn.f64    %fd7104, %fd7104, 0.9999, 0.01;
	// end inline asm
	// begin inline asm
	fma.rn.f32    %f15622, %f15622, 0.9999, 0.01;
	// end inline asm
	// begin inline asm
	fma.rn.f32    %f15624, %f15624, 0.9999, 0.01;
	// end inline asm
	// begin inline asm
	fma.rn.f64    %fd7102, %fd7102, 0.9999, 0.01;
	// end inline asm
	// begin inline asm
	fma.rn.f32    %f15622, %f15622, 0.9999, 0.01;
	// end inline asm
	// begin inline asm
	fma.rn.f32    %f15624, %f15624, 0.9999, 0.01;
	// end inline asm
	// begin inline asm
	fma.rn.f64    %fd7104, %fd7104, 0.9999, 0.01;
	// end inline asm
	// begin inline asm
	fma.rn.f32    %f15622, %f15622, 0.9999, 0.01;
	// end inline asm
	// begin inline asm
	fma.rn.f32    %f15624, %f15624, 0.9999, 0.01;
	// end inline asm
	// begin inline asm
	fma.rn.f64    %fd7102, %fd7102, 0.9999, 0.01;
	// end inline asm
	// begin inline asm
	fma.rn.f32    %f15622, %f15622, 0.9999, 0.01;
	// end inline asm
	// begin inline asm
	fma.rn.f32    %f15624, %f15624, 0.9999, 0.01;
	// end inline asm
	// begin inline asm
	fma.rn.f64    %fd7104, %fd7104, 0.9999, 0.01;
	// end inline asm
	// begin inline asm
	fma.rn.f32    %f15622, %f15622, 0.9999, 0.01;
	// end inline asm
	// begin inline asm
	fma.rn.f32    %f15624, %f15624, 0.9999, 0.01;
	// end inline asm
	// begin inline asm
	fma.rn.f64    %fd7102, %fd7102, 0.9999, 0.01;
	// end inline asm
	// begin inline asm
	fma.rn.f32    %f15622, %f15622, 0.9999, 0.01;
	// end inline asm
	// begin inline asm
	fma.rn.f32    %f15624, %f15624, 0.9999, 0.01;
	// end inline asm
	// begin inline asm
	fma.rn.f64    %fd7104, %fd7104, 0.9999, 0.01;
	// end inline asm
	// begin inline asm
	fma.rn.f32    %f15622, %f15622, 0.9999, 0.01;
	// end inline asm
	// begin inline asm
	fma.rn.f32    %f15624, %f15624, 0.9999, 0.01;
	// end inline asm
	// begin inline asm
	fma.rn.f64    %fd7102, %fd7102, 0.9999, 0.01;
	// end inline asm
	// begin inline asm
	fma.rn.f32    %f15622, %f15622, 0.9999, 0.01;
	// end inline asm
	// begin inline asm
	fma.rn.f32    %f15624, %f15624, 0.9999, 0.01;
	// end inline asm
	// begin inline asm
	fma.rn.f64    %fd7104, %fd7104, 0.9999, 0.01;
	// end inline asm
	// begin inline asm
	fma.rn.f32    %f15622, %f15622, 0.9999, 0.01;
	// end inline asm
	// begin inline asm
	fma.rn.f32    %f15624, %f15624, 0.9999, 0.01;
	// end inline asm
	// begin inline asm
	fma.rn.f64    %fd7102, %fd7102, 0.9999, 0.01;
	// end inline asm
	// begin inline asm
	fma.rn.f32    %f15622, %f15622, 0.9999, 0.01;
	// end inline asm
	// begin inline asm
	fma.rn.f32    %f15624, %f15624, 0.9999, 0.01;
	// end inline asm
	// begin inline asm
	fma.rn.f64    %fd7104, %fd7104, 0.9999, 0.01;
	// end inline asm
	// begin inline asm
	fma.rn.f32    %f15622, %f15622, 0.9999, 0.01;
	// end inline asm
	// begin inline asm
	fma.rn.f32    %f15624, %f15624, 0.9999, 0.01;
	// end inline asm
	// begin inline asm
	fma.rn.f64    %fd7102, %fd7102, 0.9999, 0.01;
	// end inline asm
	// begin inline asm
	fma.rn.f32    %f15622, %f15622, 0.9999, 0.01;
	// end inline asm
	// begin inline asm
	fma.rn.f32    %f15624, %f15624, 0.9999, 0.01;
	// end inline asm
	// begin inline asm
	fma.rn.f64    %fd7104, %fd7104, 0.9999, 0.01;
	// end inline asm
	// begin inline asm
	fma.rn.f32    %f15622, %f15622, 0.9999, 0.01;
	// end inline asm
	// begin inline asm
	fma.rn.f32    %f15624, %f15624, 0.9999, 0.01;
	// end inline asm
	// begin inline asm
	fma.rn.f64    %fd7102, %fd7102, 0.9999, 0.01;
	// end inline asm
	// begin inline asm
	fma.rn.f32    %f15622, %f15622, 0.9999, 0.01;
	// end inline asm
	// begin inline asm
	fma.rn.f32    %f15624, %f15624, 0.9999, 0.01;
	// end inline asm
	// begin inline asm
	fma.rn.f64    %fd7104, %fd7104, 0.9999, 0.01;
	// end inline asm
	// begin inline asm
	fma.rn.f32    %f15622, %f15622, 0.9999, 0.01;
	// end inline asm
	// begin inline asm
	fma.rn.f32    %f15624, %f15624, 0.9999, 0.01;
	// end inline asm
	// begin inline asm
	fma.rn.f64    %fd7102, %fd7102, 0.9999, 0.01;
	// end inline asm
	// begin inline asm
	fma.rn.f32    %f15622, %f15622, 0.9999, 0.01;
	// end inline asm
	// begin inline asm
	fma.rn.f32    %f15624, %f15624, 0.9999, 0.01;
	// end inline asm
	// begin inline asm
	fma.rn.f64    %fd7104, %fd7104, 0.9999, 0.01;
	// end inline asm
	// begin inline asm
	fma.rn.f32    %f15622, %f15622, 0.9999, 0.01;
	// end inline asm
	// begin inline asm
	fma.rn.f32    %f15624, %f15624, 0.9999, 0.01;
	// end inline asm
	// begin inline asm
	fma.rn.f64    %fd7102, %fd7102, 0.9999, 0.01;
	// end inline asm
	// begin inline asm
	fma.rn.f32    %f15622, %f15622, 0.9999, 0.01;
	// end inline asm
	// begin inline asm
	fma.rn.f32    %f15624, %f15624, 0.9999, 0.01;
	// end inline asm
	// begin inline asm
	fma.rn.f64    %fd7104, %fd7104, 0.9999, 0.01;
	// end inline asm
	// begin inline asm
	fma.rn.f32    %f15622, %f15622, 0.9999, 0.01;
	// end inline asm
	// begin inline asm
	fma.rn.f32    %f15624, %f15624, 0.9999, 0.01;
	// end inline asm
	// begin inline asm
	fma.rn.f64    %fd7102, %fd7102, 0.9999, 0.01;
	// end inline asm
	// begin inline asm
	fma.rn.f32    %f15622, %f15622, 0.9999, 0.01;
	// end inline asm
	// begin inline asm
	fma.rn.f32    %f15624, %f15624, 0.9999, 0.01;
	// end inline asm
	// begin inline asm
	fma.rn.f64    %fd7104, %fd7104, 0.9999, 0.01;
	// end inline asm
	// begin inline asm
	fma.rn.f32    %f15622, %f15622, 0.9999, 0.01;
	// end inline asm
	// begin inline asm
	fma.rn.f32    %f15624, %f15624, 0.9999, 0.01;
	// end inline asm
	// begin inline asm
	fma.rn.f64    %fd7102, %fd7102, 0.9999, 0.01;
	// end inline asm
	// begin inline asm
	fma.rn.f32    %f15622, %f15622, 0.9999, 0.01;
	// end inline asm
	// begin inline asm
	fma.rn.f32    %f15624, %f15624, 0.9999, 0.01;
	// end inline asm
	// begin inline asm
	fma.rn.f64    %fd7104, %fd7104, 0.9999, 0.01;
	// end inline asm
	// begin inline asm
	fma.rn.f32    %f15622, %f15622, 0.9999, 0.01;
	// end inline asm
	// begin inline asm
	fma.rn.f32    %f15624, %f15624, 0.9999, 0.01;
	// end inline asm
	// begin inline asm
	fma.rn.f64    %fd7102, %fd7102, 0.9999, 0.01;
	// end inline asm
	// begin inline asm
	fma.rn.f32    %f15622, %f15622, 0.9999, 0.01;
	// end inline asm
	// begin inline asm
	fma.rn.f32    %f15624, %f15624, 0.9999, 0.01;
	// end inline asm
	// begin inline asm
	fma.rn.f64    %fd7104, %fd7104, 0.9999, 0.01;
	// end inline asm
	// begin inline asm
	fma.rn.f32    %f15622, %f15622, 0.9999, 0.01;
	// end inline asm
	// begin inline asm
	fma.rn.f32    %f15624, %f15624, 0.9999, 0.01;
	// end inline asm
	// begin inline asm
	fma.rn.f64    %fd7102, %fd7102, 0.9999, 0.01;
	// end inline asm
	// begin inline asm
	fma.rn.f32    %f15622, %f15622, 0.9999, 0.01;
	// end inline asm
	// begin inline asm
	fma.rn.f32    %f15624, %f15624, 0.9999, 0.01;
	// end inline asm
	// begin inline asm
	fma.rn.f64    %fd7104, %fd7104, 0.9999, 0.01;
	// end inline asm
	// begin inline asm
	fma.rn.f32    %f15622, %f15622, 0.9999, 0.01;
	// end inline asm
	// begin inline asm
	fma.rn.f32    %f15624, %f15624, 0.9999, 0.01;
	// end inline asm
	// begin inline asm
	fma.rn.f64    %fd7102, %fd7102, 0.9999, 0.01;
	// end inline asm
	// begin inline asm
	fma.rn.f32    %f15622, %f15622, 0.9999, 0.01;
	// end inline asm
	// begin inline asm
	fma.rn.f32    %f15624, %f15624, 0.9999, 0.01;
	// end inline asm
	// begin inline asm
	fma.rn.f64    %fd7104, %fd7104, 0.9999, 0.01;
	// end inline asm
	// begin inline asm
	fma.rn.f32    %f15622, %f15622, 0.9999, 0.01;
	// end inline asm
	// begin inline asm
	fma.rn.f32    %f15624, %f15624, 0.9999, 0.01;
	// end inline asm
	// begin inline asm
	fma.rn.f64    %fd7102, %fd7102, 0.9999, 0.01;
	// end inline asm
	// begin inline asm
	fma.rn.f32    %f15622, %f15622, 0.9999, 0.01;
	// end inline asm
	// begin inline asm
	fma.rn.f32    %f15624, %f15624, 0.9999, 0.01;
	// end inline asm
	// begin inline asm
	fma.rn.f64    %fd7104, %fd7104, 0.9999, 0.01;
	// end inline asm
	// begin inline asm
	fma.rn.f32    %f15622, %f15622, 0.9999, 0.01;
	// end inline asm
	// begin inline asm
	fma.rn.f32    %f15624, %f15624, 0.9999, 0.01;
	// end inline asm
	// begin inline asm
	fma.rn.f64    %fd7102, %fd7102, 0.9999, 0.01;
	// end inline asm
	// begin inline asm
	fma.rn.f32    %f15622, %f15622, 0.9999, 0.01;
	// end inline asm
	// begin inline asm
	fma.rn.f32    %f15624, %f15624, 0.9999, 0.01;
	// end inline asm
	// begin inline asm
	fma.rn.f64    %fd7104, %fd7104, 0.9999, 0.01;
	// end inline asm
	// begin inline asm
	fma.rn.f32    %f15622, %f15622, 0.9999, 0.01;
	// end inline asm
	// begin inline asm
	fma.rn.f32    %f15624, %f15624, 0.9999, 0.01;
	// end inline asm
	// begin inline asm
	fma.rn.f64    %fd7102, %fd7102, 0.9999, 0.01;
	// end inline asm
	// begin inline asm
	fma.rn.f32    %f15622, %f15622, 0.9999, 0.01;
	// end inline asm
	// begin inline asm
	fma.rn.f32    %f15624, %f15624, 0.9999, 0.01;
	// end inline asm
	// begin inline asm
	fma.rn.f64    %fd7104, %fd7104, 0.9999, 0.01;
	// end inline asm
	// begin inline asm
	fma.rn.f32    %f15622, %f15622, 0.9999, 0.01;
	// end inline asm
	// begin inline asm
	fma.rn.f32    %f15624, %f15624, 0.9999, 0.01;
	// end inline asm
	// begin inline asm
	fma.rn.f64    %fd7102, %fd7102, 0.9999, 0.01;
	// end inline asm
	// begin inline asm
	fma.rn.f32    %f15622, %f15622, 0.9999, 0.01;
	// end inline asm
	// begin inline asm
	fma.rn.f32    %f15624, %f15624, 0.9999, 0.01;
	// end inline asm
	// begin inline asm
	fma.rn.f64    %fd7104, %fd7104, 0.9999, 0.01;
	// end inline asm
	// begin inline asm
	fma.rn.f32    %f15622, %f15622, 0.9999, 0.01;
	// end inline asm
	// begin inline asm
	fma.rn.f32    %f15624, %f15624, 0.9999, 0.01;
	// end inline asm
	// begin inline asm
	fma.rn.f64    %fd7102, %fd7102, 0.9999, 0.01;
	// end inline asm
	// begin inline asm
	fma.rn.f32    %f15622, %f15622, 0.9999, 0.01;
	// end inline asm
	// begin inline asm
	fma.rn.f32    %f15624, %f15624, 0.9999, 0.01;
	// end inline asm
	// begin inline asm
	fma.rn.f64    %fd7104, %fd7104, 0.9999, 0.01;
	// end inline asm
	// begin inline asm
	fma.rn.f32    %f15622, %f15622, 0.9999, 0.01;
	// end inline asm
	// begin inline asm
	fma.rn.f32    %f15624, %f15624, 0.9999, 0.01;
	// end inline asm
	// begin inline asm
	fma.rn.f64    %fd7102, %fd7102, 0.9999, 0.01;
	// end inline asm
	// begin inline asm
	fma.rn.f32    %f15622, %f15622, 0.9999, 0.01;
	// end inline asm
	// begin inline asm
	fma.rn.f32    %f15624, %f15624, 0.9999, 0.01;
	// end inline asm
	// begin inline asm
	fma.rn.f64    %fd7104, %fd7104, 0.9999, 0.01;
	// end inline asm
	// begin inline asm
	fma.rn.f32    %f15622, %f15622, 0.9999, 0.01;
	// end inline asm
	// begin inline asm
	fma.rn.f32    %f15624, %f15624, 0.9999, 0.01;
	// end inline asm
	// begin inline asm
	fma.rn.f64    %fd7102, %fd7102, 0.9999, 0.01;
	// end inline asm
	// begin inline asm
	fma.rn.f32    %f15622, %f15622, 0.9999, 0.01;
	// end inline asm
	// begin inline asm
	fma.rn.f32    %f15624, %f15624, 0.9999, 0.01;
	// end inline asm
	// begin inline asm
	fma.rn.f64    %fd7104, %fd7104, 0.9999, 0.01;
	// end inline asm
	// begin inline asm
	fma.rn.f32    %f15622, %f15622, 0.9999, 0.01;
	// end inline asm
	// begin inline asm
	fma.rn.f32    %f15624, %f15624, 0.9999, 0.01;
	// end inline asm
	// begin inline asm
	fma.rn.f64    %fd7102, %fd7102, 0.9999, 0.01;
	// end inline asm
	// begin inline asm
	fma.rn.f32    %f15622, %f15622, 0.9999, 0.01;
	// end inline asm
	// begin inline asm
	fma.rn.f32    %f15624, %f15624, 0.9999, 0.01;
	// end inline asm
	// begin inline asm
	fma.rn.f64    %fd7104, %fd7104, 0.9999, 0.01;
	// end inline asm
	// begin inline asm
	fma.rn.f32    %f15622, %f15622, 0.9999, 0.01;
	// end inline asm
	// begin inline asm
	fma.rn.f32    %f15624, %f15624, 0.9999, 0.01;
	// end inline asm
	// begin inline asm
	fma.rn.f64    %fd7102, %fd7102, 0.9999, 0.01;
	// end inline asm
	// begin inline asm
	fma.rn.f32    %f15622, %f15622, 0.9999, 0.01;
	// end inline asm
	// begin inline asm
	fma.rn.f32    %f15624, %f15624, 0.9999, 0.01;
	// end inline asm
	// begin inline asm
	fma.rn.f64    %fd7104, %fd7104, 0.9999, 0.01;
	// end inline asm
	// begin inline asm
	fma.rn.f32    %f15622, %f15622, 0.9999, 0.01;
	// end inline asm
	// begin inline asm
	fma.rn.f32    %f15624, %f15624, 0.9999, 0.01;
	// end inline asm
	// begin inline asm
	fma.rn.f64    %fd7102, %fd7102, 0.9999, 0.01;
	// end inline asm
	// begin inline asm
	fma.rn.f32    %f15622, %f15622, 0.9999, 0.01;
	// end inline asm
	// begin inline asm
	fma.rn.f32    %f15624, %f15624, 0.9999, 0.01;
	// end inline asm
	// begin inline asm
	fma.rn.f64    %fd7104, %fd7104, 0.9999, 0.01;
	// end inline asm
	// begin inline asm
	fma.rn.f32    %f15622, %f15622, 0.9999, 0.01;
	// end inline asm
	// begin inline asm
	fma.rn.f32    %f15624, %f15624, 0.9999, 0.01;
	// end inline asm
	// begin inline asm
	fma.rn.f64    %fd7102, %fd7102, 0.9999, 0.01;
	// end inline asm
	// begin inline asm
	fma.rn.f32    %f15622, %f15622, 0.9999, 0.01;
	// end inline asm
	// begin inline asm
	fma.rn.f32    %f15624, %f15624, 0.9999, 0.01;
	// end inline asm
	// begin inline asm
	fma.rn.f64    %fd7104, %fd7104, 0.9999, 0.01;
	// end inline asm
	// begin inline asm
	fma.rn.f32    %f15622, %f15622, 0.9999, 0.01;
	// end inline asm
	// begin inline asm
	fma.rn.f32    %f15624, %f15624, 0.9999, 0.01;
	// end inline asm
	// begin inline asm
	fma.rn.f64    %fd7102, %fd7102, 0.9999, 0.01;
	// end inline asm
	// begin inline asm
	fma.rn.f32    %f15622, %f15622, 0.9999, 0.01;
	// end inline asm
	// begin inline asm
	fma.rn.f32    %f15624, %f15624, 0.9999, 0.01;
	// end inline asm
	// begin inline asm
	fma.rn.f64    %fd7104, %fd7104, 0.9999, 0.01;
	// end inline asm
	// begin inline asm
	fma.rn.f32    %f15622, %f15622, 0.9999, 0.01;
	// end inline asm
	// begin inline asm
	fma.rn.f32    %f15624, %f15624, 0.9999, 0.01;
	// end inline asm
	// begin inline asm
	fma.rn.f64    %fd7102, %fd7102, 0.9999, 0.01;
	// end inline asm
	// begin inline asm
	fma.rn.f32    %f15622, %f15622, 0.9999, 0.01;
	// end inline asm
	// begin inline asm
	fma.rn.f32    %f15624, %f15624, 0.9999, 0.01;
	// end inline asm
	// begin inline asm
	fma.rn.f64    %fd7104, %fd7104, 0.9999, 0.01;
	// end inline asm
	// begin inline asm
	fma.rn.f32    %f15622, %f15622, 0.9999, 0.01;
	// end inline asm
	// begin inline asm
	fma.rn.f32    %f15624, %f15624, 0.9999, 0.01;
	// end inline asm
	// begin inline asm
	fma.rn.f64    %fd7102, %fd7102, 0.9999, 0.01;
	// end inline asm
	// begin inline asm
	fma.rn.f32    %f15622, %f15622, 0.9999, 0.01;
	// end inline asm
	// begin inline asm
	fma.rn.f32    %f15624, %f15624, 0.9999, 0.01;
	// end inline asm
	// begin inline asm
	fma.rn.f64    %fd7104, %fd7104, 0.9999, 0.01;
	// end inline asm
	// begin inline asm
	fma.rn.f32    %f15622, %f15622, 0.9999, 0.01;
	// end inline asm
	// begin inline asm
	fma.rn.f32    %f15624, %f15624, 0.9999, 0.01;
	// end inline asm
	// begin inline asm
	fma.rn.f64    %fd7102, %fd7102, 0.9999, 0.01;
	// end inline asm
	// begin inline asm
	fma.rn.f32    %f15622, %f15622, 0.9999, 0.01;
	// end inline asm
	// begin inline asm
	fma.rn.f32    %f15624, %f15624, 0.9999, 0.01;
	// end inline asm
	// begin inline asm
	fma.rn.f64    %fd7104, %fd7104, 0.9999, 0.01;
	// end inline asm
	// begin inline asm
	fma.rn.f32    %f15622, %f15622, 0.9999, 0.01;
	// end inline asm
	// begin inline asm
	fma.rn.f32    %f15624, %f15624, 0.9999, 0.01;
	// end inline asm
	// begin inline asm
	fma.rn.f64    %fd7102, %fd7102, 0.9999, 0.01;
	// end inline asm
	// begin inline asm
	fma.rn.f32    %f15622, %f15622, 0.9999, 0.01;
	// end inline asm
	// begin inline asm
	fma.rn.f32    %f15624, %f15624, 0.9999, 0.01;
	// end inline asm
	// begin inline asm
	fma.rn.f64    %fd7104, %fd7104, 0.9999, 0.01;
	// end inline asm
	// begin inline asm
	fma.rn.f32    %f15622, %f15622, 0.9999, 0.01;
	// end inline asm
	// begin inline asm
	fma.rn.f32    %f15624, %f15624, 0.9999, 0.01;
	// end inline asm
	// begin inline asm
	fma.rn.f64    %fd7102, %fd7102, 0.9999, 0.01;
	// end inline asm
	// begin inline asm
	fma.rn.f32    %f15622, %f15622, 0.9999, 0.01;
	// end inline asm
	// begin inline asm
	fma.rn.f32    %f15624, %f15624, 0.9999, 0.01;
	// end inline asm
	// begin inline asm
	fma.rn.f64    %fd7104, %fd7104, 0.9999, 0.01;
	// end inline asm
	// begin inline asm
	fma.rn.f32    %f15622, %f15622, 0.9999, 0.01;
	// end inline asm
	// begin inline asm
	fma.rn.f32    %f15624, %f15624, 0.9999, 0.01;
	// end inline asm
	// begin inline asm
	fma.rn.f64    %fd7102, %fd7102, 0.9999, 0.01;
	// end inline asm
	// begin inline asm
	fma.rn.f32    %f15622, %f15622, 0.9999, 0.01;
	// end inline asm
	// begin inline asm
	fma.rn.f32    %f15624, %f15624, 0.9999, 0.01;
	// end inline asm
	// begin inline asm
	fma.rn.f64    %fd7104, %fd7104, 0.9999, 0.01;
	// end inline asm
	// begin inline asm
	fma.rn.f32    %f15622, %f15622, 0.9999, 0.01;
	// end inline asm
	// begin inline asm
	fma.rn.f32    %f15624, %f15624, 0.9999, 0.01;
	// end inline asm
	// begin inline asm
	fma.rn.f64    %fd7102, %fd7102, 0.9999, 0.01;
	// end inline asm
	// begin inline asm
	fma.rn.f32    %f15622, %f15622, 0.9999, 0.01;
	// end inline asm
	// begin inline asm
	fma.rn.f32    %f15624, %f15624, 0.9999, 0.01;
	// end inline asm
	// begin inline asm
	fma.rn.f64    %fd7104, %fd7104, 0.9999, 0.01;
	// end inline asm
	// begin inline asm
	fma.rn.f32    %f15622, %f15622, 0.9999, 0.01;
	// end inline asm
	// begin inline asm
	fma.rn.f32    %f15624, %f15624, 0.9999, 0.01;
	// end inline asm
	// begin inline asm
	fma.rn.f64    %fd7102, %fd7102, 0.9999, 0.01;
	// end inline asm
	// begin inline asm
	fma.rn.f32    %f15622, %f15622, 0.9999, 0.01;
	// end inline asm
	// begin inline asm
	fma.rn.f32    %f15624, %f15624, 0.9999, 0.01;
	// end inline asm
	// begin inline asm
	fma.rn.f64    %fd7104, %fd7104, 0.9999, 0.01;
	// end inline asm
	// begin inline asm
	fma.rn.f32    %f15622, %f15622, 0.9999, 0.01;
	// end inline asm
	// begin inline asm
	fma.rn.f32    %f15624, %f15624, 0.9999, 0.01;
	// end inline asm
	// begin inline asm
	fma.rn.f64    %fd7102, %fd7102, 0.9999, 0.01;
	// end inline asm
	// begin inline asm
	fma.rn.f32    %f15622, %f15622, 0.9999, 0.01;
	// end inline asm
	// begin inline asm
	fma.rn.f32    %f15624, %f15624, 0.9999, 0.01;
	// end inline asm
	// begin inline asm
	fma.rn.f64    %fd7104, %fd7104, 0.9999, 0.01;
	// end inline asm
	// begin inline asm
	fma.rn.f32    %f15622, %f15622, 0.9999, 0.01;
	// end inline asm
	// begin inline asm
	fma.rn.f32    %f15624, %f15624, 0.9999, 0.01;
	// end inline asm
	// begin inline asm
	fma.rn.f64    %fd7102, %fd7102, 0.9999, 0.01;
	// end inline asm
	// begin inline asm
	fma.rn.f32    %f15622, %f15622, 0.9999, 0.01;
	// end inline asm
	// begin inline asm
	fma.rn.f32    %f15624, %f15624, 0.9999, 0.01;
	// end inline asm
	// begin inline asm
	fma.rn.f64    %fd7104, %fd7104, 0.9999, 0.01;
	// end inline asm
	// begin inline asm
	fma.rn.f32    %f15622, %f15622, 0.9999, 0.01;
	// end inline asm
	// begin inline asm
	fma.rn.f32    %f15624, %f15624, 0.9999, 0.01;
	// end inline asm
	// begin inline asm
	fma.rn.f64    %fd7102, %fd7102, 0.9999, 0.01;
	// end inline asm
	// begin inline asm
	fma.rn.f32    %f15622, %f15622, 0.9999, 0.01;
	// end inline asm
	// begin inline asm
	fma.rn.f32    %f15624, %f15624, 0.9999, 0.01;
	// end inline asm
	// begin inline asm
	fma.rn.f64    %fd7104, %fd7104, 0.9999, 0.01;
	// end inline asm
	// begin inline asm
	fma.rn.f32    %f15622, %f15622, 0.9999, 0.01;
	// end inline asm
	// begin inline asm
	fma.rn.f32    %f15624, %f15624, 0.9999, 0.01;
	// end inline asm
	// begin inline asm
	fma.rn.f64    %fd7102, %fd7102, 0.9999, 0.01;
	// end inline asm
	// begin inline asm
	fma.rn.f32    %f15622, %f15622, 0.9999, 0.01;
	// end inline asm
	// begin inline asm
	fma.rn.f32    %f15624, %f15624, 0.9999, 0.01;
	// end inline asm
	// begin inline asm
	fma.rn.f64    %fd7104, %fd7104, 0.9999, 0.01;
	// end inline asm
	// begin inline asm
	fma.rn.f32    %f15622, %f15622, 0.9999, 0.01;
	// end inline asm
	// begin inline asm
	fma.rn.f32    %f15624, %f15624, 0.9999, 0.01;
	// end inline asm
	// begin inline asm
	fma.rn.f64    %fd7102, %fd7102, 0.9999, 0.01;
	// end inline asm
	// begin inline asm
	fma.rn.f32    %f15622, %f15622, 0.9999, 0.01;
	// end inline asm
	// begin inline asm
	fma.rn.f32    %f15624, %f15624, 0.9999, 0.01;
	// end inline asm
	// begin inline asm
	fma.rn.f64    %fd7104, %fd7104, 0.9999, 0.01;
	// end inline asm
	// begin inline asm
	fma.rn.f32    %f15622, %f15622, 0.9999, 0.01;
	// end inline asm
	// begin inline asm
	fma.rn.f32    %f15624, %f15624, 0.9999, 0.01;
	// end inline asm
	// begin inline asm
	fma.rn.f64    %fd7102, %fd7102, 0.9999, 0.01;
	// end inline asm
	// begin inline asm
	fma.rn.f32    %f15622, %f15622, 0.9999, 0.01;
	// end inline asm
	// begin inline asm
	fma.rn.f32    %f15624, %f15624, 0.9999, 0.01;
	// end inline asm
	// begin inline asm
	fma.rn.f64    %fd7104, %fd7104, 0.9999, 0.01;
	// end inline asm
	// begin inline asm
	fma.rn.f32    %f15622, %f15622, 0.9999, 0.01;
	// end inline asm
	// begin inline asm
	fma.rn.f32    %f15624, %f15624, 0.9999, 0.01;
	// end inline asm
	// begin inline asm
	fma.rn.f64    %fd7102, %fd7102, 0.9999, 0.01;
	// end inline asm
	// begin inline asm
	fma.rn.f32    %f15622, %f15622, 0.9999, 0.01;
	// end inline asm
	// begin inline asm
	fma.rn.f32    %f15624, %f15624, 0.9999, 0.01;
	// end inline asm
	// begin inline asm
	fma.rn.f64    %fd7104, %fd7104, 0.9999, 0.01;
	// end inline asm
	// begin inline asm
	fma.rn.f32    %f15622, %f15622, 0.9999, 0.01;
	// end inline asm
	// begin inline asm
	fma.rn.f32    %f15624, %f15624, 0.9999, 0.01;
	// end inline asm
	// begin inline asm
	fma.rn.f64    %fd7102, %fd7102, 0.9999, 0.01;
	// end inline asm
	// begin inline asm
	fma.rn.f32    %f15622, %f15622, 0.9999, 0.01;
	// end inline asm
	// begin inline asm
	fma.rn.f32    %f15624, %f15624, 0.9999, 0.01;
	// end inline asm
	// begin inline asm
	fma.rn.f64    %fd7104, %fd7104, 0.9999, 0.01;
	// end inline asm
	// begin inline asm
	fma.rn.f32    %f15622, %f15622, 0.9999, 0.01;
	// end inline asm
	// begin inline asm
	fma.rn.f32    %f15624, %f15624, 0.9999, 0.01;
	// end inline asm
	// begin inline asm
	fma.rn.f64    %fd7102, %fd7102, 0.9999, 0.01;
	// end inline asm
	// begin inline asm
	fma.rn.f32    %f15622, %f15622, 0.9999, 0.01;
	// end inline asm
	// begin inline asm
	fma.rn.f32    %f15624, %f15624, 0.9999, 0.01;
	// end inline asm
	// begin inline asm
	fma.rn.f64    %fd7104, %fd7104, 0.9999, 0.01;
	// end inline asm
	// begin inline asm
	fma.rn.f32    %f15622, %f15622, 0.9999, 0.01;
	// end inline asm
	// begin inline asm
	fma.rn.f32    %f15624, %f15624, 0.9999, 0.01;
	// end inline asm
	// begin inline asm
	fma.rn.f64    %fd7102, %fd7102, 0.9999, 0.01;
	// end inline asm
	// begin inline asm
	fma.rn.f32    %f15622, %f15622, 0.9999, 0.01;
	// end inline asm
	// begin inline asm
	fma.rn.f32    %f15624, %f15624, 0.9999, 0.01;
	// end inline asm
	// begin inline asm
	fma.rn.f64    %fd7104, %fd7104, 0.9999, 0.01;
	// end inline asm
	// begin inline asm
	fma.rn.f32    %f15622, %f15622, 0.9999, 0.01;
	// end inline asm
	// begin inline asm
	fma.rn.f32    %f15624, %f15624, 0.9999, 0.01;
	// end inline asm
	// begin inline asm
	fma.rn.f64    %fd7102, %fd7102, 0.9999, 0.01;
	// end inline asm
	// begin inline asm
	fma.rn.f32    %f15622, %f15622, 0.9999, 0.01;
	// end inline asm
	// begin inline asm
	fma.rn.f32    %f15624, %f15624, 0.9999, 0.01;
	// end inline asm
	// begin inline asm
	fma.rn.f64    %fd7104, %fd7104, 0.9999, 0.01;
	// end inline asm
	// begin inline asm
	fma.rn.f32    %f15622, %f15622, 0.9999, 0.01;
	// end inline asm
	// begin inline asm
	fma.rn.f32    %f15624, %f15624, 0.9999, 0.01;
	// end inline asm
	// begin inline asm
	fma.rn.f64    %fd7102, %fd7102, 0.9999, 0.01;
	// end inline asm
	// begin inline asm
	fma.rn.f32    %f15622, %f15622, 0.9999, 0.01;
	// end inline asm
	// begin inline asm
	fma.rn.f32    %f15624, %f15624, 0.9999, 0.01;
	// end inline asm
	// begin inline asm
	fma.rn.f64    %fd7104, %fd7104, 0.9999, 0.01;
	// end inline asm
	// begin inline asm
	fma.rn.f32    %f15622, %f15622, 0.9999, 0.01;
	// end inline asm
	// begin inline asm
	fma.rn.f32    %f15624, %f15624, 0.9999, 0.01;
	// end inline asm
	// begin inline asm
	fma.rn.f64    %fd7102, %fd7102, 0.9999, 0.01;
	// end inline asm
	// begin inline asm
	fma.rn.f32    %f15622, %f15622, 0.9999, 0.01;
	// end inline asm
	// begin inline asm
	fma.rn.f32    %f15624, %f15624, 0.9999, 0.01;
	// end inline asm
	// begin inline asm
	fma.rn.f64    %fd7104, %fd7104, 0.9999, 0.01;
	// end inline asm
	// begin inline asm
	fma.rn.f32    %f15622, %f15622, 0.9999, 0.01;
	// end inline asm
	// begin inline asm
	fma.rn.f32    %f15624, %f15624, 0.9999, 0.01;
	// end inline asm
	// begin inline asm
	fma.rn.f64    %fd7102, %fd7102, 0.9999, 0.01;
	// end inline asm
	// begin inline asm
	fma.rn.f32    %f15622, %f15622, 0.9999, 0.01;
	// end inline asm
	// begin inline asm
	fma.rn.f32    %f15624, %f15624, 0.9999, 0.01;
	// end inline asm
	// begin inline asm
	fma.rn.f64    %fd7104, %fd7104, 0.9999, 0.01;
	// end inline asm
	// begin inline asm
	fma.rn.f32    %f15622, %f15622, 0.9999, 0.01;
	// end inline asm
	// begin inline asm
	fma.rn.f32    %f15624, %f15624, 0.9999, 0.01;
	// end inline asm
	// begin inline asm
	fma.rn.f64    %fd7102, %fd7102, 0.9999, 0.01;
	// end inline asm
	// begin inline asm
	fma.rn.f32    %f15622, %f15622, 0.9999, 0.01;
	// end inline asm
	// begin inline asm
	fma.rn.f32    %f15624, %f15624, 0.9999, 0.01;
	// end inline asm
	// begin inline asm
	fma.rn.f64    %fd7104, %fd7104, 0.9999, 0.01;
	// end inline asm
	// begin inline asm
	fma.rn.f32    %f15622, %f15622, 0.9999, 0.01;
	// end inline asm
	// begin inline asm
	fma.rn.f32    %f15624, %f15624, 0.9999, 0.01;
	// end inline asm
	// begin inline asm
	fma.rn.f64    %fd7102, %fd7102, 0.9999, 0.01;
	// end inline asm
	// begin inline asm
	fma.rn.f32    %f15622, %f15622, 0.9999, 0.01;
	// end inline asm
	// begin inline asm
	fma.rn.f32    %f15624, %f15624, 0.9999, 0.01;
	// end inline asm
	// begin inline asm
	fma.rn.f64    %fd7104, %fd7104, 0.9999, 0.01;
	// end inline asm
	// begin inline asm
	fma.rn.f32    %f15622, %f15622, 0.9999, 0.01;
	// end inline asm
	// begin inline asm
	fma.rn.f32    %f15624, %f15624, 0.9999, 0.01;
	// end inline asm
	// begin inline asm
	fma.rn.f64    %fd7102, %fd7102, 0.9999, 0.01;
	// end inline asm
	// begin inline asm
	fma.rn.f32    %f15622, %f15622, 0.9999, 0.01;
	// end inline asm
	// begin inline asm
	fma.rn.f32    %f15624, %f15624, 0.9999, 0.01;
	// end inline asm
	// begin inline asm
	fma.rn.f64    %fd7104, %fd7104, 0.9999, 0.01;
	// end inline asm
	// begin inline asm
	fma.rn.f32    %f15622, %f15622, 0.9999, 0.01;
	// end inline asm
	// begin inline asm
	fma.rn.f32    %f15624, %f15624, 0.9999, 0.01;
	// end inline asm
	// begin inline asm
	fma.rn.f64    %fd7102, %fd7102, 0.9999, 0.01;
	// end inline asm
	// begin inline asm
	fma.rn.f32    %f15622, %f15622, 0.9999, 0.01;
	// end inline asm
	// begin inline asm
	fma.rn.f32    %f15624, %f15624, 0.9999, 0.01;
	// end inline asm
	// begin inline asm
	fma.rn.f64    %fd7104, %fd7104, 0.9999, 0.01;
	// end inline asm
	// begin inline asm
	fma.rn.f32    %f15622, %f15622, 0.9999, 0.01;
	// end inline asm
	// begin inline asm
	fma.rn.f32    %f15624, %f15624, 0.9999, 0.01;
	// end inline asm
	// begin inline asm
	fma.rn.f64    %fd7102, %fd7102, 0.9999, 0.01;
	// end inline asm
	// begin inline asm
	fma.rn.f32    %f15622, %f15622, 0.9999, 0.01;
	// end inline asm
	// begin inline asm
	fma.rn.f32    %f15624, %f15624, 0.9999, 0.01;
	// end inline asm
	// begin inline asm
	fma.rn.f64    %fd7104, %fd7104, 0.9999, 0.01;
	// end inline asm
	// begin inline asm
	fma.rn.f32    %f15622, %f15622, 0.9999, 0.01;
	// end inline asm
	// begin inline asm
	fma.rn.f32    %f15624, %f15624, 0.9999, 0.01;
	// end inline asm
	// begin inline asm
	fma.rn.f64    %fd7102, %fd7102, 0.9999, 0.01;
	// end inline asm
	// begin inline asm
	fma.rn.f32    %f15622, %f15622, 0.9999, 0.01;
	// end inline asm
	// begin inline asm
	fma.rn.f32    %f15624, %f15624, 0.9999, 0.01;
	// end inline asm
	// begin inline asm
	fma.rn.f64    %fd7104, %fd7104, 0.9999, 0.01;
	// end inline asm
	// begin inline asm
	fma.rn.f32    %f15622, %f15622, 0.9999, 0.01;
	// end inline asm
	// begin inline asm
	fma.rn.f32    %f15624, %f15624, 0.9999, 0.01;
	// end inline asm
	// begin inline asm
	fma.rn.f64    %fd7102, %fd7102, 0.9999, 0.01;
	// end inline asm
	// begin inline asm
	fma.rn.f32    %f15622, %f15622, 0.9999, 0.01;
	// end inline asm
	// begin inline asm
	fma.rn.f32    %f15624, %f15624, 0.9999, 0.01;
	// end inline asm
	// begin inline asm
	fma.rn.f64    %fd7104, %fd7104, 0.9999, 0.01;
	// end inline asm
	// begin inline asm
	fma.rn.f32    %f15622, %f15622, 0.9999, 0.01;
	// end inline asm
	// begin inline asm
	fma.rn.f32    %f15624, %f15624, 0.9999, 0.01;
	// end inline asm
	// begin inline asm
	fma.rn.f64    %fd7102, %fd7102, 0.9999, 0.01;
	// end inline asm
	// begin inline asm
	fma.rn.f32    %f15622, %f15622, 0.9999, 0.01;
	// end inline asm
	// begin inline asm
	fma.rn.f32    %f15624, %f15624, 0.9999, 0.01;
	// end inline asm
	// begin inline asm
	fma.rn.f64    %fd7104, %fd7104, 0.9999, 0.01;
	// end inline asm
	// begin inline asm
	fma.rn.f32    %f15622, %f15622, 0.9999, 0.01;
	// end inline asm
	// begin inline asm
	fma.rn.f32    %f15624, %f15624, 0.9999, 0.01;
	// end inline asm
	// begin inline asm
	fma.rn.f64    %fd7102, %fd7102, 0.9999, 0.01;
	// end inline asm
	// begin inline asm
	fma.rn.f32    %f15622, %f15622, 0.9999, 0.01;
	// end inline asm
	// begin inline asm
	fma.rn.f32    %f15624, %f15624, 0.9999, 0.01;
	// end inline asm
	// begin inline asm
	fma.rn.f64    %fd7104, %fd7104, 0.9999, 0.01;
	// end inline asm
	// begin inline asm
	fma.rn.f32    %f15622, %f15622, 0.9999, 0.01;
	// end inline asm
	// begin inline asm
	fma.rn.f32    %f15624, %f15624, 0.9999, 0.01;
	// end inline asm
	// begin inline asm
	fma.rn.f64    %fd7102, %fd7102, 0.9999, 0.01;
	// end inline asm
	// begin inline asm
	fma.rn.f32    %f15622, %f15622, 0.9999, 0.01;
	// end inline asm
	// begin inline asm
	fma.rn.f32    %f15624, %f15624, 0.9999, 0.01;
	// end inline asm
	// begin inline asm
	fma.rn.f64    %fd7104, %fd7104, 0.9999, 0.01;
	// end inline asm
	// begin inline asm
	fma.rn.f32    %f15622, %f15622, 0.9999, 0.01;
	// end inline asm
	// begin inline asm
	fma.rn.f32    %f15624, %f15624, 0.9999, 0.01;
	// end inline asm
	// begin inline asm
	fma.rn.f64    %fd7102, %fd7102, 0.9999, 0.01;
	// end inline asm
	// begin inline asm
	fma.rn.f32    %f15622, %f15622, 0.9999, 0.01;
	// end inline asm
	// begin inline asm
	fma.rn.f32    %f15624, %f15624, 0.9999, 0.01;
	// end inline asm
	// begin inline asm
	fma.rn.f64    %fd7104, %fd7104, 0.9999, 0.01;
	// end inline asm
	// begin inline asm
	fma.rn.f32    %f15622, %f15622, 0.9999, 0.01;
	// end inline asm
	// begin inline asm
	fma.rn.f32    %f15624, %f15624, 0.9999, 0.01;
	// end inline asm
	// begin inline asm
	fma.rn.f64    %fd7102, %fd7102, 0.9999, 0.01;
	// end inline asm
	// begin inline asm
	fma.rn.f32    %f15622, %f15622, 0.9999, 0.01;
	// end inline asm
	// begin inline asm
	fma.rn.f32    %f15624, %f15624, 0.9999, 0.01;
	// end inline asm
	// begin inline asm
	fma.rn.f64    %fd7104, %fd7104, 0.9999, 0.01;
	// end inline asm
	// begin inline asm
	fma.rn.f32    %f15622, %f15622, 0.9999, 0.01;
	// end inline asm
	// begin inline asm
	fma.rn.f32    %f15624, %f15624, 0.9999, 0.01;
	// end inline asm
	// begin inline asm
	fma.rn.f64    %fd7102, %fd7102, 0.9999, 0.01;
	// end inline asm
	// begin inline asm
	fma.rn.f32    %f15622, %f15622, 0.9999, 0.01;
	// end inline asm
	// begin inline asm
	fma.rn.f32    %f15624, %f15624, 0.9999, 0.01;
	// end inline asm
	// begin inline asm
	fma.rn.f64    %fd7104, %fd7104, 0.9999, 0.01;
	// end inline asm
	// begin inline asm
	fma.rn.f32    %f15622, %f15622, 0.9999, 0.01;
	// end inline asm
	// begin inline asm
	fma.rn.f32    %f15624, %f15624, 0.9999, 0.01;
	// end inline asm
	// begin inline asm
	fma.rn.f64    %fd7102, %fd7102, 0.9999, 0.01;
	// end inline asm
	// begin inline asm
	fma.rn.f32    %f15622, %f15622, 0.9999, 0.01;
	// end inline asm
	// begin inline asm
	fma.rn.f32    %f15624, %f15624, 0.9999, 0.01;
	// end inline asm
	// begin inline asm
	fma.rn.f64    %fd7104, %fd7104, 0.9999, 0.01;
	// end inline asm
	// begin inline asm
	fma.rn.f32    %f15622, %f15622, 0.9999, 0.01;
	// end inline asm
	// begin inline asm
	fma.rn.f32    %f15624, %f15624, 0.9999, 0.01;
	// end inline asm
	// begin inline asm
	fma.rn.f64    %fd7102, %fd7102, 0.9999, 0.01;
	// end inline asm
	// begin inline asm
	fma.rn.f32    %f15622, %f15622, 0.9999, 0.01;
	// end inline asm
	// begin inline asm
	fma.rn.f32    %f15624, %f15624, 0.9999, 0.01;
	// end inline asm
	// begin inline asm
	fma.rn.f64    %fd7104, %fd7104, 0.9999, 0.01;
	// end inline asm
	// begin inline asm
	fma.rn.f32    %f15622, %f15622, 0.9999, 0.01;
	// end inline asm
	// begin inline asm
	fma.rn.f32    %f15624, %f15624, 0.9999, 0.01;
	// end inline asm
	add.s32 	%r4, %r4, 64;
	setp.ne.s32 	%p1, %r4, 102400;
	mov.f32 	%f16391, %f15622;
	mov.f32 	%f16392, %f15624;
	mov.f64 	%fd8199, %fd7102;
	mov.f64 	%fd8200, %fd7104;
	@%p1 bra 	$L__BB0_1;
	setp.geu.f32 	%p2, %f15622, 0f00000000;
	@%p2 bra 	$L__BB0_4;
	add.f32 	%f16390, %f15624, %f15622;
	st.global.f32 	[sfma_out], %f16390;
	add.f64 	%fd8198, %fd7104, %fd7102;
	st.global.f64 	[dfma_out], %fd8198;
$L__BB0_4:
	ret;

}


// ===== COMPILED SASS (sm_100) =====

	.target	sm_100

	.elftype	@"ET_EXEC"


//--------------------- .note.nv.tkinfo           --------------------------
	.section	.note.nv.tkinfo,"",@"SHT_NOTE"
	.sectionflags	@"SHF_NOTE_NV_TKINFO"
	.tkinfo
        /*0018*/ 	.word	0x00000002
        /*0030*/ 	.string	""
        /*0030*/ 	.string	"ptxas"
        /*0030*/ 	.string	"Cuda compilation tools, release 13.0, V13.0.88"
        /*0030*/ 	.string	"Build cuda_13.0.r13.0/compiler.36424714_0"
        /*0030*/ 	.string	"-arch sm_100 -m 64 "



//--------------------- .note.nv.cuinfo           --------------------------
	.section	.note.nv.cuinfo,"",@"SHT_NOTE"
	.sectionflags	@"SHF_NOTE_NV_CUINFO"
        /*0018*/ 	.short	0x0002
        /*001a*/ 	.short	0x0064
        /*001c*/ 	.short	0x0082
	.zero		2


//--------------------- .nv.info                  --------------------------
	.section	.nv.info,"",@"SHT_CUDA_INFO"
	.align	4


	//----- nvinfo : EIATTR_REGCOUNT
	.align		4
        /*0000*/ 	.byte	0x04, 0x2f
        /*0002*/ 	.short	(.L_3 - .L_2)
	.align		4
.L_2:
        /*0004*/ 	.word	index@(_Z16fp_hammer_kernelv)
        /*0008*/ 	.word	0x00000010


	//----- nvinfo : EIATTR_FRAME_SIZE
	.align		4
.L_3:
        /*000c*/ 	.byte	0x04, 0x11
        /*000e*/ 	.short	(.L_5 - .L_4)
	.align		4
.L_4:
        /*0010*/ 	.word	index@(_Z16fp_hammer_kernelv)
        /*0014*/ 	.word	0x00000000


	//----- nvinfo : EIATTR_MIN_STACK_SIZE
	.align		4
.L_5:
        /*0018*/ 	.byte	0x04, 0x12
        /*001a*/ 	.short	(.L_7 - .L_6)
	.align		4
.L_6:
        /*001c*/ 	.word	index@(_Z16fp_hammer_kernelv)
        /*0020*/ 	.word	0x00000000
.L_7:


//--------------------- .nv.compat                --------------------------
	.section	.nv.compat,"",@"SHT_CUDA_COMPAT_INFO"
	.align	4
        /*0000*/ 	.byte	0x02, 0x09, 0x00, 0x00, 0x02, 0x02, 0x01, 0x00, 0x02, 0x05, 0x05, 0x00, 0x03, 0x07, 0x01, 0x01
        /*0010*/ 	.byte	0x02, 0x03, 0x00, 0x00, 0x02, 0x06, 0x01, 0x00, 0x04, 0x0b, 0x08, 0x00, 0x01, 0x00, 0x00, 0x00
        /*0020*/ 	.byte	0x00, 0x00, 0x00, 0x00


//--------------------- .nv.info._Z16fp_hammer_kernelv --------------------------
	.section	.nv.info._Z16fp_hammer_kernelv,"",@"SHT_CUDA_INFO"
	.sectionflags	@""
	.align	4


	//----- nvinfo : EIATTR_CUDA_API_VERSION
	.align		4
        /*0000*/ 	.byte	0x04, 0x37
        /*0002*/ 	.short	(.L_9 - .L_8)
.L_8:
        /*0004*/ 	.word	0x00000082


	//----- nvinfo : EIATTR_SPARSE_MMA_MASK
	.align		4
.L_9:
        /*0008*/ 	.byte	0x03, 0x50
        /*000a*/ 	.short	0x0000


	//----- nvinfo : EIATTR_MAXREG_COUNT
	.align		4
        /*000c*/ 	.byte	0x03, 0x1b
        /*000e*/ 	.short	0x00ff


	//----- nvinfo : EIATTR_NUM_BARRIERS
	.align		4
        /*0010*/ 	.byte	0x02, 0x4c
        /*0012*/ 	.byte	0x01
	.zero		1


	//----- nvinfo : EIATTR_MERCURY_ISA_VERSION
	.align		4
        /*0014*/ 	.byte	0x03, 0x5f
        /*0016*/ 	.short	0x0101


	//----- nvinfo : EIATTR_VRC_CTA_INIT_COUNT
	.align		4
        /*0018*/ 	.byte	0x02, 0x4a
	.zero		1
	.zero		1


	//----- nvinfo : EIATTR_EXIT_INSTR_OFFSETS
	.align		4
        /*001c*/ 	.byte	0x04, 0x1c
        /*001e*/ 	.short	(.L_11 - .L_10)


	//   ....[0]....
.L_10:
        /*0020*/ 	.word	0x00030140


	//   ....[1]....
        /*0024*/ 	.word	0x000301c0


	//----- nvinfo : EIATTR_SW_WAR
	.align		4
.L_11:
        /*0028*/ 	.byte	0x04, 0x36
        /*002a*/ 	.short	(.L_13 - .L_12)
.L_12:
        /*002c*/ 	.word	0x00000008
.L_13:


//--------------------- .nv.callgraph             --------------------------
	.section	.nv.callgraph,"",@"SHT_CUDA_CALLGRAPH"
	.align	4
	.sectionentsize	8
	.align		4
        /*0000*/ 	.word	0x00000000
	.align		4
        /*0004*/ 	.word	0xffffffff
	.align		4
        /*0008*/ 	.word	0x00000000
	.align		4
        /*000c*/ 	.word	0xfffffffe
	.align		4
        /*0010*/ 	.word	0x00000000
	.align		4
        /*0014*/ 	.word	0xfffffffd
	.align		4
        /*0018*/ 	.word	0x00000000
	.align		4
        /*001c*/ 	.word	0xfffffffc


//--------------------- .nv.constant4             --------------------------
	.section	.nv.constant4,"a",@progbits
	.align	8
	.align		8
.nv.constant4:
        /*0000*/ 	.dword	sfma_out
	.align		8
        /*0008*/ 	.dword	dfma_out


//--------------------- .text._Z16fp_hammer_kernelv --------------------------
	.section	.text._Z16fp_hammer_kernelv,"ax",@progbits
	.align	128
.text._Z16fp_hammer_kernelv:
        .type           _Z16fp_hammer_kernelv,@function
        .size           _Z16fp_hammer_kernelv,(.L_x_2 - _Z16fp_hammer_kernelv)
        .other          _Z16fp_hammer_kernelv,@"STO_CUDA_ENTRY STV_DEFAULT"
_Z16fp_hammer_kernelv:
[----:B------:R-:W-:Y:S08]  /*0000*/  LDC R1, c[0x0][0x37c] ;  /* 0x0000df00ff017b82 */ /* 0x000ff00000000800 */
[----:B------:R-:W-:Y:S01]  /*0010*/  BAR.SYNC.DEFER_BLOCKING 0x0 ;  /* 0x0000000000007b1d */ /* 0x000fe20000010000 */
[----:B------:R-:W-:Y:S01]  /*0020*/  HFMA2 R11, -RZ, RZ, -7.76171875, 32 ;  /* 0xc7c35000ff0b7431 */ /* 0x000fe200000001ff */
[----:B------:R-:W-:Y:S01]  /*0030*/  MOV R13, 0xc7c35000 ;  /* 0xc7c35000000d7802 */ /* 0x000fe20000000f00 */
[----:B------:R-:W-:Y:S01]  /*0040*/  HFMA2 R4, -RZ, RZ, 0, 0 ;  /* 0x00000000ff047431 */ /* 0x000fe200000001ff */
[----:B------:R-:W-:Y:S01]  /*0050*/  MOV R5, 0xc16312d0 ;  /* 0xc16312d000057802 */ /* 0x000fe20000000f00 */
[----:B------:R-:W-:Y:S01]  /*0060*/  HFMA2 R6, -RZ, RZ, 0, 0 ;  /* 0x00000000ff067431 */ /* 0x000fe200000001ff */
[----:B------:R-:W-:Y:S01]  /*0070*/  MOV R7, 0xc16312d0 ;  /* 0xc16312d000077802 */ /* 0x000fe20000000f00 */
[----:B------:R-:W-:-:S06]  /*0080*/  UMOV UR4, URZ ;  /* 0x000000ff00047c82 */ /* 0x000fcc0008000000 */
.L_x_0:
[----:B------:R-:W-:Y:S01]  /*0090*/  MOV R2, 0x47ae147b ;  /* 0x47ae147b00027802 */ /* 0x000fe20000000f00 */
[----:B------:R-:W-:Y:S01]  /*00a0*/  UMOV UR6, 0x48e8a71e ;  /* 0x48e8a71e00067882 */ /* 0x000fe20000000000 */
[----:B------:R-:W-:Y:S01]  /*00b0*/  MOV R3, 0x3f847ae1 ;  /* 0x3f847ae100037802 */ /* 0x000fe20000000f00 */
[----:B------:R-:W-:Y:S01]  /*00c0*/  UMOV UR7, 0x3fefff2e ;  /* 0x3fefff2e00077882 */ /* 0x000fe20000000000 */
[----:B------:R-:W-:Y:S01]  /*00d0*/  MOV R0, 0x3f7ff972 ;  /* 0x3f7ff97200007802 */ /* 0x000fe20000000f00 */
[----:B------:R-:W-:-:S03]  /*00e0*/  UIADD3 UR4, UPT, UPT, UR4, 0x40, URZ ;  /* 0x0000004004047890 */ /* 0x000fc6000fffe0ff */
[--C-:B------:R-:W-:Y:S01]  /*00f0*/  DFMA R6, R6, UR6, R2.reuse ;  /* 0x0000000606067c2b */ /* 0x100fe20008000002 */
[-C--:B------:R-:W-:Y:S01]  /*0100*/  FFMA R11, R11, R0.reuse, 0.0099999997764825820923 ;  /* 0x3c23d70a0b0b7423 */ /* 0x080fe20000000000 */
[-C--:B------:R-:W-:Y:S01]  /*0110*/  FFMA R13, R13, R0.reuse, 0.0099999997764825820923 ;  /* 0x3c23d70a0d0d7423 */ /* 0x080fe20000000000 */
[--C-:B------:R-:W-:Y:S01]  /*0120*/  DFMA R4, R4, UR6, R2.reuse ;  /* 0x0000000604047c2b */ /* 0x100fe20008000002 */
[----:B------:R-:W-:Y:S01]  /*0130*/  UISETP.NE.AND UP0, UPT, UR4, 0x19000, UPT ;  /* 0x000190000400788c */ /* 0x000fe2000bf05270 */
[-C--:B------:R-:W-:Y:S01]  /*0140*/  FFMA R11, R11, R0.reuse, 0.0099999997764825820923 ;  /* 0x3c23d70a0b0b7423 */ /* 0x080fe20000000000 */
[-C--:B------:R-:W-:Y:S02]  /*0150*/  FFMA R13, R13, R0.reuse, 0.0099999997764825820923 ;  /* 0x3c23d70a0d0d7423 */ /* 0x080fe40000000000 */
[--C-:B------:R-:W-:Y:S01]  /*0160*/  DFMA R6, R6, UR6, R2.reuse ;  /* 0x0000000606067c2b */ /* 0x100fe20008000002 */
[-C--:B------:R-:W-:Y:S01]  /*0170*/  FFMA R11, R11, R0.reuse, 0.0099999997764825820923 ;  /* 0x3c23d70a0b0b7423 */ /* 0x080fe20000000000 */
[----:B------:R-:W-:Y:S01]  /*0180*/  FFMA R13, R13, R0, 0.0099999997764825820923 ;  /* 0x3c23d70a0d0d7423 */ /* 0x000fe20000000000 */
[----:B------:R-:W-:-:S02]  /*0190*/  DFMA R4, R4, UR6, R2 ;  /* 0x0000000604047c2b */ /* 0x000fc40008000002 */
[-C--:B------:R-:W-:Y:S01]  /*01a0*/  FFMA R11, R11, R0.reuse, 0.0099999997764825820923 ;  /* 0x3c23d70a0b0b7423 */ /* 0x080fe20000000000 */
[-C--:B------:R-:W-:Y:S02]  /*01b0*/  FFMA R13, R13, R0.reuse, 0.0099999997764825820923 ;  /* 0x3c23d70a0d0d7423 */ /* 0x080fe40000000000 */
[--C-:B------:R-:W-:Y:S01]  /*01c0*/  DFMA R6, R6, UR6, R2.reuse ;  /* 0x0000000606067c2b */ /* 0x100fe20008000002 */
[-C--:B------:R-:W-:Y:S01]  /*01d0*/  FFMA R11, R11, R0.reuse, 0.0099999997764825820923 ;  /* 0x3c23d70a0b0b7423 */ /* 0x080fe20000000000 */
[-C--:B------:R-:W-:Y:S01]  /*01e0*/  FFMA R13, R13, R0.reuse, 0.0099999997764825820923 ;  /* 0x3c23d70a0d0d7423 */ /* 0x080fe20000000000 */
[--C-:B------:R-:W-:Y:S02]  /*01f0*/  DFMA R4, R4, UR6, R2.reuse ;  /* 0x0000000604047c2b */ /* 0x100fe40008000002 */
        /* <DEDUP_REMOVED lines=12271> */
[----:B------:R-:W-:-:S04]  /*300f0*/  FFMA R13, R13, R0, 0.0099999997764825820923 ;  /* 0x3c23d70a0d0d7423 */ /* 0x000fc80000000000 */
[----:B------:R-:W-:Y:S02]  /*30100*/  MOV R6, R8 ;  /* 0x0000000800067202 */ /* 0x000fe40000000f00 */
[----:B------:R-:W-:Y:S01]  /*30110*/  MOV R7, R9 ;  /* 0x0000000900077202 */ /* 0x000fe20000000f00 */
[----:B------:R-:W-:Y:S06]  /*30120*/  BRA.U UP0, `(.L_x_0) ;  /* 0xfffffcfd00d87547 */ /* 0x000fec000b83ffff */
[----:B------:R-:W-:-:S13]  /*30130*/  FSETP.GEU.AND P0, PT, R11, RZ, PT ;  /* 0x000000ff0b00720b */ /* 0x000fda0003f0e000 */
[----:B------:R-:W-:Y:S05]  /*30140*/  @P0 EXIT ;  /* 0x000000000000094d */ /* 0x000fea0003800000 */
[----:B------:R-:W0:Y:S01]  /*30150*/  LDC.64 R2, c[0x4][RZ] ;  /* 0x01000000ff027b82 */ /* 0x000e220000000a00 */
[----:B------:R-:W0:Y:S01]  /*30160*/  LDCU.64 UR4, c[0x0][0x358] ;  /* 0x00006b00ff0477ac */ /* 0x000e220008000a00 */
[----:B------:R-:W-:Y:S01]  /*30170*/  DADD R4, R4, R8 ;  /* 0x0000000004047229 */ /* 0x000fe20000000008 */
[----:B------:R-:W-:-:S05]  /*30180*/  FADD R9, R11, R13 ;  /* 0x0000000d0b097221 */ /* 0x000fca0000000000 */
[----:B------:R-:W1:Y:S01]  /*30190*/  LDC.64 R6, c[0x4][0x8] ;  /* 0x01000200ff067b82 */ /* 0x000e620000000a00 */
[----:B0-----:R-:W-:Y:S04]  /*301a0*/  STG.E desc[UR4][R2.64], R9 ;  /* 0x0000000902007986 */ /* 0x001fe8000c101904 */
[----:B-1----:R-:W-:Y:S01]  /*301b0*/  STG.E.64 desc[UR4][R6.64], R4 ;  /* 0x0000000406007986 */ /* 0x002fe2000c101b04 */
[----:B------:R-:W-:Y:S05]  /*301c0*/  EXIT ;  /* 0x000000000000794d */ /* 0x000fea0003800000 */
.L_x_1:
[----:B------:R-:W-:-:S00]  /*301d0*/  BRA `(.L_x_1) ;  /* 0xfffffffc00fc7947 */ /* 0x000fc0000383ffff */
[----:B------:R-:W-:-:S00]  /*301e0*/  NOP ;  /* 0x0000000000007918 */ /* 0x000fc00000000000 */
        /* <DEDUP_REMOVED lines=9> */
.L_x_2:


//--------------------- .nv.shared.reserved.0     --------------------------
	.section	.nv.shared.reserved.0,"aw",@nobits
	.weak		__nv_reservedSMEM_offset_0_alias
	.size		__nv_reservedSMEM_offset_0_alias, 0, 64
	.other		__nv_reservedSMEM_offset_0_alias,@"STO_CUDA_RESERVED_SHARED STV_DEFAULT"
__nv_reservedSMEM_offset_0_alias:
	.zero		0
	.zero		64


//--------------------- .nv.global                --------------------------
	.section	.nv.global,"aw",@nobits
	.align	8
.nv.global:
	.type		dfma_out,@object
	.size		dfma_out,(sfma_out - dfma_out)
dfma_out:
	.zero		8
	.type		sfma_out,@object
	.size		sfma_out,(.L_0 - sfma_out)
sfma_out:
	.zero		4
.L_0:


//--------------------- .nv.constant0._Z16fp_hammer_kernelv --------------------------
	.section	.nv.constant0._Z16fp_hammer_kernelv,"a",@progbits
	.sectionflags	@""
	.align	4
.nv.constant0._Z16fp_hammer_kernelv:
	.zero		896


//--------------------- SYMBOLS --------------------------

	.type		.nv.reservedSmem.offset0,@object
	.size		.nv.reservedSmem.offset0,0x4
